// auto-generated by cutlass_sweep.conv — config: {"arch": "sm_100", "cluster_m": 2, "cluster_n": 1, "conv_kind": "dgrad", "dtype": "bf16", "ndim": 3, "tile_k": 64, "tile_m": 256, "tile_n": 128}
#include "cutlass/cutlass.h"
#include "cute/tensor.hpp"
#include "cutlass/kernel_hardware_info.hpp"
#include "cutlass/conv/convolution.h"
#include "cutlass/conv/dispatch_policy.hpp"
#include "cutlass/conv/collective/collective_builder.hpp"
#include "cutlass/conv/kernel/conv_universal.hpp"
#include "cutlass/conv/device/conv_universal_adapter.hpp"
#include "cutlass/epilogue/collective/collective_builder.hpp"

using namespace cute;
using Elem = cutlass::bfloat16_t;
using Acc  = float;
using LayoutAB = cutlass::layout::TensorNDHWC;
using LayoutC  = cutlass::layout::TensorNDHWC;
constexpr auto ConvOp = cutlass::conv::Operator::kDgrad;
using TileShape    = Shape<_256, _128, Shape<_64>>;
using ClusterShape = Shape<_2, _1, _1>;

using CollectiveEpilogue = typename cutlass::epilogue::collective::CollectiveBuilder<
    cutlass::arch::Sm100, cutlass::arch::OpClassTensorOp,
    TileShape, ClusterShape,
    cutlass::epilogue::collective::EpilogueTileAuto,
    Acc, Acc,
    Elem, LayoutC, 128 / cutlass::sizeof_bits<Elem>::value,
    Elem, LayoutC, 128 / cutlass::sizeof_bits<Elem>::value,
    cutlass::epilogue::collective::EpilogueScheduleAuto
  >::CollectiveOp;

using CollectiveMainloop = typename cutlass::conv::collective::CollectiveBuilder<
    cutlass::arch::Sm100, cutlass::arch::OpClassTensorOp, ConvOp,
    Elem, LayoutAB, 128 / cutlass::sizeof_bits<Elem>::value,
    Elem, LayoutAB, 128 / cutlass::sizeof_bits<Elem>::value,
    Acc,
    TileShape, ClusterShape,
    cutlass::conv::collective::StageCountAutoCarveout<
        static_cast<int>(sizeof(typename CollectiveEpilogue::SharedStorage))>,
    cutlass::conv::collective::KernelScheduleAuto
  >::CollectiveOp;

using ProblemShape = cutlass::conv::ConvProblemShape<
    ConvOp, CollectiveMainloop::DispatchPolicy::NumSpatialDimensions>;
using ConvKernel = cutlass::conv::kernel::ConvUniversal<
    ProblemShape, CollectiveMainloop, CollectiveEpilogue>;
using Conv = cutlass::conv::device::ConvUniversalAdapter<ConvKernel>;

auto* _anchor = &cutlass::device_kernel<ConvKernel>;


// ===== COMPILED SASS (sm_100a) =====

	.target	sm_100a

	.elftype	@"ET_EXEC"


//--------------------- .note.nv.tkinfo           --------------------------
	.section	.note.nv.tkinfo,"",@"SHT_NOTE"
	.sectionflags	@"SHF_NOTE_NV_TKINFO"
	.tkinfo
        /*0018*/ 	.word	0x00000002
        /*0030*/ 	.string	""
        /*0030*/ 	.string	"ptxas"
        /*0030*/ 	.string	"Cuda compilation tools, release 13.0, V13.0.88"
        /*0030*/ 	.string	"Build cuda_13.0.r13.0/compiler.36424714_0"
        /*0030*/ 	.string	"-arch sm_100a -m 64 "



//--------------------- .note.nv.cuinfo           --------------------------
	.section	.note.nv.cuinfo,"",@"SHT_NOTE"
	.sectionflags	@"SHF_NOTE_NV_CUINFO"
        /*0018*/ 	.short	0x0002
        /*001a*/ 	.short	0x0064
        /*001c*/ 	.short	0x0082
	.zero		2


//--------------------- .nv.info                  --------------------------
	.section	.nv.info,"",@"SHT_CUDA_INFO"
	.align	4


	//----- nvinfo : EIATTR_REGCOUNT
	.align		4
        /*0000*/ 	.byte	0x04, 0x2f
        /*0002*/ 	.short	(.L_19 - .L_18)
	.align		4
.L_18:
        /*0004*/ 	.word	index@(_ZN7cutlass13device_kernelINS_4conv6kernel13ConvUniversalINS1_16ConvProblemShapeILNS1_8OperatorE1ELi3EEENS1_10collective14CollectiveConvINS1_47MainloopSm100TmaUmmaWarpSpecializedImplicitGemmILS5_1ELi8ELi3ELi1ELi2EN4cute5tupleIJNSA_1CILi2EEENSC_ILi1EEESE_EEEEENSB_IJNSC_ILi256EEENSC_ILi128EEENSB_IJNSC_ILi64EEEEEEEEENS_10bfloat16_tESM_NSA_8TiledMMAINSA_8MMA_AtomIJNSA_26SM100_MMA_F16BF16_2x1SM_SSISM_SM_fLi256ELi128ELNSA_4UMMA5MajorE0ELSR_1ELNSQ_7ScaleInE0ELSS_0EEEEEENSA_6LayoutINSB_IJSE_SE_SE_EEENSB_IJNSC_ILi0EEESX_SX_EEEEENSB_IJNSA_10UnderscoreES10_S10_EEEEENS7_6detail27Sm100ImplicitGemmTileTraitsINSA_25SM100_TMA_2SM_LOAD_IM2COLENSA_14ComposedLayoutINSA_7SwizzleILi3ELi4ELi3EEENSA_18smem_ptr_flag_bitsILi16EEENSV_INSB_IJNSC_ILi8EEESJ_EEENSB_IJSJ_SE_EEEEEEEvEENS14_INSA_18SM100_TMA_2SM_LOADENS16_IS18_S1A_NSV_INSB_IJSJ_S1B_EEENSB_IJSE_SJ_EEEEEEEvEEEENS_8epilogue10collective18CollectiveEpilogueINS1O_23Sm100TmaWarpSpecializedILi4ELi2ELi32ELb1ELb0EEEJNSB_IJSI_SI_SK_EEENSB_IJNSV_ISI_SE_EENSV_INSC_ILi32EEESE_EEEEESM_NSB_IJNSB_IJllllEEESE_SX_EEESM_S1Z_NS1O_6fusion15FusionCallbacksIS1S_NS20_17LinearCombinationISM_fSM_fLNS_15FloatRoundStyleE2EEES1T_S1X_JEEENSA_5SM1004TMEM4LOAD26SM100_TMEM_LOAD_32dp32b32xENSA_20SM90_TMA_LOAD_IM2COLENS16_INS17_ILi2ELi4ELi3EEES1A_NSV_INSB_IJS1B_S1V_EEENSB_IJS1V_SE_EEEEEEENSA_39AutoVectorizingCopyWithAssumedAlignmentILi128EEENSA_21SM90_TMA_STORE_IM2COLES2F_S2H_S2H_EEEvvEEEEvNT_6ParamsE)
        /*0008*/ 	.word	0x0000006c


	//----- nvinfo : EIATTR_FRAME_SIZE
	.align		4
.L_19:
        /*000c*/ 	.byte	0x04, 0x11
        /*000e*/ 	.short	(.L_21 - .L_20)
	.align		4
.L_20:
        /*0010*/ 	.word	index@($__internal_2_$__cuda_sm10x_tcgen05_guardrail_trap_unallocated_columns_being_dealloced)
        /*0014*/ 	.word	0x00000008


	//----- nvinfo : EIATTR_FRAME_SIZE
	.align		4
.L_21:
        /*0018*/ 	.byte	0x04, 0x11
        /*001a*/ 	.short	(.L_23 - .L_22)
	.align		4
.L_22:
        /*001c*/ 	.word	index@($__internal_1_$__cuda_sm10x_tcgen05_guardrail_trap_phase_invalid_during_alloc)
        /*0020*/ 	.word	0x00000008


	//----- nvinfo : EIATTR_FRAME_SIZE
	.align		4
.L_23:
        /*0024*/ 	.byte	0x04, 0x11
        /*0026*/ 	.short	(.L_25 - .L_24)
	.align		4
.L_24:
        /*0028*/ 	.word	index@($__internal_0_$__cuda_sm10x_tcgen05_guardrail_trap_col_being_dealloced_not_returned_by_alloc)
        /*002c*/ 	.word	0x00000008


	//----- nvinfo : EIATTR_FRAME_SIZE
	.align		4
.L_25:
        /*0030*/ 	.byte	0x04, 0x11
        /*0032*/ 	.short	(.L_27 - .L_26)
	.align		4
.L_26:
        /*0034*/ 	.word	index@(_ZN7cutlass13device_kernelINS_4conv6kernel13ConvUniversalINS1_16ConvProblemShapeILNS1_8OperatorE1ELi3EEENS1_10collective14CollectiveConvINS1_47MainloopSm100TmaUmmaWarpSpecializedImplicitGemmILS5_1ELi8ELi3ELi1ELi2EN4cute5tupleIJNSA_1CILi2EEENSC_ILi1EEESE_EEEEENSB_IJNSC_ILi256EEENSC_ILi128EEENSB_IJNSC_ILi64EEEEEEEEENS_10bfloat16_tESM_NSA_8TiledMMAINSA_8MMA_AtomIJNSA_26SM100_MMA_F16BF16_2x1SM_SSISM_SM_fLi256ELi128ELNSA_4UMMA5MajorE0ELSR_1ELNSQ_7ScaleInE0ELSS_0EEEEEENSA_6LayoutINSB_IJSE_SE_SE_EEENSB_IJNSC_ILi0EEESX_SX_EEEEENSB_IJNSA_10UnderscoreES10_S10_EEEEENS7_6detail27Sm100ImplicitGemmTileTraitsINSA_25SM100_TMA_2SM_LOAD_IM2COLENSA_14ComposedLayoutINSA_7SwizzleILi3ELi4ELi3EEENSA_18smem_ptr_flag_bitsILi16EEENSV_INSB_IJNSC_ILi8EEESJ_EEENSB_IJSJ_SE_EEEEEEEvEENS14_INSA_18SM100_TMA_2SM_LOADENS16_IS18_S1A_NSV_INSB_IJSJ_S1B_EEENSB_IJSE_SJ_EEEEEEEvEEEENS_8epilogue10collective18CollectiveEpilogueINS1O_23Sm100TmaWarpSpecializedILi4ELi2ELi32ELb1ELb0EEEJNSB_IJSI_SI_SK_EEENSB_IJNSV_ISI_SE_EENSV_INSC_ILi32EEESE_EEEEESM_NSB_IJNSB_IJllllEEESE_SX_EEESM_S1Z_NS1O_6fusion15FusionCallbacksIS1S_NS20_17LinearCombinationISM_fSM_fLNS_15FloatRoundStyleE2EEES1T_S1X_JEEENSA_5SM1004TMEM4LOAD26SM100_TMEM_LOAD_32dp32b32xENSA_20SM90_TMA_LOAD_IM2COLENS16_INS17_ILi2ELi4ELi3EEES1A_NSV_INSB_IJS1B_S1V_EEENSB_IJS1V_SE_EEEEEEENSA_39AutoVectorizingCopyWithAssumedAlignmentILi128EEENSA_21SM90_TMA_STORE_IM2COLES2F_S2H_S2H_EEEvvEEEEvNT_6ParamsE)
        /*0038*/ 	.word	0x00000008


	//----- nvinfo : EIATTR_MIN_STACK_SIZE
	.align		4
.L_27:
        /*003c*/ 	.byte	0x04, 0x12
        /*003e*/ 	.short	(.L_29 - .L_28)
	.align		4
.L_28:
        /*0040*/ 	.word	index@(_ZN7cutlass13device_kernelINS_4conv6kernel13ConvUniversalINS1_16ConvProblemShapeILNS1_8OperatorE1ELi3EEENS1_10collective14CollectiveConvINS1_47MainloopSm100TmaUmmaWarpSpecializedImplicitGemmILS5_1ELi8ELi3ELi1ELi2EN4cute5tupleIJNSA_1CILi2EEENSC_ILi1EEESE_EEEEENSB_IJNSC_ILi256EEENSC_ILi128EEENSB_IJNSC_ILi64EEEEEEEEENS_10bfloat16_tESM_NSA_8TiledMMAINSA_8MMA_AtomIJNSA_26SM100_MMA_F16BF16_2x1SM_SSISM_SM_fLi256ELi128ELNSA_4UMMA5MajorE0ELSR_1ELNSQ_7ScaleInE0ELSS_0EEEEEENSA_6LayoutINSB_IJSE_SE_SE_EEENSB_IJNSC_ILi0EEESX_SX_EEEEENSB_IJNSA_10UnderscoreES10_S10_EEEEENS7_6detail27Sm100ImplicitGemmTileTraitsINSA_25SM100_TMA_2SM_LOAD_IM2COLENSA_14ComposedLayoutINSA_7SwizzleILi3ELi4ELi3EEENSA_18smem_ptr_flag_bitsILi16EEENSV_INSB_IJNSC_ILi8EEESJ_EEENSB_IJSJ_SE_EEEEEEEvEENS14_INSA_18SM100_TMA_2SM_LOADENS16_IS18_S1A_NSV_INSB_IJSJ_S1B_EEENSB_IJSE_SJ_EEEEEEEvEEEENS_8epilogue10collective18CollectiveEpilogueINS1O_23Sm100TmaWarpSpecializedILi4ELi2ELi32ELb1ELb0EEEJNSB_IJSI_SI_SK_EEENSB_IJNSV_ISI_SE_EENSV_INSC_ILi32EEESE_EEEEESM_NSB_IJNSB_IJllllEEESE_SX_EEESM_S1Z_NS1O_6fusion15FusionCallbacksIS1S_NS20_17LinearCombinationISM_fSM_fLNS_15FloatRoundStyleE2EEES1T_S1X_JEEENSA_5SM1004TMEM4LOAD26SM100_TMEM_LOAD_32dp32b32xENSA_20SM90_TMA_LOAD_IM2COLENS16_INS17_ILi2ELi4ELi3EEES1A_NSV_INSB_IJS1B_S1V_EEENSB_IJS1V_SE_EEEEEEENSA_39AutoVectorizingCopyWithAssumedAlignmentILi128EEENSA_21SM90_TMA_STORE_IM2COLES2F_S2H_S2H_EEEvvEEEEvNT_6ParamsE)
        /*0044*/ 	.word	0x00000008
.L_29:


//--------------------- .nv.compat                --------------------------
	.section	.nv.compat,"",@"SHT_CUDA_COMPAT_INFO"
	.align	4
        /*0000*/ 	.byte	0x02, 0x09, 0x01, 0x00, 0x02, 0x02, 0x02, 0x00, 0x02, 0x05, 0x05, 0x00, 0x03, 0x07, 0x01, 0x01
        /*0010*/ 	.byte	0x02, 0x03, 0x01, 0x00, 0x02, 0x06, 0x01, 0x00, 0x04, 0x0b, 0x08, 0x00, 0x09, 0x00, 0x00, 0x00
        /*0020*/ 	.byte	0x00, 0x00, 0x00, 0x00


//--------------------- .nv.info._ZN7cutlass13device_kernelINS_4conv6kernel13ConvUniversalINS1_16ConvProblemShapeILNS1_8OperatorE1ELi3EEENS1_10collective14CollectiveConvINS1_47MainloopSm100TmaUmmaWarpSpecializedImplicitGemmILS5_1ELi8ELi3ELi1ELi2EN4cute5tupleIJNSA_1CILi2EEENSC_ILi1EEESE_EEEEENSB_IJNSC_ILi256EEENSC_ILi128EEENSB_IJNSC_ILi64EEEEEEEEENS_10bfloat16_tESM_NSA_8TiledMMAINSA_8MMA_AtomIJNSA_26SM100_MMA_F16BF16_2x1SM_SSISM_SM_fLi256ELi128ELNSA_4UMMA5MajorE0ELSR_1ELNSQ_7ScaleInE0ELSS_0EEEEEENSA_6LayoutINSB_IJSE_SE_SE_EEENSB_IJNSC_ILi0EEESX_SX_EEEEENSB_IJNSA_10UnderscoreES10_S10_EEEEENS7_6detail27Sm100ImplicitGemmTileTraitsINSA_25SM100_TMA_2SM_LOAD_IM2COLENSA_14ComposedLayoutINSA_7SwizzleILi3ELi4ELi3EEENSA_18smem_ptr_flag_bitsILi16EEENSV_INSB_IJNSC_ILi8EEESJ_EEENSB_IJSJ_SE_EEEEEEEvEENS14_INSA_18SM100_TMA_2SM_LOADENS16_IS18_S1A_NSV_INSB_IJSJ_S1B_EEENSB_IJSE_SJ_EEEEEEEvEEEENS_8epilogue10collective18CollectiveEpilogueINS1O_23Sm100TmaWarpSpecializedILi4ELi2ELi32ELb1ELb0EEEJNSB_IJSI_SI_SK_EEENSB_IJNSV_ISI_SE_EENSV_INSC_ILi32EEESE_EEEEESM_NSB_IJNSB_IJllllEEESE_SX_EEESM_S1Z_NS1O_6fusion15FusionCallbacksIS1S_NS20_17LinearCombinationISM_fSM_fLNS_15FloatRoundStyleE2EEES1T_S1X_JEEENSA_5SM1004TMEM4LOAD26SM100_TMEM_LOAD_32dp32b32xENSA_20SM90_TMA_LOAD_IM2COLENS16_INS17_ILi2ELi4ELi3EEES1A_NSV_INSB_IJS1B_S1V_EEENSB_IJS1V_SE_EEEEEEENSA_39AutoVectorizingCopyWithAssumedAlignmentILi128EEENSA_21SM90_TMA_STORE_IM2COLES2F_S2H_S2H_EEEvvEEEEvNT_6ParamsE --------------------------
	.section	.nv.info._ZN7cutlass13device_kernelINS_4conv6kernel13ConvUniversalINS1_16ConvProblemShapeILNS1_8OperatorE1ELi3EEENS1_10collective14CollectiveConvINS1_47MainloopSm100TmaUmmaWarpSpecializedImplicitGemmILS5_1ELi8ELi3ELi1ELi2EN4cute5tupleIJNSA_1CILi2EEENSC_ILi1EEESE_EEEEENSB_IJNSC_ILi256EEENSC_ILi128EEENSB_IJNSC_ILi64EEEEEEEEENS_10bfloat16_tESM_NSA_8TiledMMAINSA_8MMA_AtomIJNSA_26SM100_MMA_F16BF16_2x1SM_SSISM_SM_fLi256ELi128ELNSA_4UMMA5MajorE0ELSR_1ELNSQ_7ScaleInE0ELSS_0EEEEEENSA_6LayoutINSB_IJSE_SE_SE_EEENSB_IJNSC_ILi0EEESX_SX_EEEEENSB_IJNSA_10UnderscoreES10_S10_EEEEENS7_6detail27Sm100ImplicitGemmTileTraitsINSA_25SM100_TMA_2SM_LOAD_IM2COLENSA_14ComposedLayoutINSA_7SwizzleILi3ELi4ELi3EEENSA_18smem_ptr_flag_bitsILi16EEENSV_INSB_IJNSC_ILi8EEESJ_EEENSB_IJSJ_SE_EEEEEEEvEENS14_INSA_18SM100_TMA_2SM_LOADENS16_IS18_S1A_NSV_INSB_IJSJ_S1B_EEENSB_IJSE_SJ_EEEEEEEvEEEENS_8epilogue10collective18CollectiveEpilogueINS1O_23Sm100TmaWarpSpecializedILi4ELi2ELi32ELb1ELb0EEEJNSB_IJSI_SI_SK_EEENSB_IJNSV_ISI_SE_EENSV_INSC_ILi32EEESE_EEEEESM_NSB_IJNSB_IJllllEEESE_SX_EEESM_S1Z_NS1O_6fusion15FusionCallbacksIS1S_NS20_17LinearCombinationISM_fSM_fLNS_15FloatRoundStyleE2EEES1T_S1X_JEEENSA_5SM1004TMEM4LOAD26SM100_TMEM_LOAD_32dp32b32xENSA_20SM90_TMA_LOAD_IM2COLENS16_INS17_ILi2ELi4ELi3EEES1A_NSV_INSB_IJS1B_S1V_EEENSB_IJS1V_SE_EEEEEEENSA_39AutoVectorizingCopyWithAssumedAlignmentILi128EEENSA_21SM90_TMA_STORE_IM2COLES2F_S2H_S2H_EEEvvEEEEvNT_6ParamsE,"",@"SHT_CUDA_INFO"
	.sectionflags	@""
	.align	4


	//----- nvinfo : EIATTR_CUDA_API_VERSION
	.align		4
        /*0000*/ 	.byte	0x04, 0x37
        /*0002*/ 	.short	(.L_31 - .L_30)
.L_30:
        /*0004*/ 	.word	0x00000082


	//----- nvinfo : EIATTR_KPARAM_INFO
	.align		4
.L_31:
        /*0008*/ 	.byte	0x04, 0x17
        /*000a*/ 	.short	(.L_33 - .L_32)
.L_32:
        /*000c*/ 	.word	0x00000000
        /*0010*/ 	.short	0x0000
        /*0012*/ 	.short	0x0000
        /*0014*/ 	.byte	0x00, 0xf0, 0x01, 0x24


	//----- nvinfo : EIATTR_AT_ENTRY_FRAGMENTS
	.align		4
.L_33:
        /*0018*/ 	.byte	0x04, 0x4f
        /*001a*/ 	.short	(.L_35 - .L_34)


	//   ....[0]....
.L_34:
        /*001c*/ 	.word	0x00000007


	//----- nvinfo : EIATTR_RESERVED_SMEM_USED
	.align		4
.L_35:
        /*0020*/ 	.byte	0x01, 0x41
	.zero		2


	//----- nvinfo : EIATTR_SPARSE_MMA_MASK
	.align		4
        /*0024*/ 	.byte	0x03, 0x50
        /*0026*/ 	.short	0x0000


	//----- nvinfo : EIATTR_TCGEN05_2CTA_USED
	.align		4
        /*0028*/ 	.byte	0x01, 0x52
	.zero		2


	//----- nvinfo : EIATTR_MAXREG_COUNT
	.align		4
        /*002c*/ 	.byte	0x03, 0x1b
        /*002e*/ 	.short	0x00ff


	//----- nvinfo : EIATTR_NUM_BARRIERS
	.align		4
        /*0030*/ 	.byte	0x02, 0x4c
        /*0032*/ 	.byte	0x07
	.zero		1


	//----- nvinfo : EIATTR_EXTERNS
	.align		4
        /*0034*/ 	.byte	0x04, 0x0f
        /*0036*/ 	.short	(.L_37 - .L_36)


	//   ....[0]....
	.align		4
.L_36:
        /*0038*/ 	.word	index@(__assertfail)


	//----- nvinfo : EIATTR_MERCURY_ISA_VERSION
	.align		4
.L_37:
        /*003c*/ 	.byte	0x03, 0x5f
        /*003e*/ 	.short	0x0101


	//----- nvinfo : EIATTR_INT_WARP_WIDE_INSTR_OFFSETS
	.align		4
        /*0040*/ 	.byte	0x04, 0x31
        /*0042*/ 	.short	(.L_39 - .L_38)


	//   ....[0]....
.L_38:
        /*0044*/ 	.word	0x00000cd0


	//   ....[1]....
        /*0048*/ 	.word	0x00000d80


	//   ....[2]....
        /*004c*/ 	.word	0x00004720


	//   ....[3]....
        /*0050*/ 	.word	0x00004740


	//   ....[4]....
        /*0054*/ 	.word	0x00004770


	//   ....[5]....
        /*0058*/ 	.word	0x000054e0


	//   ....[6]....
        /*005c*/ 	.word	0x00005550


	//   ....[7]....
        /*0060*/ 	.word	0x00005660


	//   ....[8]....
        /*0064*/ 	.word	0x000056e0


	//   ....[9]....
        /*0068*/ 	.word	0x000057e0


	//   ....[10]....
        /*006c*/ 	.word	0x00005880


	//   ....[11]....
        /*0070*/ 	.word	0x00005970


	//   ....[12]....
        /*0074*/ 	.word	0x00005a90


	//----- nvinfo : EIATTR_COOP_GROUP_MASK_REGIDS
	.align		4
.L_39:
        /*0078*/ 	.byte	0x04, 0x29
        /*007a*/ 	.short	(.L_41 - .L_40)


	//   ....[0]....
.L_40:
        /*007c*/ 	.word	0xffffffff


	//   ....[1]....
        /*0080*/ 	.word	0xffffffff


	//   ....[2]....
        /*0084*/ 	.word	0xffffffff


	//   ....[3]....
        /*0088*/ 	.word	0xffffffff


	//   ....[4]....
        /*008c*/ 	.word	0xffffffff


	//   ....[5]....
        /*0090*/ 	.word	0xffffffff


	//   ....[6]....
        /*0094*/ 	.word	0xffffffff


	//   ....[7]....
        /*0098*/ 	.word	0xffffffff


	//   ....[8]....
        /*009c*/ 	.word	0xffffffff


	//   ....[9]....
        /*00a0*/ 	.word	0xffffffff


	//   ....[10]....
        /*00a4*/ 	.word	0xffffffff


	//   ....[11]....
        /*00a8*/ 	.word	0xffffffff


	//   ....[12]....
        /*00ac*/ 	.word	0xffffffff


	//----- nvinfo : EIATTR_COOP_GROUP_INSTR_OFFSETS
	.align		4
.L_41:
        /*00b0*/ 	.byte	0x04, 0x28
        /*00b2*/ 	.short	(.L_43 - .L_42)


	//   ....[0]....
.L_42:
        /*00b4*/ 	.word	0x000000d0


	//   ....[1]....
        /*00b8*/ 	.word	0x00000540


	//   ....[2]....
        /*00bc*/ 	.word	0x00000760


	//   ....[3]....
        /*00c0*/ 	.word	0x00000900


	//   ....[4]....
        /*00c4*/ 	.word	0x00000a00


	//   ....[5]....
        /*00c8*/ 	.word	0x00000b50


	//   ....[6]....
        /*00cc*/ 	.word	0x00000df0


	//   ....[7]....
        /*00d0*/ 	.word	0x00002720


	//   ....[8]....
        /*00d4*/ 	.word	0x000035f0


	//   ....[9]....
        /*00d8*/ 	.word	0x00003ac0


	//   ....[10]....
        /*00dc*/ 	.word	0x00003af0


	//   ....[11]....
        /*00e0*/ 	.word	0x00004630


	//   ....[12]....
        /*00e4*/ 	.word	0x00004840


	//----- nvinfo : EIATTR_VRC_CTA_INIT_COUNT
	.align		4
.L_43:
        /*00e8*/ 	.byte	0x02, 0x4a
        /*00ea*/ 	.byte	0x80
	.zero		1


	//----- nvinfo : EIATTR_SYSCALL_OFFSETS
	.align		4
        /*00ec*/ 	.byte	0x04, 0x46
        /*00ee*/ 	.short	(.L_45 - .L_44)


	//   ....[0]....
.L_44:
        /*00f0*/ 	.word	0x000066c0


	//   ....[1]....
        /*00f4*/ 	.word	0x000067b0


	//   ....[2]....
        /*00f8*/ 	.word	0x00007180


	//   ....[3]....
        /*00fc*/ 	.word	0x00007e30


	//   ....[4]....
        /*0100*/ 	.word	0x00008ab0


	//   ....[5]....
        /*0104*/ 	.word	0x00009720


	//----- nvinfo : EIATTR_MBARRIER_INSTR_OFFSETS
	.align		4
.L_45:
        /*0108*/ 	.byte	0x04, 0x39
        /*010a*/ 	.short	(.L_47 - .L_46)


	//   ....[0]....
.L_46:
        /*010c*/ 	.word	0x00000650
        /*0110*/ 	.word	0x000000ff
        /*0114*/ 	.word	0x00000000
        /*0118*/ 	.short	0x0100
        /*011a*/ 	.byte	0x04
	.zero		1


	//   ....[1]....
        /*011c*/ 	.word	0x00000660
        /*0120*/ 	.word	0x000000ff
        /*0124*/ 	.word	0x00000040
        /*0128*/ 	.short	0x0100
        /*012a*/ 	.byte	0x04
	.zero		1


	//   ....[2]....
        /*012c*/ 	.word	0x00000670
        /*0130*/ 	.word	0x000000ff
        /*0134*/ 	.word	0x00000008
        /*0138*/ 	.short	0x0100
        /*013a*/ 	.byte	0x04
	.zero		1


	//   ....[3]....
        /*013c*/ 	.word	0x00000680
        /*0140*/ 	.word	0x000000ff
        /*0144*/ 	.word	0x00000048
        /*0148*/ 	.short	0x0100
        /*014a*/ 	.byte	0x04
	.zero		1


	//   ....[4]....
        /*014c*/ 	.word	0x00000690
        /*0150*/ 	.word	0x000000ff
        /*0154*/ 	.word	0x00000010
        /*0158*/ 	.short	0x0100
        /*015a*/ 	.byte	0x04
	.zero		1


	//   ....[5]....
        /*015c*/ 	.word	0x000006a0
        /*0160*/ 	.word	0x000000ff
        /*0164*/ 	.word	0x00000050
        /*0168*/ 	.short	0x0100
        /*016a*/ 	.byte	0x04
	.zero		1


	//   ....[6]....
        /*016c*/ 	.word	0x000006b0
        /*0170*/ 	.word	0x000000ff
        /*0174*/ 	.word	0x00000018
        /*0178*/ 	.short	0x0100
        /*017a*/ 	.byte	0x04
	.zero		1


	//   ....[7]....
        /*017c*/ 	.word	0x000006c0
        /*0180*/ 	.word	0x000000ff
        /*0184*/ 	.word	0x00000058
        /*0188*/ 	.short	0x0100
        /*018a*/ 	.byte	0x04
	.zero		1


	//   ....[8]....
        /*018c*/ 	.word	0x000006d0
        /*0190*/ 	.word	0x000000ff
        /*0194*/ 	.word	0x00000020
        /*0198*/ 	.short	0x0100
        /*019a*/ 	.byte	0x04
	.zero		1


	//   ....[9]....
        /*019c*/ 	.word	0x000006e0
        /*01a0*/ 	.word	0x000000ff
        /*01a4*/ 	.word	0x00000060
        /*01a8*/ 	.short	0x0100
        /*01aa*/ 	.byte	0x04
	.zero		1


	//   ....[10]....
        /*01ac*/ 	.word	0x000006f0
        /*01b0*/ 	.word	0x000000ff
        /*01b4*/ 	.word	0x00000028
        /*01b8*/ 	.short	0x0100
        /*01ba*/ 	.byte	0x04
	.zero		1


	//   ....[11]....
        /*01bc*/ 	.word	0x00000700
        /*01c0*/ 	.word	0x000000ff
        /*01c4*/ 	.word	0x00000068
        /*01c8*/ 	.short	0x0100
        /*01ca*/ 	.byte	0x04
	.zero		1


	//   ....[12]....
        /*01cc*/ 	.word	0x00000710
        /*01d0*/ 	.word	0x000000ff
        /*01d4*/ 	.word	0x00000030
        /*01d8*/ 	.short	0x0100
        /*01da*/ 	.byte	0x04
	.zero		1


	//   ....[13]....
        /*01dc*/ 	.word	0x00000720
        /*01e0*/ 	.word	0x000000ff
        /*01e4*/ 	.word	0x00000070
        /*01e8*/ 	.short	0x0100
        /*01ea*/ 	.byte	0x04
	.zero		1


	//   ....[14]....
        /*01ec*/ 	.word	0x00000730
        /*01f0*/ 	.word	0x000000ff
        /*01f4*/ 	.word	0x00000038
        /*01f8*/ 	.short	0x0100
        /*01fa*/ 	.byte	0x04
	.zero		1


	//   ....[15]....
        /*01fc*/ 	.word	0x00000740
        /*0200*/ 	.word	0x000000ff
        /*0204*/ 	.word	0x00000078
        /*0208*/ 	.short	0x0100
        /*020a*/ 	.byte	0x04
	.zero		1


	//   ....[16]....
        /*020c*/ 	.word	0x00000870
        /*0210*/ 	.word	0x000000ff
        /*0214*/ 	.word	0x00000080
        /*0218*/ 	.short	0x0100
        /*021a*/ 	.byte	0x04
	.zero		1


	//   ....[17]....
        /*021c*/ 	.word	0x00000880
        /*0220*/ 	.word	0x000000ff
        /*0224*/ 	.word	0x000000a0
        /*0228*/ 	.short	0x0100
        /*022a*/ 	.byte	0x04
	.zero		1


	//   ....[18]....
        /*022c*/ 	.word	0x00000890
        /*0230*/ 	.word	0x000000ff
        /*0234*/ 	.word	0x00000088
        /*0238*/ 	.short	0x0100
        /*023a*/ 	.byte	0x04
	.zero		1


	//   ....[19]....
        /*023c*/ 	.word	0x000008a0
        /*0240*/ 	.word	0x000000ff
        /*0244*/ 	.word	0x000000a8
        /*0248*/ 	.short	0x0100
        /*024a*/ 	.byte	0x04
	.zero		1


	//   ....[20]....
        /*024c*/ 	.word	0x000008b0
        /*0250*/ 	.word	0x000000ff
        /*0254*/ 	.word	0x00000090
        /*0258*/ 	.short	0x0100
        /*025a*/ 	.byte	0x04
	.zero		1


	//   ....[21]....
        /*025c*/ 	.word	0x000008c0
        /*0260*/ 	.word	0x000000ff
        /*0264*/ 	.word	0x000000b0
        /*0268*/ 	.short	0x0100
        /*026a*/ 	.byte	0x04
	.zero		1


	//   ....[22]....
        /*026c*/ 	.word	0x000008d0
        /*0270*/ 	.word	0x000000ff
        /*0274*/ 	.word	0x00000098
        /*0278*/ 	.short	0x0100
        /*027a*/ 	.byte	0x04
	.zero		1


	//   ....[23]....
        /*027c*/ 	.word	0x000008e0
        /*0280*/ 	.word	0x000000ff
        /*0284*/ 	.word	0x000000b8
        /*0288*/ 	.short	0x0100
        /*028a*/ 	.byte	0x04
	.zero		1


	//   ....[24]....
        /*028c*/ 	.word	0x000009d0
        /*0290*/ 	.word	0x000000ff
        /*0294*/ 	.word	0x000000c0
        /*0298*/ 	.short	0x0100
        /*029a*/ 	.byte	0x04
	.zero		1


	//   ....[25]....
        /*029c*/ 	.word	0x000009e0
        /*02a0*/ 	.word	0x000000ff
        /*02a4*/ 	.word	0x000000c8
        /*02a8*/ 	.short	0x0100
        /*02aa*/ 	.byte	0x04
	.zero		1


	//   ....[26]....
        /*02ac*/ 	.word	0x00000b20
        /*02b0*/ 	.word	0x000000ff
        /*02b4*/ 	.word	0x000000d0
        /*02b8*/ 	.short	0x0100
        /*02ba*/ 	.byte	0x06
	.zero		1


	//   ....[27]....
        /*02bc*/ 	.word	0x00000b30
        /*02c0*/ 	.word	0x000000ff
        /*02c4*/ 	.word	0x000000d8
        /*02c8*/ 	.short	0x0100
        /*02ca*/ 	.byte	0x06
	.zero		1


	//   ....[28]....
        /*02cc*/ 	.word	0x00000c70
        /*02d0*/ 	.word	0x000000ff
        /*02d4*/ 	.word	0x000000e0
        /*02d8*/ 	.short	0x0100
        /*02da*/ 	.byte	0x04
	.zero		1


	//   ....[29]....
        /*02dc*/ 	.word	0x00000c80
        /*02e0*/ 	.word	0x000000ff
        /*02e4*/ 	.word	0x000000f0
        /*02e8*/ 	.short	0x0100
        /*02ea*/ 	.byte	0x04
	.zero		1


	//   ....[30]....
        /*02ec*/ 	.word	0x00000c90
        /*02f0*/ 	.word	0x000000ff
        /*02f4*/ 	.word	0x000000e8
        /*02f8*/ 	.short	0x0100
        /*02fa*/ 	.byte	0x04
	.zero		1


	//   ....[31]....
        /*02fc*/ 	.word	0x00000ca0
        /*0300*/ 	.word	0x000000ff
        /*0304*/ 	.word	0x000000f8
        /*0308*/ 	.short	0x0100
        /*030a*/ 	.byte	0x04
	.zero		1


	//   ....[32]....
        /*030c*/ 	.word	0x00000da0
        /*0310*/ 	.word	0x000000ff
        /*0314*/ 	.word	0x00000100
        /*0318*/ 	.short	0x0100
        /*031a*/ 	.byte	0x06
	.zero		1


	//   ....[33]....
        /*031c*/ 	.word	0x00001900
        /*0320*/ 	.word	0x000000ff
        /*0324*/ 	.word	0x00000040
        /*0328*/ 	.short	0x010a
        /*032a*/ 	.byte	0x04
	.zero		1


	//   ....[34]....
        /*032c*/ 	.word	0x00001c50
        /*0330*/ 	.word	0x000000ff
        /*0334*/ 	.word	0x00000040
        /*0338*/ 	.short	0x010a
        /*033a*/ 	.byte	0x09
	.zero		1


	//   ....[35]....
        /*033c*/ 	.word	0x00001e00
        /*0340*/ 	.word	0x000000ff
        /*0344*/ 	.word	0x00000040
        /*0348*/ 	.short	0x010a
        /*034a*/ 	.byte	0x08
	.zero		1


	//   ....[36]....
        /*034c*/ 	.word	0x00002030
        /*0350*/ 	.word	0x000000ff
        /*0354*/ 	.word	0x000000c8
        /*0358*/ 	.short	0x0101
        /*035a*/ 	.byte	0x1e
	.zero		1


	//   ....[37]....
        /*035c*/ 	.word	0x00002060
        /*0360*/ 	.word	0x000000ff
        /*0364*/ 	.word	0x00000040
        /*0368*/ 	.short	0x010a
        /*036a*/ 	.byte	0x04
	.zero		1


	//   ....[38]....
        /*036c*/ 	.word	0x00002340
        /*0370*/ 	.word	0x000000ff
        /*0374*/ 	.word	0x00000040
        /*0378*/ 	.short	0x010a
        /*037a*/ 	.byte	0x09
	.zero		1


	//   ....[39]....
        /*037c*/ 	.word	0x000024f0
        /*0380*/ 	.word	0x000000ff
        /*0384*/ 	.word	0x00000040
        /*0388*/ 	.short	0x010a
        /*038a*/ 	.byte	0x08
	.zero		1


	//   ....[40]....
        /*038c*/ 	.word	0x00002730
        /*0390*/ 	.word	0x000000ff
        /*0394*/ 	.word	0x000000d0
        /*0398*/ 	.short	0x010a
        /*039a*/ 	.byte	0x1e
	.zero		1


	//   ....[41]....
        /*039c*/ 	.word	0x000027f0
        /*03a0*/ 	.word	0x000000ff
        /*03a4*/ 	.word	0x00000000
        /*03a8*/ 	.short	0x0101
        /*03aa*/ 	.byte	0x04
	.zero		1


	//   ....[42]....
        /*03ac*/ 	.word	0x00002df0
        /*03b0*/ 	.word	0x000000ff
        /*03b4*/ 	.word	0x00000000
        /*03b8*/ 	.short	0x010a
        /*03ba*/ 	.byte	0x04
	.zero		1


	//   ....[43]....
        /*03bc*/ 	.word	0x00002e90
        /*03c0*/ 	.word	0x000000ff
        /*03c4*/ 	.word	0x00000000
        /*03c8*/ 	.short	0x010a
        /*03ca*/ 	.byte	0x05
	.zero		1


	//   ....[44]....
        /*03cc*/ 	.word	0x00002f30
        /*03d0*/ 	.word	0x000000ff
        /*03d4*/ 	.word	0x00000000
        /*03d8*/ 	.short	0x010a
        /*03da*/ 	.byte	0x05
	.zero		1


	//   ....[45]....
        /*03dc*/ 	.word	0x00002fd0
        /*03e0*/ 	.word	0x000000ff
        /*03e4*/ 	.word	0x00000000
        /*03e8*/ 	.short	0x010a
        /*03ea*/ 	.byte	0x05
	.zero		1


	//   ....[46]....
        /*03ec*/ 	.word	0x00003070
        /*03f0*/ 	.word	0x000000ff
        /*03f4*/ 	.word	0x00000000
        /*03f8*/ 	.short	0x010a
        /*03fa*/ 	.byte	0x05
	.zero		1


	//   ....[47]....
        /*03fc*/ 	.word	0x00003110
        /*0400*/ 	.word	0x000000ff
        /*0404*/ 	.word	0x00000000
        /*0408*/ 	.short	0x010a
        /*040a*/ 	.byte	0x05
	.zero		1


	//   ....[48]....
        /*040c*/ 	.word	0x000031b0
        /*0410*/ 	.word	0x000000ff
        /*0414*/ 	.word	0x00000000
        /*0418*/ 	.short	0x010a
        /*041a*/ 	.byte	0x05
	.zero		1


	//   ....[49]....
        /*041c*/ 	.word	0x00003260
        /*0420*/ 	.word	0x00000000
        /*0424*/ 	.word	0x00000000
        /*0428*/ 	.short	0x010a
        /*042a*/ 	.byte	0xff
	.zero		1


	//   ....[50]....
        /*042c*/ 	.word	0x000033b0
        /*0430*/ 	.word	0x000000ff
        /*0434*/ 	.word	0x000000d8
        /*0438*/ 	.short	0x010a
        /*043a*/ 	.byte	0x04
	.zero		1


	//   ....[51]....
        /*043c*/ 	.word	0x00003450
        /*0440*/ 	.word	0x000000ff
        /*0444*/ 	.word	0x000000d0
        /*0448*/ 	.short	0x010a
        /*044a*/ 	.byte	0x04
	.zero		1


	//   ....[52]....
        /*044c*/ 	.word	0x000034f0
        /*0450*/ 	.word	0x000000ff
        /*0454*/ 	.word	0x00000000
        /*0458*/ 	.short	0x0101
        /*045a*/ 	.byte	0x05
	.zero		1


	//   ....[53]....
        /*045c*/ 	.word	0x00003530
        /*0460*/ 	.word	0x000000ff
        /*0464*/ 	.word	0x000000d8
        /*0468*/ 	.short	0x0106
        /*046a*/ 	.byte	0x04
	.zero		1


	//   ....[54]....
        /*046c*/ 	.word	0x00003570
        /*0470*/ 	.word	0x00000000
        /*0474*/ 	.word	0x000000d8
        /*0478*/ 	.short	0x010a
        /*047a*/ 	.byte	0xff
	.zero		1


	//   ....[55]....
        /*047c*/ 	.word	0x000037c0
        /*0480*/ 	.word	0x000000ff
        /*0484*/ 	.word	0x00000008
        /*0488*/ 	.short	0x010a
        /*048a*/ 	.byte	0x05
	.zero		1


	//   ....[56]....
        /*048c*/ 	.word	0x000037e0
        /*0490*/ 	.word	0x000000ff
        /*0494*/ 	.word	0x00000008
        /*0498*/ 	.short	0x010a
        /*049a*/ 	.byte	0x05
	.zero		1


	//   ....[57]....
        /*049c*/ 	.word	0x00003970
        /*04a0*/ 	.word	0x000000ff
        /*04a4*/ 	.word	0x00000008
        /*04a8*/ 	.short	0x010a
        /*04aa*/ 	.byte	0x05
	.zero		1


	//   ....[58]....
        /*04ac*/ 	.word	0x00003990
        /*04b0*/ 	.word	0x000000ff
        /*04b4*/ 	.word	0x00000008
        /*04b8*/ 	.short	0x010a
        /*04ba*/ 	.byte	0x05
	.zero		1


	//   ....[59]....
        /*04bc*/ 	.word	0x00003a50
        /*04c0*/ 	.word	0x000000ff
        /*04c4*/ 	.word	0x00000000
        /*04c8*/ 	.short	0x0101
        /*04ca*/ 	.byte	0x04
	.zero		1


	//   ....[60]....
        /*04cc*/ 	.word	0x00003de0
        /*04d0*/ 	.word	0x000000ff
        /*04d4*/ 	.word	0x000000d0
        /*04d8*/ 	.short	0x010a
        /*04da*/ 	.byte	0x14
	.zero		1


	//   ....[61]....
        /*04dc*/ 	.word	0x00003e80
        /*04e0*/ 	.word	0x000000ff
        /*04e4*/ 	.word	0x00000000
        /*04e8*/ 	.short	0x0101
        /*04ea*/ 	.byte	0x22
	.zero		1


	//   ....[62]....
        /*04ec*/ 	.word	0x00003ec0
        /*04f0*/ 	.word	0x000000ff
        /*04f4*/ 	.word	0x000000f0
        /*04f8*/ 	.short	0x010a
        /*04fa*/ 	.byte	0x19
	.zero		1


	//   ....[63]....
        /*04fc*/ 	.word	0x00003f60
        /*0500*/ 	.word	0x000000ff
        /*0504*/ 	.word	0x00000000
        /*0508*/ 	.short	0x010a
        /*050a*/ 	.byte	0x04
	.zero		1


	//   ....[64]....
        /*050c*/ 	.word	0x00003fb0
        /*0510*/ 	.word	0x000000ff
        /*0514*/ 	.word	0x00000000
        /*0518*/ 	.short	0x010a
        /*051a*/ 	.byte	0x12
	.zero		1


	//   ....[65]....
        /*051c*/ 	.word	0x00004100
        /*0520*/ 	.word	0x000000ff
        /*0524*/ 	.word	0x00000000
        /*0528*/ 	.short	0x010a
        /*052a*/ 	.byte	0x05
	.zero		1


	//   ....[66]....
        /*052c*/ 	.word	0x00004430
        /*0530*/ 	.word	0x000000ff
        /*0534*/ 	.word	0x00000000
        /*0538*/ 	.short	0x010a
        /*053a*/ 	.byte	0x04
	.zero		1


	//   ....[67]....
        /*053c*/ 	.word	0x000044d0
        /*0540*/ 	.word	0x00000000
        /*0544*/ 	.word	0x00000000
        /*0548*/ 	.short	0x010a
        /*054a*/ 	.byte	0xff
	.zero		1


	//   ....[68]....
        /*054c*/ 	.word	0x00004510
        /*0550*/ 	.word	0x00000000
        /*0554*/ 	.word	0x00000000
        /*0558*/ 	.short	0x010a
        /*055a*/ 	.byte	0xff
	.zero		1


	//   ....[69]....
        /*055c*/ 	.word	0x00004580
        /*0560*/ 	.word	0x000000ff
        /*0564*/ 	.word	0x00000000
        /*0568*/ 	.short	0x0101
        /*056a*/ 	.byte	0x04
	.zero		1


	//   ....[70]....
        /*056c*/ 	.word	0x000045c0
        /*0570*/ 	.word	0x000000ff
        /*0574*/ 	.word	0x00000100
        /*0578*/ 	.short	0x010a
        /*057a*/ 	.byte	0x14
	.zero		1


	//   ....[71]....
        /*057c*/ 	.word	0x00004620
        /*0580*/ 	.word	0x000000ff
        /*0584*/ 	.word	0x00000000
        /*0588*/ 	.short	0x0101
        /*058a*/ 	.byte	0x04
	.zero		1


	//   ....[72]....
        /*058c*/ 	.word	0x00004b90
        /*0590*/ 	.word	0x000000ff
        /*0594*/ 	.word	0x000000d0
        /*0598*/ 	.short	0x010a
        /*059a*/ 	.byte	0x14
	.zero		1


	//   ....[73]....
        /*059c*/ 	.word	0x00004c30
        /*05a0*/ 	.word	0x000000ff
        /*05a4*/ 	.word	0x00000000
        /*05a8*/ 	.short	0x0101
        /*05aa*/ 	.byte	0x2d
	.zero		1


	//   ....[74]....
        /*05ac*/ 	.word	0x00005180
        /*05b0*/ 	.word	0x000000ff
        /*05b4*/ 	.word	0x000000c8
        /*05b8*/ 	.short	0x010a
        /*05ba*/ 	.byte	0x14
	.zero		1


	//   ....[75]....
        /*05bc*/ 	.word	0x00005320
        /*05c0*/ 	.word	0x000000ff
        /*05c4*/ 	.word	0x000000a0
        /*05c8*/ 	.short	0x010a
        /*05ca*/ 	.byte	0x14
	.zero		1


	//   ....[76]....
        /*05cc*/ 	.word	0x000055f0
        /*05d0*/ 	.word	0x000000ff
        /*05d4*/ 	.word	0x00000080
        /*05d8*/ 	.short	0x010b
        /*05da*/ 	.byte	0x14
	.zero		1


	//   ....[77]....
        /*05dc*/ 	.word	0x00005600
        /*05e0*/ 	.word	0x000000ff
        /*05e4*/ 	.word	0x00000000
        /*05e8*/ 	.short	0x0101
        /*05ea*/ 	.byte	0x31
	.zero		1


	//   ....[78]....
        /*05ec*/ 	.word	0x00005620
        /*05f0*/ 	.word	0x000000ff
        /*05f4*/ 	.word	0x000000a8
        /*05f8*/ 	.short	0x010a
        /*05fa*/ 	.byte	0x14
	.zero		1


	//   ....[79]....
        /*05fc*/ 	.word	0x00005770
        /*0600*/ 	.word	0x000000ff
        /*0604*/ 	.word	0x00000088
        /*0608*/ 	.short	0x010b
        /*060a*/ 	.byte	0x14
	.zero		1


	//   ....[80]....
        /*060c*/ 	.word	0x00005780
        /*0610*/ 	.word	0x000000ff
        /*0614*/ 	.word	0x00000000
        /*0618*/ 	.short	0x0101
        /*061a*/ 	.byte	0x30
	.zero		1


	//   ....[81]....
        /*061c*/ 	.word	0x000057a0
        /*0620*/ 	.word	0x000000ff
        /*0624*/ 	.word	0x000000b0
        /*0628*/ 	.short	0x010a
        /*062a*/ 	.byte	0x14
	.zero		1


	//   ....[82]....
        /*062c*/ 	.word	0x00005910
        /*0630*/ 	.word	0x000000ff
        /*0634*/ 	.word	0x00000090
        /*0638*/ 	.short	0x010b
        /*063a*/ 	.byte	0x14
	.zero		1


	//   ....[83]....
        /*063c*/ 	.word	0x00005920
        /*0640*/ 	.word	0x000000ff
        /*0644*/ 	.word	0x00000000
        /*0648*/ 	.short	0x0101
        /*064a*/ 	.byte	0x2f
	.zero		1


	//   ....[84]....
        /*064c*/ 	.word	0x00005930
        /*0650*/ 	.word	0x000000ff
        /*0654*/ 	.word	0x000000b8
        /*0658*/ 	.short	0x010a
        /*065a*/ 	.byte	0x14
	.zero		1


	//   ....[85]....
        /*065c*/ 	.word	0x00005b00
        /*0660*/ 	.word	0x000000ff
        /*0664*/ 	.word	0x00000098
        /*0668*/ 	.short	0x010b
        /*066a*/ 	.byte	0x14
	.zero		1


	//   ....[86]....
        /*066c*/ 	.word	0x00005b10
        /*0670*/ 	.word	0x000000ff
        /*0674*/ 	.word	0x00000000
        /*0678*/ 	.short	0x0101
        /*067a*/ 	.byte	0x2e
	.zero		1


	//   ....[87]....
        /*067c*/ 	.word	0x00005b40
        /*0680*/ 	.word	0x000000ff
        /*0684*/ 	.word	0x000000a0
        /*0688*/ 	.short	0x010a
        /*068a*/ 	.byte	0x14
	.zero		1


	//   ....[88]....
        /*068c*/ 	.word	0x00005b60
        /*0690*/ 	.word	0x000000ff
        /*0694*/ 	.word	0x000000a8
        /*0698*/ 	.short	0x010a
        /*069a*/ 	.byte	0x14
	.zero		1


	//   ....[89]....
        /*069c*/ 	.word	0x00005b80
        /*06a0*/ 	.word	0x000000ff
        /*06a4*/ 	.word	0x000000b0
        /*06a8*/ 	.short	0x010a
        /*06aa*/ 	.byte	0x14
	.zero		1


	//   ....[90]....
        /*06ac*/ 	.word	0x00005bc0
        /*06b0*/ 	.word	0x00000000
        /*06b4*/ 	.word	0x000000b8
        /*06b8*/ 	.short	0x010a
        /*06ba*/ 	.byte	0xff
	.zero		1


	//   ....[91]....
        /*06bc*/ 	.word	0x00005f40
        /*06c0*/ 	.word	0x000000ff
        /*06c4*/ 	.word	0x000000d0
        /*06c8*/ 	.short	0x010a
        /*06ca*/ 	.byte	0x32
	.zero		1


	//   ....[92]....
        /*06cc*/ 	.word	0x00006010
        /*06d0*/ 	.word	0x000000ff
        /*06d4*/ 	.word	0x00000000
        /*06d8*/ 	.short	0x0101
        /*06da*/ 	.byte	0x04
	.zero		1


	//   ....[93]....
        /*06dc*/ 	.word	0x00006cb0
        /*06e0*/ 	.word	0x000000ff
        /*06e4*/ 	.word	0x00000080
        /*06e8*/ 	.short	0x010a
        /*06ea*/ 	.byte	0x32
	.zero		1


	//   ....[94]....
        /*06ec*/ 	.word	0x00006d60
        /*06f0*/ 	.word	0x00000067
        /*06f4*/ 	.word	0x000000e0
        /*06f8*/ 	.short	0x010a
        /*06fa*/ 	.byte	0xff
	.zero		1


	//   ....[95]....
        /*06fc*/ 	.word	0x00006f70
        /*0700*/ 	.word	0x000000ff
        /*0704*/ 	.word	0x00000080
        /*0708*/ 	.short	0x010a
        /*070a*/ 	.byte	0x32
	.zero		1


	//   ....[96]....
        /*070c*/ 	.word	0x00007060
        /*0710*/ 	.word	0x00000067
        /*0714*/ 	.word	0x000000e0
        /*0718*/ 	.short	0x010a
        /*071a*/ 	.byte	0xff
	.zero		1


	//   ....[97]....
        /*071c*/ 	.word	0x00007b60
        /*0720*/ 	.word	0x00000000
        /*0724*/ 	.word	0x00000000
        /*0728*/ 	.short	0x0101
        /*072a*/ 	.byte	0xff
	.zero		1


	//   ....[98]....
        /*072c*/ 	.word	0x00007b70
        /*0730*/ 	.word	0x00000002
        /*0734*/ 	.word	0x00000080
        /*0738*/ 	.short	0x010a
        /*073a*/ 	.byte	0xff
	.zero		1


	//   ....[99]....
        /*073c*/ 	.word	0x00007c50
        /*0740*/ 	.word	0x00000002
        /*0744*/ 	.word	0x00000080
        /*0748*/ 	.short	0x010a
        /*074a*/ 	.byte	0xff
	.zero		1


	//   ....[100]....
        /*074c*/ 	.word	0x000087e0
        /*0750*/ 	.word	0x00000000
        /*0754*/ 	.word	0x00000000
        /*0758*/ 	.short	0x0101
        /*075a*/ 	.byte	0xff
	.zero		1


	//   ....[101]....
        /*075c*/ 	.word	0x00008800
        /*0760*/ 	.word	0x00000006
        /*0764*/ 	.word	0x00000080
        /*0768*/ 	.short	0x010a
        /*076a*/ 	.byte	0xff
	.zero		1


	//   ....[102]....
        /*076c*/ 	.word	0x000088d0
        /*0770*/ 	.word	0x00000006
        /*0774*/ 	.word	0x00000080
        /*0778*/ 	.short	0x010a
        /*077a*/ 	.byte	0xff
	.zero		1


	//   ....[103]....
        /*077c*/ 	.word	0x00009450
        /*0780*/ 	.word	0x00000000
        /*0784*/ 	.word	0x00000000
        /*0788*/ 	.short	0x0101
        /*078a*/ 	.byte	0xff
	.zero		1


	//   ....[104]....
        /*078c*/ 	.word	0x00009470
        /*0790*/ 	.word	0x00000002
        /*0794*/ 	.word	0x00000080
        /*0798*/ 	.short	0x010a
        /*079a*/ 	.byte	0xff
	.zero		1


	//   ....[105]....
        /*079c*/ 	.word	0x00009540
        /*07a0*/ 	.word	0x00000002
        /*07a4*/ 	.word	0x00000080
        /*07a8*/ 	.short	0x010a
        /*07aa*/ 	.byte	0xff
	.zero		1


	//   ....[106]....
        /*07ac*/ 	.word	0x00009930
        /*07b0*/ 	.word	0x00000067
        /*07b4*/ 	.word	0x00000000
        /*07b8*/ 	.short	0x0101
        /*07ba*/ 	.byte	0xff
	.zero		1


	//   ....[107]....
        /*07bc*/ 	.word	0x0000a110
        /*07c0*/ 	.word	0x00000000
        /*07c4*/ 	.word	0x00000000
        /*07c8*/ 	.short	0x0101
        /*07ca*/ 	.byte	0xff
	.zero		1


	//   ....[108]....
        /*07cc*/ 	.word	0x0000a390
        /*07d0*/ 	.word	0x000000ff
        /*07d4*/ 	.word	0x00000000
        /*07d8*/ 	.short	0x0101
        /*07da*/ 	.byte	0x04
	.zero		1


	//   ....[109]....
        /*07dc*/ 	.word	0x0000a3c0
        /*07e0*/ 	.word	0x00000000
        /*07e4*/ 	.word	0x00000040
        /*07e8*/ 	.short	0x010a
        /*07ea*/ 	.byte	0xff
	.zero		1


	//   ....[110]....
        /*07ec*/ 	.word	0x0000a420
        /*07f0*/ 	.word	0x00000000
        /*07f4*/ 	.word	0x00000040
        /*07f8*/ 	.short	0x010a
        /*07fa*/ 	.byte	0xff
	.zero		1


	//   ....[111]....
        /*07fc*/ 	.word	0x0000a480
        /*0800*/ 	.word	0x00000000
        /*0804*/ 	.word	0x000000d0
        /*0808*/ 	.short	0x010a
        /*080a*/ 	.byte	0xff
	.zero		1


	//   ....[112]....
        /*080c*/ 	.word	0x0000a4e0
        /*0810*/ 	.word	0x00000000
        /*0814*/ 	.word	0x00000000
        /*0818*/ 	.short	0x010a
        /*081a*/ 	.byte	0xff
	.zero		1


	//   ....[113]....
        /*081c*/ 	.word	0x0000a540
        /*0820*/ 	.word	0x00000000
        /*0824*/ 	.word	0x00000000
        /*0828*/ 	.short	0x010a
        /*082a*/ 	.byte	0xff
	.zero		1


	//   ....[114]....
        /*082c*/ 	.word	0x0000a5a0
        /*0830*/ 	.word	0x00000000
        /*0834*/ 	.word	0x00000000
        /*0838*/ 	.short	0x010a
        /*083a*/ 	.byte	0xff
	.zero		1


	//   ....[115]....
        /*083c*/ 	.word	0x0000a600
        /*0840*/ 	.word	0x00000000
        /*0844*/ 	.word	0x00000000
        /*0848*/ 	.short	0x010a
        /*084a*/ 	.byte	0xff
	.zero		1


	//   ....[116]....
        /*084c*/ 	.word	0x0000a660
        /*0850*/ 	.word	0x00000000
        /*0854*/ 	.word	0x00000000
        /*0858*/ 	.short	0x010a
        /*085a*/ 	.byte	0xff
	.zero		1


	//   ....[117]....
        /*085c*/ 	.word	0x0000a6c0
        /*0860*/ 	.word	0x00000000
        /*0864*/ 	.word	0x00000000
        /*0868*/ 	.short	0x010a
        /*086a*/ 	.byte	0xff
	.zero		1


	//   ....[118]....
        /*086c*/ 	.word	0x0000a720
        /*0870*/ 	.word	0x00000000
        /*0874*/ 	.word	0x00000000
        /*0878*/ 	.short	0x010a
        /*087a*/ 	.byte	0xff
	.zero		1


	//   ....[119]....
        /*087c*/ 	.word	0x0000a780
        /*0880*/ 	.word	0x00000004
        /*0884*/ 	.word	0x000000d8
        /*0888*/ 	.short	0x010a
        /*088a*/ 	.byte	0xff
	.zero		1


	//   ....[120]....
        /*088c*/ 	.word	0x0000a7e0
        /*0890*/ 	.word	0x00000004
        /*0894*/ 	.word	0x000000d0
        /*0898*/ 	.short	0x010a
        /*089a*/ 	.byte	0xff
	.zero		1


	//   ....[121]....
        /*089c*/ 	.word	0x0000a840
        /*08a0*/ 	.word	0x00000005
        /*08a4*/ 	.word	0x00000008
        /*08a8*/ 	.short	0x010a
        /*08aa*/ 	.byte	0xff
	.zero		1


	//   ....[122]....
        /*08ac*/ 	.word	0x0000a930
        /*08b0*/ 	.word	0x00000003
        /*08b4*/ 	.word	0x00000008
        /*08b8*/ 	.short	0x010a
        /*08ba*/ 	.byte	0xff
	.zero		1


	//   ....[123]....
        /*08bc*/ 	.word	0x0000a990
        /*08c0*/ 	.word	0x00000004
        /*08c4*/ 	.word	0x000000d0
        /*08c8*/ 	.short	0x010a
        /*08ca*/ 	.byte	0xff
	.zero		1


	//   ....[124]....
        /*08cc*/ 	.word	0x0000a9f0
        /*08d0*/ 	.word	0x00000004
        /*08d4*/ 	.word	0x000000f0
        /*08d8*/ 	.short	0x010a
        /*08da*/ 	.byte	0xff
	.zero		1


	//   ....[125]....
        /*08dc*/ 	.word	0x0000aa50
        /*08e0*/ 	.word	0x00000004
        /*08e4*/ 	.word	0x00000000
        /*08e8*/ 	.short	0x010a
        /*08ea*/ 	.byte	0xff
	.zero		1


	//   ....[126]....
        /*08ec*/ 	.word	0x0000aab0
        /*08f0*/ 	.word	0x00000000
        /*08f4*/ 	.word	0x00000000
        /*08f8*/ 	.short	0x010a
        /*08fa*/ 	.byte	0xff
	.zero		1


	//   ....[127]....
        /*08fc*/ 	.word	0x0000ab10
        /*0900*/ 	.word	0x00000000
        /*0904*/ 	.word	0x00000100
        /*0908*/ 	.short	0x010a
        /*090a*/ 	.byte	0xff
	.zero		1


	//   ....[128]....
        /*090c*/ 	.word	0x0000ab70
        /*0910*/ 	.word	0x00000000
        /*0914*/ 	.word	0x000000d0
        /*0918*/ 	.short	0x010a
        /*091a*/ 	.byte	0xff
	.zero		1


	//   ....[129]....
        /*091c*/ 	.word	0x0000abd0
        /*0920*/ 	.word	0x00000000
        /*0924*/ 	.word	0x000000c8
        /*0928*/ 	.short	0x010a
        /*092a*/ 	.byte	0xff
	.zero		1


	//   ....[130]....
        /*092c*/ 	.word	0x0000ac30
        /*0930*/ 	.word	0x00000002
        /*0934*/ 	.word	0x000000a0
        /*0938*/ 	.short	0x010a
        /*093a*/ 	.byte	0xff
	.zero		1


	//   ....[131]....
        /*093c*/ 	.word	0x0000ac90
        /*0940*/ 	.word	0x00000002
        /*0944*/ 	.word	0x000000a8
        /*0948*/ 	.short	0x010a
        /*094a*/ 	.byte	0xff
	.zero		1


	//   ....[132]....
        /*094c*/ 	.word	0x0000acf0
        /*0950*/ 	.word	0x00000002
        /*0954*/ 	.word	0x000000b0
        /*0958*/ 	.short	0x010a
        /*095a*/ 	.byte	0xff
	.zero		1


	//   ....[133]....
        /*095c*/ 	.word	0x0000ad50
        /*0960*/ 	.word	0x00000000
        /*0964*/ 	.word	0x000000b8
        /*0968*/ 	.short	0x010a
        /*096a*/ 	.byte	0xff
	.zero		1


	//   ....[134]....
        /*096c*/ 	.word	0x0000adb0
        /*0970*/ 	.word	0x00000000
        /*0974*/ 	.word	0x000000a0
        /*0978*/ 	.short	0x010a
        /*097a*/ 	.byte	0xff
	.zero		1


	//   ....[135]....
        /*097c*/ 	.word	0x0000ae10
        /*0980*/ 	.word	0x00000000
        /*0984*/ 	.word	0x000000a8
        /*0988*/ 	.short	0x010a
        /*098a*/ 	.byte	0xff
	.zero		1


	//   ....[136]....
        /*098c*/ 	.word	0x0000ae70
        /*0990*/ 	.word	0x00000000
        /*0994*/ 	.word	0x000000b0
        /*0998*/ 	.short	0x010a
        /*099a*/ 	.byte	0xff
	.zero		1


	//   ....[137]....
        /*099c*/ 	.word	0x0000aed0
        /*09a0*/ 	.word	0x00000000
        /*09a4*/ 	.word	0x000000d0
        /*09a8*/ 	.short	0x010a
        /*09aa*/ 	.byte	0xff
	.zero		1


	//   ....[138]....
        /*09ac*/ 	.word	0x0000af30
        /*09b0*/ 	.word	0x00000002
        /*09b4*/ 	.word	0x00000080
        /*09b8*/ 	.short	0x010a
        /*09ba*/ 	.byte	0xff
	.zero		1


	//   ....[139]....
        /*09bc*/ 	.word	0x0000af80
        /*09c0*/ 	.word	0x00000067
        /*09c4*/ 	.word	0x000000e0
        /*09c8*/ 	.short	0x010a
        /*09ca*/ 	.byte	0xff
	.zero		1


	//   ....[140]....
        /*09cc*/ 	.word	0x0000afd0
        /*09d0*/ 	.word	0x00000002
        /*09d4*/ 	.word	0x00000080
        /*09d8*/ 	.short	0x010a
        /*09da*/ 	.byte	0xff
	.zero		1


	//   ....[141]....
        /*09dc*/ 	.word	0x0000b020
        /*09e0*/ 	.word	0x00000006
        /*09e4*/ 	.word	0x00000080
        /*09e8*/ 	.short	0x010a
        /*09ea*/ 	.byte	0xff
	.zero		1


	//   ....[142]....
        /*09ec*/ 	.word	0x0000b070
        /*09f0*/ 	.word	0x00000002
        /*09f4*/ 	.word	0x00000080
        /*09f8*/ 	.short	0x010a
        /*09fa*/ 	.byte	0xff
	.zero		1


	//----- nvinfo : EIATTR_NUM_MBARRIERS
	.align		4
.L_47:
        /*09fc*/ 	.byte	0x03, 0x38
        /*09fe*/ 	.short	0x0021


	//----- nvinfo : EIATTR_EXIT_INSTR_OFFSETS
	.align		4
        /*0a00*/ 	.byte	0x04, 0x1c
        /*0a02*/ 	.short	(.L_49 - .L_48)


	//   ....[0]....
.L_48:
        /*0a04*/ 	.word	0x00003290


	//   ....[1]....
        /*0a08*/ 	.word	0x00003540


	//   ....[2]....
        /*0a0c*/ 	.word	0x000035a0


	//   ....[3]....
        /*0a10*/ 	.word	0x00004850


	//   ....[4]....
        /*0a14*/ 	.word	0x00005bf0


	//   ....[5]....
        /*0a18*/ 	.word	0x00005c30


	//   ....[6]....
        /*0a1c*/ 	.word	0x0000a270


	//   ....[7]....
        /*0a20*/ 	.word	0x0000a2f0


	//   ....[8]....
        /*0a24*/ 	.word	0x0000a320


	//   ....[9]....
        /*0a28*/ 	.word	0x0000a3a0


	//----- nvinfo : EIATTR_MAX_THREADS
	.align		4
.L_49:
        /*0a2c*/ 	.byte	0x04, 0x05
        /*0a2e*/ 	.short	(.L_51 - .L_50)
.L_50:
        /*0a30*/ 	.word	0x00000100
        /*0a34*/ 	.word	0x00000001
        /*0a38*/ 	.word	0x00000001


	//----- nvinfo : EIATTR_CRS_STACK_SIZE
	.align		4
.L_51:
        /*0a3c*/ 	.byte	0x04, 0x1e
        /*0a3e*/ 	.short	(.L_53 - .L_52)
.L_52:
        /*0a40*/ 	.word	0x00000000


	//----- nvinfo : EIATTR_CBANK_PARAM_SIZE
	.align		4
.L_53:
        /*0a44*/ 	.byte	0x03, 0x19
        /*0a46*/ 	.short	0x0900


	//----- nvinfo : EIATTR_PARAM_CBANK
	.align		4
        /*0a48*/ 	.byte	0x04, 0x0a
        /*0a4a*/ 	.short	(.L_55 - .L_54)
	.align		4
.L_54:
        /*0a4c*/ 	.word	index@(.nv.constant0._ZN7cutlass13device_kernelINS_4conv6kernel13ConvUniversalINS1_16ConvProblemShapeILNS1_8OperatorE1ELi3EEENS1_10collective14CollectiveConvINS1_47MainloopSm100TmaUmmaWarpSpecializedImplicitGemmILS5_1ELi8ELi3ELi1ELi2EN4cute5tupleIJNSA_1CILi2EEENSC_ILi1EEESE_EEEEENSB_IJNSC_ILi256EEENSC_ILi128EEENSB_IJNSC_ILi64EEEEEEEEENS_10bfloat16_tESM_NSA_8TiledMMAINSA_8MMA_AtomIJNSA_26SM100_MMA_F16BF16_2x1SM_SSISM_SM_fLi256ELi128ELNSA_4UMMA5MajorE0ELSR_1ELNSQ_7ScaleInE0ELSS_0EEEEEENSA_6LayoutINSB_IJSE_SE_SE_EEENSB_IJNSC_ILi0EEESX_SX_EEEEENSB_IJNSA_10UnderscoreES10_S10_EEEEENS7_6detail27Sm100ImplicitGemmTileTraitsINSA_25SM100_TMA_2SM_LOAD_IM2COLENSA_14ComposedLayoutINSA_7SwizzleILi3ELi4ELi3EEENSA_18smem_ptr_flag_bitsILi16EEENSV_INSB_IJNSC_ILi8EEESJ_EEENSB_IJSJ_SE_EEEEEEEvEENS14_INSA_18SM100_TMA_2SM_LOADENS16_IS18_S1A_NSV_INSB_IJSJ_S1B_EEENSB_IJSE_SJ_EEEEEEEvEEEENS_8epilogue10collective18CollectiveEpilogueINS1O_23Sm100TmaWarpSpecializedILi4ELi2ELi32ELb1ELb0EEEJNSB_IJSI_SI_SK_EEENSB_IJNSV_ISI_SE_EENSV_INSC_ILi32EEESE_EEEEESM_NSB_IJNSB_IJllllEEESE_SX_EEESM_S1Z_NS1O_6fusion15FusionCallbacksIS1S_NS20_17LinearCombinationISM_fSM_fLNS_15FloatRoundStyleE2EEES1T_S1X_JEEENSA_5SM1004TMEM4LOAD26SM100_TMEM_LOAD_32dp32b32xENSA_20SM90_TMA_LOAD_IM2COLENS16_INS17_ILi2ELi4ELi3EEES1A_NSV_INSB_IJS1B_S1V_EEENSB_IJS1V_SE_EEEEEEENSA_39AutoVectorizingCopyWithAssumedAlignmentILi128EEENSA_21SM90_TMA_STORE_IM2COLES2F_S2H_S2H_EEEvvEEEEvNT_6ParamsE)
        /*0a50*/ 	.short	0x0380
        /*0a52*/ 	.short	0x0900


	//----- nvinfo : EIATTR_SW_WAR
	.align		4
.L_55:
        /*0a54*/ 	.byte	0x04, 0x36
        /*0a56*/ 	.short	(.L_57 - .L_56)
.L_56:
        /*0a58*/ 	.word	0x00000008
.L_57:


//--------------------- .nv.callgraph             --------------------------
	.section	.nv.callgraph,"",@"SHT_CUDA_CALLGRAPH"
	.align	4
	.sectionentsize	8
	.align		4
        /*0000*/ 	.word	0x00000000
	.align		4
        /*0004*/ 	.word	0xffffffff
	.align		4
        /*0008*/ 	.word	index@(_ZN7cutlass13device_kernelINS_4conv6kernel13ConvUniversalINS1_16ConvProblemShapeILNS1_8OperatorE1ELi3EEENS1_10collective14CollectiveConvINS1_47MainloopSm100TmaUmmaWarpSpecializedImplicitGemmILS5_1ELi8ELi3ELi1ELi2EN4cute5tupleIJNSA_1CILi2EEENSC_ILi1EEESE_EEEEENSB_IJNSC_ILi256EEENSC_ILi128EEENSB_IJNSC_ILi64EEEEEEEEENS_10bfloat16_tESM_NSA_8TiledMMAINSA_8MMA_AtomIJNSA_26SM100_MMA_F16BF16_2x1SM_SSISM_SM_fLi256ELi128ELNSA_4UMMA5MajorE0ELSR_1ELNSQ_7ScaleInE0ELSS_0EEEEEENSA_6LayoutINSB_IJSE_SE_SE_EEENSB_IJNSC_ILi0EEESX_SX_EEEEENSB_IJNSA_10UnderscoreES10_S10_EEEEENS7_6detail27Sm100ImplicitGemmTileTraitsINSA_25SM100_TMA_2SM_LOAD_IM2COLENSA_14ComposedLayoutINSA_7SwizzleILi3ELi4ELi3EEENSA_18smem_ptr_flag_bitsILi16EEENSV_INSB_IJNSC_ILi8EEESJ_EEENSB_IJSJ_SE_EEEEEEEvEENS14_INSA_18SM100_TMA_2SM_LOADENS16_IS18_S1A_NSV_INSB_IJSJ_S1B_EEENSB_IJSE_SJ_EEEEEEEvEEEENS_8epilogue10collective18CollectiveEpilogueINS1O_23Sm100TmaWarpSpecializedILi4ELi2ELi32ELb1ELb0EEEJNSB_IJSI_SI_SK_EEENSB_IJNSV_ISI_SE_EENSV_INSC_ILi32EEESE_EEEEESM_NSB_IJNSB_IJllllEEESE_SX_EEESM_S1Z_NS1O_6fusion15FusionCallbacksIS1S_NS20_17LinearCombinationISM_fSM_fLNS_15FloatRoundStyleE2EEES1T_S1X_JEEENSA_5SM1004TMEM4LOAD26SM100_TMEM_LOAD_32dp32b32xENSA_20SM90_TMA_LOAD_IM2COLENS16_INS17_ILi2ELi4ELi3EEES1A_NSV_INSB_IJS1B_S1V_EEENSB_IJS1V_SE_EEEEEEENSA_39AutoVectorizingCopyWithAssumedAlignmentILi128EEENSA_21SM90_TMA_STORE_IM2COLES2F_S2H_S2H_EEEvvEEEEvNT_6ParamsE)
	.align		4
        /*000c*/ 	.word	index@(__assertfail)
	.align		4
        /*0010*/ 	.word	0x00000000
	.align		4
        /*0014*/ 	.word	0xfffffffe
	.align		4
        /*0018*/ 	.word	0x00000000
	.align		4
        /*001c*/ 	.word	0xfffffffd
	.align		4
        /*0020*/ 	.word	0x00000000
	.align		4
        /*0024*/ 	.word	0xfffffffc


//--------------------- .nv.constant4             --------------------------
	.section	.nv.constant4,"a",@progbits
	.align	8
	.align		8
.nv.constant4:
        /*0000*/ 	.dword	__assertfail
	.align		8
        /*0008*/ 	.dword	__unnamed_1
	.align		8
        /*0010*/ 	.dword	__unnamed_2
	.align		8
        /*0018*/ 	.dword	_ZN39_INTERNAL_7a499f9d_4_k_cu_fa649223_30304cuda3std3__45__cpo5beginE
	.align		8
        /*0020*/ 	.dword	_ZN39_INTERNAL_7a499f9d_4_k_cu_fa649223_30304cuda3std3__45__cpo3endE
	.align		8
        /*0028*/ 	.dword	_ZN39_INTERNAL_7a499f9d_4_k_cu_fa649223_30304cuda3std3__45__cpo6cbeginE
	.align		8
        /*0030*/ 	.dword	_ZN39_INTERNAL_7a499f9d_4_k_cu_fa649223_30304cuda3std3__45__cpo4cendE
	.align		8
        /*0038*/ 	.dword	_ZN39_INTERNAL_7a499f9d_4_k_cu_fa649223_30304cuda3std3__441_GLOBAL__N__7a499f9d_4_k_cu_fa649223_30306ignoreE
	.align		8
        /*0040*/ 	.dword	_ZN39_INTERNAL_7a499f9d_4_k_cu_fa649223_30304cuda3std3__419piecewise_constructE
	.align		8
        /*0048*/ 	.dword	_ZN39_INTERNAL_7a499f9d_4_k_cu_fa649223_30304cuda3std3__48in_placeE
	.align		8
        /*0050*/ 	.dword	_ZN39_INTERNAL_7a499f9d_4_k_cu_fa649223_30304cuda3std6ranges3__45__cpo4swapE
	.align		8
        /*0058*/ 	.dword	_ZN39_INTERNAL_7a499f9d_4_k_cu_fa649223_30304cuda3std6ranges3__45__cpo9iter_moveE
	.align		8
        /*0060*/ 	.dword	_ZN39_INTERNAL_7a499f9d_4_k_cu_fa649223_30304cute7productE
	.align		8
        /*0068*/ 	.dword	_ZN39_INTERNAL_7a499f9d_4_k_cu_fa649223_30304cute1_E
	.align		8
        /*0070*/ 	.dword	$str$27
	.align		8
        /*0078*/ 	.dword	$str$28
	.align		8
        /*0080*/ 	.dword	$str$29
	.align		8
        /*0088*/ 	.dword	$str$30


//--------------------- .text._ZN7cutlass13device_kernelINS_4conv6kernel13ConvUniversalINS1_16ConvProblemShapeILNS1_8OperatorE1ELi3EEENS1_10collective14CollectiveConvINS1_47MainloopSm100TmaUmmaWarpSpecializedImplicitGemmILS5_1ELi8ELi3ELi1ELi2EN4cute5tupleIJNSA_1CILi2EEENSC_ILi1EEESE_EEEEENSB_IJNSC_ILi256EEENSC_ILi128EEENSB_IJNSC_ILi64EEEEEEEEENS_10bfloat16_tESM_NSA_8TiledMMAINSA_8MMA_AtomIJNSA_26SM100_MMA_F16BF16_2x1SM_SSISM_SM_fLi256ELi128ELNSA_4UMMA5MajorE0ELSR_1ELNSQ_7ScaleInE0ELSS_0EEEEEENSA_6LayoutINSB_IJSE_SE_SE_EEENSB_IJNSC_ILi0EEESX_SX_EEEEENSB_IJNSA_10UnderscoreES10_S10_EEEEENS7_6detail27Sm100ImplicitGemmTileTraitsINSA_25SM100_TMA_2SM_LOAD_IM2COLENSA_14ComposedLayoutINSA_7SwizzleILi3ELi4ELi3EEENSA_18smem_ptr_flag_bitsILi16EEENSV_INSB_IJNSC_ILi8EEESJ_EEENSB_IJSJ_SE_EEEEEEEvEENS14_INSA_18SM100_TMA_2SM_LOADENS16_IS18_S1A_NSV_INSB_IJSJ_S1B_EEENSB_IJSE_SJ_EEEEEEEvEEEENS_8epilogue10collective18CollectiveEpilogueINS1O_23Sm100TmaWarpSpecializedILi4ELi2ELi32ELb1ELb0EEEJNSB_IJSI_SI_SK_EEENSB_IJNSV_ISI_SE_EENSV_INSC_ILi32EEESE_EEEEESM_NSB_IJNSB_IJllllEEESE_SX_EEESM_S1Z_NS1O_6fusion15FusionCallbacksIS1S_NS20_17LinearCombinationISM_fSM_fLNS_15FloatRoundStyleE2EEES1T_S1X_JEEENSA_5SM1004TMEM4LOAD26SM100_TMEM_LOAD_32dp32b32xENSA_20SM90_TMA_LOAD_IM2COLENS16_INS17_ILi2ELi4ELi3EEES1A_NSV_INSB_IJS1B_S1V_EEENSB_IJS1V_SE_EEEEEEENSA_39AutoVectorizingCopyWithAssumedAlignmentILi128EEENSA_21SM90_TMA_STORE_IM2COLES2F_S2H_S2H_EEEvvEEEEvNT_6ParamsE --------------------------
	.section	.text._ZN7cutlass13device_kernelINS_4conv6kernel13ConvUniversalINS1_16ConvProblemShapeILNS1_8OperatorE1ELi3EEENS1_10collective14CollectiveConvINS1_47MainloopSm100TmaUmmaWarpSpecializedImplicitGemmILS5_1ELi8ELi3ELi1ELi2EN4cute5tupleIJNSA_1CILi2EEENSC_ILi1EEESE_EEEEENSB_IJNSC_ILi256EEENSC_ILi128EEENSB_IJNSC_ILi64EEEEEEEEENS_10bfloat16_tESM_NSA_8TiledMMAINSA_8MMA_AtomIJNSA_26SM100_MMA_F16BF16_2x1SM_SSISM_SM_fLi256ELi128ELNSA_4UMMA5MajorE0ELSR_1ELNSQ_7ScaleInE0ELSS_0EEEEEENSA_6LayoutINSB_IJSE_SE_SE_EEENSB_IJNSC_ILi0EEESX_SX_EEEEENSB_IJNSA_10UnderscoreES10_S10_EEEEENS7_6detail27Sm100ImplicitGemmTileTraitsINSA_25SM100_TMA_2SM_LOAD_IM2COLENSA_14ComposedLayoutINSA_7SwizzleILi3ELi4ELi3EEENSA_18smem_ptr_flag_bitsILi16EEENSV_INSB_IJNSC_ILi8EEESJ_EEENSB_IJSJ_SE_EEEEEEEvEENS14_INSA_18SM100_TMA_2SM_LOADENS16_IS18_S1A_NSV_INSB_IJSJ_S1B_EEENSB_IJSE_SJ_EEEEEEEvEEEENS_8epilogue10collective18CollectiveEpilogueINS1O_23Sm100TmaWarpSpecializedILi4ELi2ELi32ELb1ELb0EEEJNSB_IJSI_SI_SK_EEENSB_IJNSV_ISI_SE_EENSV_INSC_ILi32EEESE_EEEEESM_NSB_IJNSB_IJllllEEESE_SX_EEESM_S1Z_NS1O_6fusion15FusionCallbacksIS1S_NS20_17LinearCombinationISM_fSM_fLNS_15FloatRoundStyleE2EEES1T_S1X_JEEENSA_5SM1004TMEM4LOAD26SM100_TMEM_LOAD_32dp32b32xENSA_20SM90_TMA_LOAD_IM2COLENS16_INS17_ILi2ELi4ELi3EEES1A_NSV_INSB_IJS1B_S1V_EEENSB_IJS1V_SE_EEEEEEENSA_39AutoVectorizingCopyWithAssumedAlignmentILi128EEENSA_21SM90_TMA_STORE_IM2COLES2F_S2H_S2H_EEEvvEEEEvNT_6ParamsE,"ax",@progbits
	.align	128
.text._ZN7cutlass13device_kernelINS_4conv6kernel13ConvUniversalINS1_16ConvProblemShapeILNS1_8OperatorE1ELi3EEENS1_10collective14CollectiveConvINS1_47MainloopSm100TmaUmmaWarpSpecializedImplicitGemmILS5_1ELi8ELi3ELi1ELi2EN4cute5tupleIJNSA_1CILi2EEENSC_ILi1EEESE_EEEEENSB_IJNSC_ILi256EEENSC_ILi128EEENSB_IJNSC_ILi64EEEEEEEEENS_10bfloat16_tESM_NSA_8TiledMMAINSA_8MMA_AtomIJNSA_26SM100_MMA_F16BF16_2x1SM_SSISM_SM_fLi256ELi128ELNSA_4UMMA5MajorE0ELSR_1ELNSQ_7ScaleInE0ELSS_0EEEEEENSA_6LayoutINSB_IJSE_SE_SE_EEENSB_IJNSC_ILi0EEESX_SX_EEEEENSB_IJNSA_10UnderscoreES10_S10_EEEEENS7_6detail27Sm100ImplicitGemmTileTraitsINSA_25SM100_TMA_2SM_LOAD_IM2COLENSA_14ComposedLayoutINSA_7SwizzleILi3ELi4ELi3EEENSA_18smem_ptr_flag_bitsILi16EEENSV_INSB_IJNSC_ILi8EEESJ_EEENSB_IJSJ_SE_EEEEEEEvEENS14_INSA_18SM100_TMA_2SM_LOADENS16_IS18_S1A_NSV_INSB_IJSJ_S1B_EEENSB_IJSE_SJ_EEEEEEEvEEEENS_8epilogue10collective18CollectiveEpilogueINS1O_23Sm100TmaWarpSpecializedILi4ELi2ELi32ELb1ELb0EEEJNSB_IJSI_SI_SK_EEENSB_IJNSV_ISI_SE_EENSV_INSC_ILi32EEESE_EEEEESM_NSB_IJNSB_IJllllEEESE_SX_EEESM_S1Z_NS1O_6fusion15FusionCallbacksIS1S_NS20_17LinearCombinationISM_fSM_fLNS_15FloatRoundStyleE2EEES1T_S1X_JEEENSA_5SM1004TMEM4LOAD26SM100_TMEM_LOAD_32dp32b32xENSA_20SM90_TMA_LOAD_IM2COLENS16_INS17_ILi2ELi4ELi3EEES1A_NSV_INSB_IJS1B_S1V_EEENSB_IJS1V_SE_EEEEEEENSA_39AutoVectorizingCopyWithAssumedAlignmentILi128EEENSA_21SM90_TMA_STORE_IM2COLES2F_S2H_S2H_EEEvvEEEEvNT_6ParamsE:
        .type           _ZN7cutlass13device_kernelINS_4conv6kernel13ConvUniversalINS1_16ConvProblemShapeILNS1_8OperatorE1ELi3EEENS1_10collective14CollectiveConvINS1_47MainloopSm100TmaUmmaWarpSpecializedImplicitGemmILS5_1ELi8ELi3ELi1ELi2EN4cute5tupleIJNSA_1CILi2EEENSC_ILi1EEESE_EEEEENSB_IJNSC_ILi256EEENSC_ILi128EEENSB_IJNSC_ILi64EEEEEEEEENS_10bfloat16_tESM_NSA_8TiledMMAINSA_8MMA_AtomIJNSA_26SM100_MMA_F16BF16_2x1SM_SSISM_SM_fLi256ELi128ELNSA_4UMMA5MajorE0ELSR_1ELNSQ_7ScaleInE0ELSS_0EEEEEENSA_6LayoutINSB_IJSE_SE_SE_EEENSB_IJNSC_ILi0EEESX_SX_EEEEENSB_IJNSA_10UnderscoreES10_S10_EEEEENS7_6detail27Sm100ImplicitGemmTileTraitsINSA_25SM100_TMA_2SM_LOAD_IM2COLENSA_14ComposedLayoutINSA_7SwizzleILi3ELi4ELi3EEENSA_18smem_ptr_flag_bitsILi16EEENSV_INSB_IJNSC_ILi8EEESJ_EEENSB_IJSJ_SE_EEEEEEEvEENS14_INSA_18SM100_TMA_2SM_LOADENS16_IS18_S1A_NSV_INSB_IJSJ_S1B_EEENSB_IJSE_SJ_EEEEEEEvEEEENS_8epilogue10collective18CollectiveEpilogueINS1O_23Sm100TmaWarpSpecializedILi4ELi2ELi32ELb1ELb0EEEJNSB_IJSI_SI_SK_EEENSB_IJNSV_ISI_SE_EENSV_INSC_ILi32EEESE_EEEEESM_NSB_IJNSB_IJllllEEESE_SX_EEESM_S1Z_NS1O_6fusion15FusionCallbacksIS1S_NS20_17LinearCombinationISM_fSM_fLNS_15FloatRoundStyleE2EEES1T_S1X_JEEENSA_5SM1004TMEM4LOAD26SM100_TMEM_LOAD_32dp32b32xENSA_20SM90_TMA_LOAD_IM2COLENS16_INS17_ILi2ELi4ELi3EEES1A_NSV_INSB_IJS1B_S1V_EEENSB_IJS1V_SE_EEEEEEENSA_39AutoVectorizingCopyWithAssumedAlignmentILi128EEENSA_21SM90_TMA_STORE_IM2COLES2F_S2H_S2H_EEEvvEEEEvNT_6ParamsE,@function
        .size           _ZN7cutlass13device_kernelINS_4conv6kernel13ConvUniversalINS1_16ConvProblemShapeILNS1_8OperatorE1ELi3EEENS1_10collective14CollectiveConvINS1_47MainloopSm100TmaUmmaWarpSpecializedImplicitGemmILS5_1ELi8ELi3ELi1ELi2EN4cute5tupleIJNSA_1CILi2EEENSC_ILi1EEESE_EEEEENSB_IJNSC_ILi256EEENSC_ILi128EEENSB_IJNSC_ILi64EEEEEEEEENS_10bfloat16_tESM_NSA_8TiledMMAINSA_8MMA_AtomIJNSA_26SM100_MMA_F16BF16_2x1SM_SSISM_SM_fLi256ELi128ELNSA_4UMMA5MajorE0ELSR_1ELNSQ_7ScaleInE0ELSS_0EEEEEENSA_6LayoutINSB_IJSE_SE_SE_EEENSB_IJNSC_ILi0EEESX_SX_EEEEENSB_IJNSA_10UnderscoreES10_S10_EEEEENS7_6detail27Sm100ImplicitGemmTileTraitsINSA_25SM100_TMA_2SM_LOAD_IM2COLENSA_14ComposedLayoutINSA_7SwizzleILi3ELi4ELi3EEENSA_18smem_ptr_flag_bitsILi16EEENSV_INSB_IJNSC_ILi8EEESJ_EEENSB_IJSJ_SE_EEEEEEEvEENS14_INSA_18SM100_TMA_2SM_LOADENS16_IS18_S1A_NSV_INSB_IJSJ_S1B_EEENSB_IJSE_SJ_EEEEEEEvEEEENS_8epilogue10collective18CollectiveEpilogueINS1O_23Sm100TmaWarpSpecializedILi4ELi2ELi32ELb1ELb0EEEJNSB_IJSI_SI_SK_EEENSB_IJNSV_ISI_SE_EENSV_INSC_ILi32EEESE_EEEEESM_NSB_IJNSB_IJllllEEESE_SX_EEESM_S1Z_NS1O_6fusion15FusionCallbacksIS1S_NS20_17LinearCombinationISM_fSM_fLNS_15FloatRoundStyleE2EEES1T_S1X_JEEENSA_5SM1004TMEM4LOAD26SM100_TMEM_LOAD_32dp32b32xENSA_20SM90_TMA_LOAD_IM2COLENS16_INS17_ILi2ELi4ELi3EEES1A_NSV_INSB_IJS1B_S1V_EEENSB_IJS1V_SE_EEEEEEENSA_39AutoVectorizingCopyWithAssumedAlignmentILi128EEENSA_21SM90_TMA_STORE_IM2COLES2F_S2H_S2H_EEEvvEEEEvNT_6ParamsE,(.L_x_199 - _ZN7cutlass13device_kernelINS_4conv6kernel13ConvUniversalINS1_16ConvProblemShapeILNS1_8OperatorE1ELi3EEENS1_10collective14CollectiveConvINS1_47MainloopSm100TmaUmmaWarpSpecializedImplicitGemmILS5_1ELi8ELi3ELi1ELi2EN4cute5tupleIJNSA_1CILi2EEENSC_ILi1EEESE_EEEEENSB_IJNSC_ILi256EEENSC_ILi128EEENSB_IJNSC_ILi64EEEEEEEEENS_10bfloat16_tESM_NSA_8TiledMMAINSA_8MMA_AtomIJNSA_26SM100_MMA_F16BF16_2x1SM_SSISM_SM_fLi256ELi128ELNSA_4UMMA5MajorE0ELSR_1ELNSQ_7ScaleInE0ELSS_0EEEEEENSA_6LayoutINSB_IJSE_SE_SE_EEENSB_IJNSC_ILi0EEESX_SX_EEEEENSB_IJNSA_10UnderscoreES10_S10_EEEEENS7_6detail27Sm100ImplicitGemmTileTraitsINSA_25SM100_TMA_2SM_LOAD_IM2COLENSA_14ComposedLayoutINSA_7SwizzleILi3ELi4ELi3EEENSA_18smem_ptr_flag_bitsILi16EEENSV_INSB_IJNSC_ILi8EEESJ_EEENSB_IJSJ_SE_EEEEEEEvEENS14_INSA_18SM100_TMA_2SM_LOADENS16_IS18_S1A_NSV_INSB_IJSJ_S1B_EEENSB_IJSE_SJ_EEEEEEEvEEEENS_8epilogue10collective18CollectiveEpilogueINS1O_23Sm100TmaWarpSpecializedILi4ELi2ELi32ELb1ELb0EEEJNSB_IJSI_SI_SK_EEENSB_IJNSV_ISI_SE_EENSV_INSC_ILi32EEESE_EEEEESM_NSB_IJNSB_IJllllEEESE_SX_EEESM_S1Z_NS1O_6fusion15FusionCallbacksIS1S_NS20_17LinearCombinationISM_fSM_fLNS_15FloatRoundStyleE2EEES1T_S1X_JEEENSA_5SM1004TMEM4LOAD26SM100_TMEM_LOAD_32dp32b32xENSA_20SM90_TMA_LOAD_IM2COLENS16_INS17_ILi2ELi4ELi3EEES1A_NSV_INSB_IJS1B_S1V_EEENSB_IJS1V_SE_EEEEEEENSA_39AutoVectorizingCopyWithAssumedAlignmentILi128EEENSA_21SM90_TMA_STORE_IM2COLES2F_S2H_S2H_EEEvvEEEEvNT_6ParamsE)
        .other          _ZN7cutlass13device_kernelINS_4conv6kernel13ConvUniversalINS1_16ConvProblemShapeILNS1_8OperatorE1ELi3EEENS1_10collective14CollectiveConvINS1_47MainloopSm100TmaUmmaWarpSpecializedImplicitGemmILS5_1ELi8ELi3ELi1ELi2EN4cute5tupleIJNSA_1CILi2EEENSC_ILi1EEESE_EEEEENSB_IJNSC_ILi256EEENSC_ILi128EEENSB_IJNSC_ILi64EEEEEEEEENS_10bfloat16_tESM_NSA_8TiledMMAINSA_8MMA_AtomIJNSA_26SM100_MMA_F16BF16_2x1SM_SSISM_SM_fLi256ELi128ELNSA_4UMMA5MajorE0ELSR_1ELNSQ_7ScaleInE0ELSS_0EEEEEENSA_6LayoutINSB_IJSE_SE_SE_EEENSB_IJNSC_ILi0EEESX_SX_EEEEENSB_IJNSA_10UnderscoreES10_S10_EEEEENS7_6detail27Sm100ImplicitGemmTileTraitsINSA_25SM100_TMA_2SM_LOAD_IM2COLENSA_14ComposedLayoutINSA_7SwizzleILi3ELi4ELi3EEENSA_18smem_ptr_flag_bitsILi16EEENSV_INSB_IJNSC_ILi8EEESJ_EEENSB_IJSJ_SE_EEEEEEEvEENS14_INSA_18SM100_TMA_2SM_LOADENS16_IS18_S1A_NSV_INSB_IJSJ_S1B_EEENSB_IJSE_SJ_EEEEEEEvEEEENS_8epilogue10collective18CollectiveEpilogueINS1O_23Sm100TmaWarpSpecializedILi4ELi2ELi32ELb1ELb0EEEJNSB_IJSI_SI_SK_EEENSB_IJNSV_ISI_SE_EENSV_INSC_ILi32EEESE_EEEEESM_NSB_IJNSB_IJllllEEESE_SX_EEESM_S1Z_NS1O_6fusion15FusionCallbacksIS1S_NS20_17LinearCombinationISM_fSM_fLNS_15FloatRoundStyleE2EEES1T_S1X_JEEENSA_5SM1004TMEM4LOAD26SM100_TMEM_LOAD_32dp32b32xENSA_20SM90_TMA_LOAD_IM2COLENS16_INS17_ILi2ELi4ELi3EEES1A_NSV_INSB_IJS1B_S1V_EEENSB_IJS1V_SE_EEEEEEENSA_39AutoVectorizingCopyWithAssumedAlignmentILi128EEENSA_21SM90_TMA_STORE_IM2COLES2F_S2H_S2H_EEEvvEEEEvNT_6ParamsE,@"STO_CUDA_ENTRY STV_DEFAULT"
_ZN7cutlass13device_kernelINS_4conv6kernel13ConvUniversalINS1_16ConvProblemShapeILNS1_8OperatorE1ELi3EEENS1_10collective14CollectiveConvINS1_47MainloopSm100TmaUmmaWarpSpecializedImplicitGemmILS5_1ELi8ELi3ELi1ELi2EN4cute5tupleIJNSA_1CILi2EEENSC_ILi1EEESE_EEEEENSB_IJNSC_ILi256EEENSC_ILi128EEENSB_IJNSC_ILi64EEEEEEEEENS_10bfloat16_tESM_NSA_8TiledMMAINSA_8MMA_AtomIJNSA_26SM100_MMA_F16BF16_2x1SM_SSISM_SM_fLi256ELi128ELNSA_4UMMA5MajorE0ELSR_1ELNSQ_7ScaleInE0ELSS_0EEEEEENSA_6LayoutINSB_IJSE_SE_SE_EEENSB_IJNSC_ILi0EEESX_SX_EEEEENSB_IJNSA_10UnderscoreES10_S10_EEEEENS7_6detail27Sm100ImplicitGemmTileTraitsINSA_25SM100_TMA_2SM_LOAD_IM2COLENSA_14ComposedLayoutINSA_7SwizzleILi3ELi4ELi3EEENSA_18smem_ptr_flag_bitsILi16EEENSV_INSB_IJNSC_ILi8EEESJ_EEENSB_IJSJ_SE_EEEEEEEvEENS14_INSA_18SM100_TMA_2SM_LOADENS16_IS18_S1A_NSV_INSB_IJSJ_S1B_EEENSB_IJSE_SJ_EEEEEEEvEEEENS_8epilogue10collective18CollectiveEpilogueINS1O_23Sm100TmaWarpSpecializedILi4ELi2ELi32ELb1ELb0EEEJNSB_IJSI_SI_SK_EEENSB_IJNSV_ISI_SE_EENSV_INSC_ILi32EEESE_EEEEESM_NSB_IJNSB_IJllllEEESE_SX_EEESM_S1Z_NS1O_6fusion15FusionCallbacksIS1S_NS20_17LinearCombinationISM_fSM_fLNS_15FloatRoundStyleE2EEES1T_S1X_JEEENSA_5SM1004TMEM4LOAD26SM100_TMEM_LOAD_32dp32b32xENSA_20SM90_TMA_LOAD_IM2COLENS16_INS17_ILi2ELi4ELi3EEES1A_NSV_INSB_IJS1B_S1V_EEENSB_IJS1V_SE_EEEEEEENSA_39AutoVectorizingCopyWithAssumedAlignmentILi128EEENSA_21SM90_TMA_STORE_IM2COLES2F_S2H_S2H_EEEvvEEEEvNT_6ParamsE:
[----:B------:R-:W1:Y:S01]  /*0000*/  LDC R1, c[0x0][0x37c] ;  /* 0x0000df00ff017b82 */ /* 0x000e620000000800 */
[----:B------:R-:W2:Y:S01]  /*0010*/  S2R R81, SR_TID.X ;  /* 0x0000000000517919 */ /* 0x000ea20000002100 */
[----:B------:R-:W3:Y:S06]  /*0020*/  LDCU.64 UR8, c[0x0][0x990] ;  /* 0x00013200ff0877ac */ /* 0x000eec0008000a00 */
[----:B------:R-:W4:Y:S01]  /*0030*/  S2UR UR4, SR_CgaCtaId ;  /* 0x00000000000479c3 */ /* 0x000f220000008800 */
[----:B-1----:R-:W-:Y:S01]  /*0040*/  VIADD R1, R1, 0xfffffff8 ;  /* 0xfffffff801017836 */ /* 0x002fe20000000000 */
[----:B------:R-:W-:-:S02]  /*0050*/  PRMT R83, RZ, 0x7610, R83 ;  /* 0x00007610ff537816 */ /* 0x000fc40000000053 */
[----:B------:R-:W-:Y:S02]  /*0060*/  ELECT P1, URZ, PT ;  /* 0x0000000000ff782f */ /* 0x000fe40003820000 */
[----:B------:R-:W-:Y:S01]  /*0070*/  R2UR UR49, R1 ;  /* 0x00000000013172ca */ /* 0x000fe200000e0000 */
[----:B---3--:R-:W-:-:S04]  /*0080*/  UISETP.NE.U32.AND UP0, UPT, UR8, URZ, UPT ;  /* 0x000000ff0800728c */ /* 0x008fc8000bf05070 */
[----:B------:R-:W-:Y:S02]  /*0090*/  UISETP.NE.AND.EX UP0, UPT, UR9, URZ, UPT, UP0 ;  /* 0x000000ff0900728c */ /* 0x000fe4000bf05300 */
[----:B----4-:R-:W-:Y:S02]  /*00a0*/  ULOP3.LUT UR38, UR4, 0x1, URZ, 0xc0, !UPT ;  /* 0x0000000104267892 */ /* 0x010fe4000f8ec0ff */
[----:B------:R-:W-:Y:S01]  /*00b0*/  ULOP3.LUT UR37, UR4, 0x1, URZ, 0x3c, !UPT ;  /* 0x0000000104257892 */ /* 0x000fe2000f8e3cff */
[----:B--2---:R-:W-:-:S05]  /*00c0*/  SHF.R.U32.HI R84, RZ, 0x5, R81 ;  /* 0x00000005ff547819 */ /* 0x004fca0000011651 */
[----:B------:R-:W1:Y:S02]  /*00d0*/  SHFL.IDX PT, R0, R84, RZ, 0x1f ;  /* 0x00001fff54007589 */ /* 0x000e6400000e0000 */
[----:B-1----:R-:W-:Y:S01]  /*00e0*/  R2UR UR18, R0 ;  /* 0x00000000001272ca */ /* 0x002fe200000e0000 */
[----:B------:R-:W-:-:S14]  /*00f0*/  BRA.U UP0, `(.L_x_0) ;  /* 0x0000000100307547 */ /* 0x000fdc000b800000 */
[----:B------:R-:W1:Y:S02]  /*0100*/  LDCU.64 UR4, c[0x0][0x988] ;  /* 0x00013100ff0477ac */ /* 0x000e640008000a00 */
[----:B-1----:R-:W-:-:S04]  /*0110*/  UISETP.NE.U32.AND UP0, UPT, UR4, URZ, UPT ;  /* 0x000000ff0400728c */ /* 0x002fc8000bf05070 */
[----:B------:R-:W-:-:S09]  /*0120*/  UISETP.NE.AND.EX UP0, UPT, UR5, URZ, UPT, UP0 ;  /* 0x000000ff0500728c */ /* 0x000fd2000bf05300 */
[----:B------:R-:W-:Y:S05]  /*0130*/  BRA.U !UP0, `(.L_x_1) ;  /* 0x0000000108147547 */ /* 0x000fea000b800000 */
[----:B------:R-:W1:Y:S01]  /*0140*/  LDC.64 R2, c[0x0][0x988] ;  /* 0x00026200ff027b82 */ /* 0x000e620000000a00 */
[----:B------:R-:W1:Y:S02]  /*0150*/  LDCU.64 UR4, c[0x0][0x358] ;  /* 0x00006b00ff0477ac */ /* 0x000e640008000a00 */
[----:B-1----:R1:W5:Y:S01]  /*0160*/  LDG.E R41, desc[UR4][R2.64] ;  /* 0x0000000402297981 */ /* 0x002362000c1e1900 */
[----:B------:R-:W-:Y:S01]  /*0170*/  HFMA2 R83, -RZ, RZ, 0, 5.9604644775390625e-08 ;  /* 0x00000001ff537431 */ /* 0x000fe200000001ff */
[----:B------:R-:W-:Y:S05]  /*0180*/  BRA `(.L_x_0) ;  /* 0x00000000000c7947 */ /* 0x000fea0003800000 */
.L_x_1:
[----:B------:R-:W1:Y:S01]  /*0190*/  LDCU UR4, c[0x0][0x980] ;  /* 0x00013000ff0477ac */ /* 0x000e620008000800 */
[----:B------:R-:W-:Y:S01]  /*01a0*/  HFMA2 R83, -RZ, RZ, 0, 5.9604644775390625e-08 ;  /* 0x00000001ff537431 */ /* 0x000fe200000001ff */
[----:B-1----:R-:W-:-:S07]  /*01b0*/  MOV R41, UR4 ;  /* 0x0000000400297c02 */ /* 0x002fce0008000f00 */
.L_x_0:
[----:B------:R-:W2:Y:S02]  /*01c0*/  LDCU.64 UR4, c[0x0][0x9b0] ;  /* 0x00013600ff0477ac */ /* 0x000ea40008000a00 */
[----:B--2---:R-:W-:-:S04]  /*01d0*/  UISETP.NE.U32.AND UP0, UPT, UR4, URZ, UPT ;  /* 0x000000ff0400728c */ /* 0x004fc8000bf05070 */
[----:B------:R-:W-:-:S09]  /*01e0*/  UISETP.NE.AND.EX UP0, UPT, UR5, URZ, UPT, UP0 ;  /* 0x000000ff0500728c */ /* 0x000fd2000bf05300 */
[----:B------:R-:W-:Y:S05]  /*01f0*/  BRA.U UP0, `(.L_x_2) ;  /* 0x0000000100287547 */ /* 0x000fea000b800000 */
[----:B------:R-:W2:Y:S02]  /*0200*/  LDCU.64 UR4, c[0x0][0x9a8] ;  /* 0x00013500ff0477ac */ /* 0x000ea40008000a00 */
[----:B--2---:R-:W-:-:S04]  /*0210*/  UISETP.NE.U32.AND UP0, UPT, UR4, URZ, UPT ;  /* 0x000000ff0400728c */ /* 0x004fc8000bf05070 */
[----:B------:R-:W-:-:S09]  /*0220*/  UISETP.NE.AND.EX UP0, UPT, UR5, URZ, UPT, UP0 ;  /* 0x000000ff0500728c */ /* 0x000fd2000bf05300 */
[----:B------:R-:W-:Y:S05]  /*0230*/  BRA.U !UP0, `(.L_x_3) ;  /* 0x0000000108107547 */ /* 0x000fea000b800000 */
[----:B------:R-:W2:Y:S01]  /*0240*/  LDC.64 R38, c[0x0][0x9a8] ;  /* 0x00026a00ff267b82 */ /* 0x000ea20000000a00 */
[----:B------:R-:W2:Y:S02]  /*0250*/  LDCU.64 UR4, c[0x0][0x358] ;  /* 0x00006b00ff0477ac */ /* 0x000ea40008000a00 */
[----:B--2---:R2:W5:Y:S01]  /*0260*/  LDG.E R38, desc[UR4][R38.64] ;  /* 0x0000000426267981 */ /* 0x004562000c1e1900 */
[----:B------:R-:W-:Y:S05]  /*0270*/  BRA `(.L_x_2) ;  /* 0x0000000000087947 */ /* 0x000fea0003800000 */
.L_x_3:
[----:B------:R-:W2:Y:S02]  /*0280*/  LDCU UR4, c[0x0][0x9a0] ;  /* 0x00013400ff0477ac */ /* 0x000ea40008000800 */
[----:B--2---:R-:W-:Y:S02]  /*0290*/  MOV R38, UR4 ;  /* 0x0000000400267c02 */ /* 0x004fe40008000f00 */
.L_x_2:
[----:B------:R-:W-:Y:S01]  /*02a0*/  IMAD.U32 R0, RZ, RZ, UR18 ;  /* 0x00000012ff007e24 */ /* 0x000fe2000f8e00ff */
[----:B------:R-:W-:Y:S04]  /*02b0*/  BSSY.RECONVERGENT B0, `(.L_x_4) ;  /* 0x000000c000007945 */ /* 0x000fe80003800200 */
[C---:B------:R-:W-:Y:S02]  /*02c0*/  ISETP.NE.OR P2, PT, R0.reuse, 0x1, !P1 ;  /* 0x000000010000780c */ /* 0x040fe40004f45670 */
[----:B------:R-:W-:-:S11]  /*02d0*/  ISETP.NE.OR P0, PT, R0, 0x3, !P1 ;  /* 0x000000030000780c */ /* 0x000fd60004f05670 */
[----:B------:R-:W-:Y:S05]  /*02e0*/  @P2 BRA `(.L_x_5) ;  /* 0x0000000000202947 */ /* 0x000fea0003800000 */
[----:B------:R-:W3:Y:S02]  /*02f0*/  LDCU.64 UR4, c[0x0][0x348] ;  /* 0x00006900ff0477ac */ /* 0x000ee40008000a00 */
[----:B---3--:R-:W-:Y:S02]  /*0300*/  UIADD3 UR6, UP1, UPT, UR4, 0x80, URZ ;  /* 0x0000008004067890 */ /* 0x008fe4000ff3e0ff */
[----:B------:R-:W-:Y:S02]  /*0310*/  UIADD3 UR4, UP0, UPT, UR4, 0x200, URZ ;  /* 0x0000020004047890 */ /* 0x000fe4000ff1e0ff */
[----:B------:R-:W-:Y:S02]  /*0320*/  UIADD3.X UR7, UPT, UPT, URZ, UR5, URZ, UP1, !UPT ;  /* 0x00000005ff077290 */ /* 0x000fe40008ffe4ff */
[----:B------:R-:W-:-:S07]  /*0330*/  UIADD3.X UR5, UPT, UPT, URZ, UR5, URZ, UP0, !UPT ;  /* 0x00000005ff057290 */ /* 0x000fce00087fe4ff */
[----:B------:R3:W-:Y:S02]  /*0340*/  UTMACCTL.PF [UR6] ;  /* 0x00000000060079b9 */ /* 0x0007e40008040000 */
[----:B------:R3:W-:Y:S02]  /*0350*/  UTMACCTL.PF [UR4] ;  /* 0x00000000040079b9 */ /* 0x0007e40008040000 */
[----:B---3--:R-:W-:Y:S01]  /*0360*/  NOP ;  /* 0x0000000000007918 */ /* 0x008fe20000000000 */
.L_x_5:
[----:B------:R-:W-:Y:S05]  /*0370*/  BSYNC.RECONVERGENT B0 ;  /* 0x0000000000007941 */ /* 0x000fea0003800200 */
.L_x_4:
[----:B------:R-:W-:Y:S04]  /*0380*/  BSSY.RECONVERGENT B0, `(.L_x_6) ;  /* 0x000000a000007945 */ /* 0x000fe80003800200 */
        /* <DEDUP_REMOVED lines=9> */
.L_x_7:
[----:B------:R-:W-:Y:S05]  /*0420*/  BSYNC.RECONVERGENT B0 ;  /* 0x0000000000007941 */ /* 0x000fea0003800200 */
.L_x_6:
[----:B------:R-:W3:Y:S01]  /*0430*/  LDCU.64 UR4, c[0x0][0x988] ;  /* 0x00013100ff0477ac */ /* 0x000ee20008000a00 */
[----:B------:R-:W-:Y:S02]  /*0440*/  UISETP.EQ.U32.AND UP2, UPT, UR8, URZ, UPT ;  /* 0x000000ff0800728c */ /* 0x000fe4000bf42070 */
[----:B------:R-:W-:Y:S02]  /*0450*/  UPLOP3.LUT UP3, UPT, UPT, UPT, UPT, 0x80, 0x8 ;  /* 0x000000000008789c */ /* 0x000fe40003f6f070 */
[----:B---3--:R-:W-:-:S04]  /*0460*/  UISETP.NE.U32.AND UP0, UPT, UR4, URZ, UPT ;  /* 0x000000ff0400728c */ /* 0x008fc8000bf05070 */
[----:B------:R-:W-:-:S04]  /*0470*/  UISETP.NE.AND.EX UP1, UPT, UR5, URZ, UPT, UP0 ;  /* 0x000000ff0500728c */ /* 0x000fc8000bf25300 */
[----:B------:R-:W-:-:S04]  /*0480*/  UISETP.EQ.OR.EX UP4, UPT, UR9, URZ, !UP1, UP2 ;  /* 0x000000ff0900728c */ /* 0x000fc8000cf82720 */
[----:B------:R-:W-:-:S06]  /*0490*/  UP2UR UR4, UPR, URZ, 0x10 ;  /* 0x00000010ff047883 */ /* 0x000fcc0008000000 */
[----:B------:R-:W-:Y:S01]  /*04a0*/  MOV R93, UR4 ;  /* 0x00000004005d7c02 */ /* 0x000fe20008000f00 */
[----:B------:R-:W-:Y:S06]  /*04b0*/  BRA.U !UP4, `(.L_x_8) ;  /* 0x000000010c207547 */ /* 0x000fec000b800000 */
[----:B------:R-:W-:Y:S01]  /*04c0*/  UISETP.NE.U32.AND UP2, UPT, UR8, URZ, UPT ;  /* 0x000000ff0800728c */ /* 0x000fe2000bf45070 */
[----:B-----5:R-:W-:Y:S01]  /*04d0*/  FSETP.NEU.AND P0, PT, R41, RZ, PT ;  /* 0x000000ff2900720b */ /* 0x020fe20003f0d000 */
[----:B------:R-:W-:Y:S02]  /*04e0*/  USEL UR4, URZ, 0xffffffff, UP1 ;  /* 0xffffffffff047887 */ /* 0x000fe40008800000 */
[----:B------:R-:W-:-:S10]  /*04f0*/  UISETP.NE.AND.EX UP2, UPT, UR9, URZ, UPT, UP2 ;  /* 0x000000ff0900728c */ /* 0x000fd4000bf45320 */
[----:B------:R-:W-:Y:S01]  /*0500*/  VOTEU.ANY UP0, P0 ;  /* 0x0000000000ff7886 */ /* 0x000fe20000000100 */
[----:B------:R-:W-:-:S04]  /*0510*/  @!UP2 USEL UR4, URZ, 0xffffffff, UP0 ;  /* 0xffffffffff04a887 */ /* 0x000fc80008000000 */
[----:B------:R-:W-:-:S04]  /*0520*/  ULOP3.LUT UR4, UR4, 0x1, URZ, 0xc0, !UPT ;  /* 0x0000000104047892 */ /* 0x000fc8000f8ec0ff */
[----:B------:R-:W-:-:S11]  /*0530*/  UISETP.NE.U32.AND UP3, UPT, UR4, 0x1, UPT ;  /* 0x000000010400788c */ /* 0x000fd6000bf65070 */
.L_x_8:
[----:B------:R-:W3:Y:S01]  /*0540*/  SHFL.IDX PT, R0, R84, RZ, 0x1f ;  /* 0x00001fff54007589 */ /* 0x000ee200000e0000 */
[----:B------:R-:W-:Y:S02]  /*0550*/  UISETP.NE.AND UP5, UPT, UR18, 0x2, UPT ;  /* 0x000000021200788c */ /* 0x000fe4000bfa5270 */
[----:B------:R-:W-:Y:S02]  /*0560*/  UISETP.NE.AND UP0, UPT, UR18, 0x2, UPT ;  /* 0x000000021200788c */ /* 0x000fe4000bf05270 */
[----:B------:R-:W-:Y:S02]  /*0570*/  UISETP.NE.OR UP2, UPT, UR38, URZ, UP5 ;  /* 0x000000ff2600728c */ /* 0x000fe4000af45670 */
[----:B------:R-:W-:-:S04]  /*0580*/  USEL UR56, URZ, 0x1, UP0 ;  /* 0x00000001ff387887 */ /* 0x000fc80008000000 */
[----:B------:R-:W-:Y:S02]  /*0590*/  PLOP3.LUT P3, PT, P1, PT, UP2, 0xae, 0xea ;  /* 0x0000000000ea781c */ /* 0x000fe40000f6f52e */
[----:B---3--:R-:W-:-:S13]  /*05a0*/  ISETP.NE.AND P0, PT, R0, RZ, PT ;  /* 0x000000ff0000720c */ /* 0x008fda0003f05270 */
[----:B------:R-:W-:Y:S05]  /*05b0*/  @P0 BRA `(.L_x_9) ;  /* 0x0000000000680947 */ /* 0x000fea0003800000 */
[----:B------:R-:W3:Y:S01]  /*05c0*/  S2UR UR5, SR_CgaCtaId ;  /* 0x00000000000579c3 */ /* 0x000ee20000008800 */
[----:B------:R-:W-:Y:S01]  /*05d0*/  UMOV UR4, 0x400 ;  /* 0x0000040000047882 */ /* 0x000fe20000000000 */
[----:B------:R-:W-:Y:S01]  /*05e0*/  UMOV UR6, 0x1 ;  /* 0x0000000100067882 */ /* 0x000fe20000000000 */
[----:B------:R-:W-:Y:S01]  /*05f0*/  ELECT P0, URZ, PT ;  /* 0x0000000000ff782f */ /* 0x000fe20003800000 */
[----:B------:R-:W-:-:S04]  /*0600*/  UIADD3 UR6, UPT, UPT, -UR6, 0x100000, URZ ;  /* 0x0010000006067890 */ /* 0x000fc8000fffe1ff */
[----:B------:R-:W-:Y:S02]  /*0610*/  USHF.L.U32 UR7, UR6, 0xb, URZ ;  /* 0x0000000b06077899 */ /* 0x000fe400080006ff */
[----:B------:R-:W-:Y:S02]  /*0620*/  USHF.L.U32 UR6, UR6, 0x1, URZ ;  /* 0x0000000106067899 */ /* 0x000fe400080006ff */
[----:B---3--:R-:W-:Y:S01]  /*0630*/  ULEA UR4, UR5, UR4, 0x18 ;  /* 0x0000000405047291 */ /* 0x008fe2000f8ec0ff */
[----:B------:R-:W3:Y:S11]  /*0640*/  FENCE.VIEW.ASYNC.S ;  /* 0x00000000000073c6 */ /* 0x000ef60000000000 */
[----:B---3--:R3:W4:Y:S01]  /*0650*/  SYNCS.EXCH.64 URZ, [UR4], UR6 ;  /* 0x0000000604ff75b2 */ /* 0x0087220008000100 */
[----:B------:R3:W1:Y:S01]  /*0660*/  SYNCS.EXCH.64 URZ, [UR4+0x40], UR6 ;  /* 0x0000400604ff75b2 */ /* 0x0006620008000100 */
        /* <DEDUP_REMOVED lines=13> */
[----:B------:R3:W1:Y:S02]  /*0740*/  SYNCS.EXCH.64 URZ, [UR4+0x78], UR6 ;  /* 0x0000780604ff75b2 */ /* 0x0006640008000100 */
[----:B---3--:R-:W-:Y:S01]  /*0750*/  NOP ;  /* 0x0000000000007918 */ /* 0x008fe20000000000 */
.L_x_9:
[----:B------:R-:W3:Y:S01]  /*0760*/  SHFL.IDX PT, R0, R84, RZ, 0x1f ;  /* 0x00001fff54007589 */ /* 0x000ee200000e0000 */
[----:B------:R-:W-:Y:S01]  /*0770*/  NOP ;  /* 0x0000000000007918 */ /* 0x000fe20000000000 */
[----:B---3--:R-:W-:-:S13]  /*0780*/  ISETP.NE.AND P0, PT, R0, 0x1, PT ;  /* 0x000000010000780c */ /* 0x008fda0003f05270 */
[----:B------:R-:W-:Y:S05]  /*0790*/  @P0 BRA `(.L_x_10) ;  /* 0x0000000000580947 */ /* 0x000fea0003800000 */
[----:B------:R-:W3:Y:S01]  /*07a0*/  S2UR UR5, SR_CgaCtaId ;  /* 0x00000000000579c3 */ /* 0x000ee20000008800 */
[----:B------:R-:W-:Y:S01]  /*07b0*/  UMOV UR4, 0x400 ;  /* 0x0000040000047882 */ /* 0x000fe20000000000 */
[----:B------:R-:W-:Y:S01]  /*07c0*/  UMOV UR8, 0x20 ;  /* 0x0000002000087882 */ /* 0x000fe20000000000 */
[----:B------:R-:W-:Y:S01]  /*07d0*/  UMOV UR6, 0x80 ;  /* 0x0000008000067882 */ /* 0x000fe20000000000 */
[----:B------:R-:W-:-:S04]  /*07e0*/  UIADD3 UR8, UPT, UPT, -UR8, 0x100000, URZ ;  /* 0x0010000008087890 */ /* 0x000fc8000fffe1ff */
[----:B------:R-:W-:Y:S02]  /*07f0*/  USHF.L.U32 UR9, UR8, 0xb, URZ ;  /* 0x0000000b08097899 */ /* 0x000fe400080006ff */
[----:B------:R-:W-:Y:S02]  /*0800*/  USHF.L.U32 UR8, UR8, 0x1, URZ ;  /* 0x0000000108087899 */ /* 0x000fe400080006ff */
[----:B------:R-:W-:-:S04]  /*0810*/  UIADD3 UR6, UPT, UPT, -UR6, 0x100000, URZ ;  /* 0x0010000006067890 */ /* 0x000fc8000fffe1ff */
[----:B------:R-:W-:Y:S02]  /*0820*/  USHF.L.U32 UR7, UR6, 0xb, URZ ;  /* 0x0000000b06077899 */ /* 0x000fe400080006ff */
[----:B------:R-:W-:Y:S01]  /*0830*/  USHF.L.U32 UR6, UR6, 0x1, URZ ;  /* 0x0000000106067899 */ /* 0x000fe200080006ff */
[----:B------:R-:W-:Y:S01]  /*0840*/  ELECT P0, URZ, PT ;  /* 0x0000000000ff782f */ /* 0x000fe20003800000 */
[----:B---3--:R-:W-:Y:S01]  /*0850*/  ULEA UR4, UR5, UR4, 0x18 ;  /* 0x0000000405047291 */ /* 0x008fe2000f8ec0ff */
[----:B------:R-:W3:Y:S11]  /*0860*/  FENCE.VIEW.ASYNC.S ;  /* 0x00000000000073c6 */ /* 0x000ef60000000000 */
[----:B---3--:R3:W1:Y:S01]  /*0870*/  SYNCS.EXCH.64 URZ, [UR4+0x80], UR8 ;  /* 0x0000800804ff75b2 */ /* 0x0086620008000100 */
[----:B------:R3:W1:Y:S01]  /*0880*/  SYNCS.EXCH.64 URZ, [UR4+0xa0], UR6 ;  /* 0x0000a00604ff75b2 */ /* 0x0006620008000100 */
[----:B------:R3:W1:Y:S01]  /*0890*/  SYNCS.EXCH.64 URZ, [UR4+0x88], UR8 ;  /* 0x0000880804ff75b2 */ /* 0x0006620008000100 */
[----:B------:R3:W1:Y:S01]  /*08a0*/  SYNCS.EXCH.64 URZ, [UR4+0xa8], UR6 ;  /* 0x0000a80604ff75b2 */ /* 0x0006620008000100 */
[----:B------:R3:W1:Y:S01]  /*08b0*/  SYNCS.EXCH.64 URZ, [UR4+0x90], UR8 ;  /* 0x0000900804ff75b2 */ /* 0x0006620008000100 */
[----:B------:R3:W1:Y:S01]  /*08c0*/  SYNCS.EXCH.64 URZ, [UR4+0xb0], UR6 ;  /* 0x0000b00604ff75b2 */ /* 0x0006620008000100 */
[----:B------:R3:W1:Y:S01]  /*08d0*/  SYNCS.EXCH.64 URZ, [UR4+0x98], UR8 ;  /* 0x0000980804ff75b2 */ /* 0x0006620008000100 */
[----:B------:R3:W1:Y:S01]  /*08e0*/  SYNCS.EXCH.64 URZ, [UR4+0xb8], UR6 ;  /* 0x0000b80604ff75b2 */ /* 0x0006620008000100 */
[----:B------:R-:W-:Y:S01]  /*08f0*/  NOP ;  /* 0x0000000000007918 */ /* 0x000fe20000000000 */
.L_x_10:
[----:B------:R-:W2:Y:S01]  /*0900*/  SHFL.IDX PT, R0, R84, RZ, 0x1f ;  /* 0x00001fff54007589 */ /* 0x000ea200000e0000 */
[----:B------:R-:W-:Y:S01]  /*0910*/  NOP ;  /* 0x0000000000007918 */ /* 0x000fe20000000000 */
[----:B--2---:R-:W-:-:S13]  /*0920*/  ISETP.NE.AND P0, PT, R0, 0x3, PT ;  /* 0x000000030000780c */ /* 0x004fda0003f05270 */
[----:B------:R-:W-:Y:S05]  /*0930*/  @P0 BRA `(.L_x_11) ;  /* 0x0000000000300947 */ /* 0x000fea0003800000 */
[----:B------:R-:W2:Y:S01]  /*0940*/  S2UR UR5, SR_CgaCtaId ;  /* 0x00000000000579c3 */ /* 0x000ea20000008800 */
[----:B---3--:R-:W-:Y:S01]  /*0950*/  UMOV UR4, 0x400 ;  /* 0x0000040000047882 */ /* 0x008fe20000000000 */
[----:B------:R-:W-:Y:S01]  /*0960*/  UMOV UR6, 0x20 ;  /* 0x0000002000067882 */ /* 0x000fe20000000000 */
[----:B------:R-:W-:Y:S01]  /*0970*/  ELECT P0, URZ, PT ;  /* 0x0000000000ff782f */ /* 0x000fe20003800000 */
[----:B------:R-:W-:-:S04]  /*0980*/  UIADD3 UR6, UPT, UPT, -UR6, 0x100000, URZ ;  /* 0x0010000006067890 */ /* 0x000fc8000fffe1ff */
[----:B------:R-:W-:Y:S02]  /*0990*/  USHF.L.U32 UR7, UR6, 0xb, URZ ;  /* 0x0000000b06077899 */ /* 0x000fe400080006ff */
[----:B------:R-:W-:Y:S02]  /*09a0*/  USHF.L.U32 UR6, UR6, 0x1, URZ ;  /* 0x0000000106067899 */ /* 0x000fe400080006ff */
[----:B--2---:R-:W-:Y:S01]  /*09b0*/  ULEA UR4, UR5, UR4, 0x18 ;  /* 0x0000000405047291 */ /* 0x004fe2000f8ec0ff */
[----:B------:R-:W2:Y:S11]  /*09c0*/  FENCE.VIEW.ASYNC.S ;  /* 0x00000000000073c6 */ /* 0x000eb60000000000 */
[----:B--2---:R2:W3:Y:S01]  /*09d0*/  SYNCS.EXCH.64 URZ, [UR4+0xc0], UR6 ;  /* 0x0000c00604ff75b2 */ /* 0x0044e20008000100 */
[----:B------:R2:W1:Y:S01]  /*09e0*/  SYNCS.EXCH.64 URZ, [UR4+0xc8], UR6 ;  /* 0x0000c80604ff75b2 */ /* 0x0004620008000100 */
[----:B------:R-:W-:Y:S01]  /*09f0*/  NOP ;  /* 0x0000000000007918 */ /* 0x000fe20000000000 */
.L_x_11:
[----:B------:R-:W4:Y:S01]  /*0a00*/  SHFL.IDX PT, R0, R84, RZ, 0x1f ;  /* 0x00001fff54007589 */ /* 0x000f2200000e0000 */
[----:B------:R-:W-:Y:S01]  /*0a10*/  NOP ;  /* 0x0000000000007918 */ /* 0x000fe20000000000 */
[----:B----4-:R-:W-:-:S13]  /*0a20*/  ISETP.NE.AND P0, PT, R0, 0x4, PT ;  /* 0x000000040000780c */ /* 0x010fda0003f05270 */
[----:B------:R-:W-:Y:S05]  /*0a30*/  @P0 BRA `(.L_x_12) ;  /* 0x0000000000440947 */ /* 0x000fea0003800000 */
[----:B------:R-:W4:Y:S01]  /*0a40*/  S2UR UR5, SR_CgaCtaId ;  /* 0x00000000000579c3 */ /* 0x000f220000008800 */
[----:B--23--:R-:W-:Y:S01]  /*0a50*/  UMOV UR4, 0x1e0 ;  /* 0x000001e000047882 */ /* 0x00cfe20000000000 */
[----:B------:R-:W-:Y:S01]  /*0a60*/  UMOV UR6, 0x400 ;  /* 0x0000040000067882 */ /* 0x000fe20000000000 */
[----:B------:R-:W-:Y:S01]  /*0a70*/  USEL UR4, UR4, 0x1a0, UP3 ;  /* 0x000001a004047887 */ /* 0x000fe20009800000 */
[----:B------:R-:W-:Y:S01]  /*0a80*/  UMOV UR8, 0x1 ;  /* 0x0000000100087882 */ /* 0x000fe20000000000 */
[----:B------:R-:W-:Y:S01]  /*0a90*/  ELECT P0, URZ, PT ;  /* 0x0000000000ff782f */ /* 0x000fe20003800000 */
[----:B------:R-:W-:-:S04]  /*0aa0*/  UIADD3 UR8, UPT, UPT, -UR8, 0x100000, URZ ;  /* 0x0010000008087890 */ /* 0x000fc8000fffe1ff */
[----:B------:R-:W-:Y:S02]  /*0ab0*/  USHF.L.U32 UR9, UR8, 0xb, URZ ;  /* 0x0000000b08097899 */ /* 0x000fe400080006ff */
[----:B------:R-:W-:Y:S02]  /*0ac0*/  USHF.L.U32 UR8, UR8, 0x1, URZ ;  /* 0x0000000108087899 */ /* 0x000fe400080006ff */
[----:B----4-:R-:W-:Y:S02]  /*0ad0*/  ULEA UR6, UR5, UR6, 0x18 ;  /* 0x0000000605067291 */ /* 0x010fe4000f8ec0ff */
[----:B------:R-:W-:-:S04]  /*0ae0*/  UIADD3 UR4, UPT, UPT, -UR4, 0x100000, URZ ;  /* 0x0010000004047890 */ /* 0x000fc8000fffe1ff */
[----:B------:R-:W-:Y:S02]  /*0af0*/  USHF.L.U32 UR5, UR4, 0xb, URZ ;  /* 0x0000000b04057899 */ /* 0x000fe400080006ff */
[----:B------:R-:W-:Y:S01]  /*0b00*/  USHF.L.U32 UR4, UR4, 0x1, URZ ;  /* 0x0000000104047899 */ /* 0x000fe200080006ff */
[----:B------:R-:W2:Y:S03]  /*0b10*/  FENCE.VIEW.ASYNC.S ;  /* 0x00000000000073c6 */ /* 0x000ea60000000000 */
[----:B--2---:R4:W2:Y:S08]  /*0b20*/  SYNCS.EXCH.64 URZ, [UR6+0xd0], UR8 ;  /* 0x0000d00806ff75b2 */ /* 0x0048b00008000100 */
[----:B------:R4:W3:Y:S02]  /*0b30*/  SYNCS.EXCH.64 URZ, [UR6+0xd8], UR4 ;  /* 0x0000d80406ff75b2 */ /* 0x0008e40008000100 */
[----:B----4-:R-:W-:Y:S01]  /*0b40*/  NOP ;  /* 0x0000000000007918 */ /* 0x010fe20000000000 */
.L_x_12:
[----:B------:R-:W4:Y:S01]  /*0b50*/  SHFL.IDX PT, R0, R84, RZ, 0x1f ;  /* 0x00001fff54007589 */ /* 0x000f2200000e0000 */
[----:B------:R-:W-:Y:S01]  /*0b60*/  ISETP.NE.OR P1, PT, RZ, UR18, !P1 ;  /* 0x00000012ff007c0c */ /* 0x000fe2000cf25670 */
[----:B------:R-:W-:Y:S01]  /*0b70*/  NOP ;  /* 0x0000000000007918 */ /* 0x000fe20000000000 */
[----:B----4-:R-:W-:-:S13]  /*0b80*/  ISETP.NE.AND P0, PT, R0, 0x5, PT ;  /* 0x000000050000780c */ /* 0x010fda0003f05270 */
[----:B------:R-:W-:Y:S05]  /*0b90*/  @P0 BRA `(.L_x_13) ;  /* 0x0000000000480947 */ /* 0x000fea0003800000 */
[----:B------:R-:W4:Y:S01]  /*0ba0*/  S2UR UR5, SR_CgaCtaId ;  /* 0x00000000000579c3 */ /* 0x000f220000008800 */
[----:B--23--:R-:W-:Y:S01]  /*0bb0*/  UMOV UR4, 0x400 ;  /* 0x0000040000047882 */ /* 0x00cfe20000000000 */
        /* <DEDUP_REMOVED lines=9> */
[----:B----4-:R-:W-:Y:S01]  /*0c50*/  ULEA UR4, UR5, UR4, 0x18 ;  /* 0x0000000405047291 */ /* 0x010fe2000f8ec0ff */
[----:B------:R-:W2:Y:S11]  /*0c60*/  FENCE.VIEW.ASYNC.S ;  /* 0x00000000000073c6 */ /* 0x000eb60000000000 */
[----:B--2---:R4:W2:Y:S01]  /*0c70*/  SYNCS.EXCH.64 URZ, [UR4+0xe0], UR6 ;  /* 0x0000e00604ff75b2 */ /* 0x0048a20008000100 */
[----:B------:R4:W3:Y:S01]  /*0c80*/  SYNCS.EXCH.64 URZ, [UR4+0xf0], UR8 ;  /* 0x0000f00804ff75b2 */ /* 0x0008e20008000100 */
[----:B------:R4:W1:Y:S01]  /*0c90*/  SYNCS.EXCH.64 URZ, [UR4+0xe8], UR6 ;  /* 0x0000e80604ff75b2 */ /* 0x0008620008000100 */
[----:B------:R4:W1:Y:S02]  /*0ca0*/  SYNCS.EXCH.64 URZ, [UR4+0xf8], UR8 ;  /* 0x0000f80804ff75b2 */ /* 0x0008640008000100 */
[----:B----4-:R-:W-:Y:S01]  /*0cb0*/  NOP ;  /* 0x0000000000007918 */ /* 0x010fe20000000000 */
.L_x_13:
[----:B--23--:R-:W2:Y:S01]  /*0cc0*/  S2UR UR7, SR_CgaCtaId ;  /* 0x00000000000779c3 */ /* 0x00cea20000008800 */
[----:B------:R-:W-:Y:S01]  /*0cd0*/  VOTEU.ALL UP0, P1 ;  /* 0x0000000000ff7886 */ /* 0x000fe20000800000 */
[----:B------:R-:W-:Y:S01]  /*0ce0*/  UMOV UR4, 0x20 ;  /* 0x0000002000047882 */ /* 0x000fe20000000000 */
[----:B------:R-:W-:Y:S01]  /*0cf0*/  NOP ;  /* 0x0000000000007918 */ /* 0x000fe20000000000 */
[----:B-1----:R-:W-:Y:S01]  /*0d00*/  LOP3.LUT R3, R81, 0x1f, RZ, 0xc0, !PT ;  /* 0x0000001f51037812 */ /* 0x002fe200078ec0ff */
[----:B------:R-:W-:Y:S01]  /*0d10*/  UISETP.NE.AND UP4, UPT, UR18, URZ, UPT ;  /* 0x000000ff1200728c */ /* 0x000fe2000bf85270 */
[----:B------:R-:W-:Y:S01]  /*0d20*/  @!UP0 UMOV UR6, 0x400 ;  /* 0x0000040000068882 */ /* 0x000fe20000000000 */
[----:B------:R-:W-:-:S04]  /*0d30*/  @!UP0 UIADD3 UR4, UPT, UPT, -UR4, 0x100000, URZ ;  /* 0x0010000004048890 */ /* 0x000fc8000fffe1ff */
[----:B------:R-:W-:Y:S02]  /*0d40*/  @!UP0 USHF.L.U32 UR5, UR4, 0xb, URZ ;  /* 0x0000000b04058899 */ /* 0x000fe400080006ff */
[----:B------:R-:W-:Y:S02]  /*0d50*/  @!UP0 USHF.L.U32 UR4, UR4, 0x1, URZ ;  /* 0x0000000104048899 */ /* 0x000fe400080006ff */
[----:B--2---:R-:W-:Y:S01]  /*0d60*/  @!UP0 ULEA UR6, UR7, UR6, 0x18 ;  /* 0x0000000607068291 */ /* 0x004fe2000f8ec0ff */
[----:B------:R-:W1:Y:S01]  /*0d70*/  LDCU UR7, c[0x0][0x36c] ;  /* 0x00006d80ff0777ac */ /* 0x000e620008000800 */
[----:B------:R-:W-:Y:S01]  /*0d80*/  VOTEU.ALL UP0, P1 ;  /* 0x0000000000ff7886 */ /* 0x000fe20000800000 */
[----:B------:R-:W2:Y:S09]  /*0d90*/  FENCE.VIEW.ASYNC.S ;  /* 0x00000000000073c6 */ /* 0x000eb20000000000 */
[----:B--2---:R2:W3:Y:S01]  /*0da0*/  @!UP0 SYNCS.EXCH.64 URZ, [UR6+0x100], UR4 ;  /* 0x0001000406ff85b2 */ /* 0x0044e20008000100 */
[----:B-1----:R-:W-:-:S09]  /*0db0*/  UISETP.EQ.U32.AND UP6, UPT, UR7, 0x1, UPT ;  /* 0x000000010700788c */ /* 0x002fd2000bfc2070 */
[----:B--2---:R-:W-:Y:S05]  /*0dc0*/  BRA.U !UP6, `(.L_x_14) ;  /* 0x000000010e087547 */ /* 0x004fea000b800000 */
[----:B---3--:R-:W-:Y:S01]  /*0dd0*/  UCGABAR_ARV ;  /* 0x00000000000079c7 */ /* 0x008fe20008000000 */
[----:B------:R-:W-:Y:S05]  /*0de0*/  BRA `(.L_x_15) ;  /* 0x0000000000047947 */ /* 0x000fea0003800000 */
.L_x_14:
[----:B---3--:R-:W-:Y:S01]  /*0df0*/  NOP ;  /* 0x0000000000007918 */ /* 0x008fe20000000000 */
.L_x_15:
[----:B------:R-:W1:Y:S01]  /*0e00*/  S2UR UR21, SR_CTAID.X ;  /* 0x00000000001579c3 */ /* 0x000e620000002500 */
[----:B------:R-:W-:-:S05]  /*0e10*/  CS2R.32 R92, SR_CgaSize ;  /* 0x00000000005c7805 */ /* 0x000fca0000008a00 */
[----:B------:R-:W-:-:S05]  /*0e20*/  IMAD R92, R92, -0xa0, RZ ;  /* 0xffffff605c5c7824 */ /* 0x000fca00078e02ff */
[----:B------:R-:W-:-:S14]  /*0e30*/  R2UR UR5, R92 ;  /* 0x000000005c0572ca */ /* 0x000fdc00000e0000 */
[----:B------:R-:W2:Y:S01]  /*0e40*/  LDCU UR5, c[0x0][UR5+0x2b0] ;  /* 0x00005600050577ac */ /* 0x000ea20008000800 */
[----:B------:R-:W-:-:S05]  /*0e50*/  CS2R.32 R92, SR_CgaSize ;  /* 0x00000000005c7805 */ /* 0x000fca0000008a00 */
[----:B------:R-:W-:-:S05]  /*0e60*/  IMAD R92, R92, -0xa0, RZ ;  /* 0xffffff605c5c7824 */ /* 0x000fca00078e02ff */
[----:B------:R-:W-:-:S14]  /*0e70*/  R2UR UR4, R92 ;  /* 0x000000005c0472ca */ /* 0x000fdc00000e0000 */
[----:B------:R-:W3:Y:S01]  /*0e80*/  LDCU UR4, c[0x0][UR4+0x2b4] ;  /* 0x00005680040477ac */ /* 0x000ee20008000800 */
[----:B------:R-:W4:Y:S01]  /*0e90*/  S2UR UR24, SR_CTAID.Y ;  /* 0x00000000001879c3 */ /* 0x000f220000002600 */
[----:B------:R-:W-:-:S05]  /*0ea0*/  CS2R.32 R92, SR_CgaSize ;  /* 0x00000000005c7805 */ /* 0x000fca0000008a00 */
[----:B------:R-:W-:-:S05]  /*0eb0*/  IMAD R92, R92, -0xa0, RZ ;  /* 0xffffff605c5c7824 */ /* 0x000fca00078e02ff */
[----:B------:R-:W-:-:S14]  /*0ec0*/  R2UR UR7, R92 ;  /* 0x000000005c0772ca */ /* 0x000fdc00000e0000 */
[----:B------:R-:W3:Y:S01]  /*0ed0*/  LDCU UR7, c[0x0][UR7+0x2a0] ;  /* 0x00005400070777ac */ /* 0x000ee20008000800 */
[----:B------:R-:W-:-:S05]  /*0ee0*/  CS2R.32 R92, SR_CgaSize ;  /* 0x00000000005c7805 */ /* 0x000fca0000008a00 */
[----:B------:R-:W-:-:S05]  /*0ef0*/  IMAD R92, R92, -0xa0, RZ ;  /* 0xffffff605c5c7824 */ /* 0x000fca00078e02ff */
[----:B------:R-:W-:-:S14]  /*0f00*/  R2UR UR8, R92 ;  /* 0x000000005c0872ca */ /* 0x000fdc00000e0000 */
[----:B------:R-:W3:Y:S01]  /*0f10*/  LDCU UR8, c[0x0][UR8+0x2a4] ;  /* 0x00005480080877ac */ /* 0x000ee20008000800 */
[----:B------:R-:W3:Y:S01]  /*0f20*/  LDCU UR19, c[0x0][0xc24] ;  /* 0x00018480ff1377ac */ /* 0x000ee20008000800 */
[----:B------:R-:W3:Y:S01]  /*0f30*/  LDCU UR39, c[0x0][0xc24] ;  /* 0x00018480ff2777ac */ /* 0x000ee20008000800 */
[----:B-1----:R-:W-:Y:S01]  /*0f40*/  I2FP.F32.U32 R2, UR21 ;  /* 0x0000001500027c45 */ /* 0x002fe20008201000 */
[----:B------:R-:W1:Y:S04]  /*0f50*/  LDCU UR23, c[0x0][0xc30] ;  /* 0x00018600ff1777ac */ /* 0x000e680008000800 */
[----:B--2---:R-:W-:Y:S01]  /*0f60*/  FMUL R2, R2, UR5 ;  /* 0x0000000502027c20 */ /* 0x004fe20008400000 */
[----:B----4-:R-:W-:-:S05]  /*0f70*/  I2FP.F32.U32 R0, UR24 ;  /* 0x0000001800007c45 */ /* 0x010fca0008201000 */
[----:B------:R-:W2:Y:S01]  /*0f80*/  F2I.U32.TRUNC.NTZ R2, R2 ;  /* 0x0000000200027305 */ /* 0x000ea2000020f000 */
[----:B---3--:R-:W-:-:S07]  /*0f90*/  FMUL R0, R0, UR4 ;  /* 0x0000000400007c20 */ /* 0x008fce0008400000 */
[----:B------:R-:W3:Y:S01]  /*0fa0*/  F2I.U32.TRUNC.NTZ R0, R0 ;  /* 0x0000000000007305 */ /* 0x000ee2000020f000 */
[----:B--2---:R-:W-:Y:S02]  /*0fb0*/  R2UR UR4, R2 ;  /* 0x00000000020472ca */ /* 0x004fe400000e0000 */
[----:B------:R-:W-:Y:S02]  /*0fc0*/  PRMT R2, RZ, 0x7610, R2 ;  /* 0x00007610ff027816 */ /* 0x000fe40000000002 */
[----:B---3--:R-:W-:Y:S02]  /*0fd0*/  R2UR UR6, R0 ;  /* 0x00000000000672ca */ /* 0x008fe400000e0000 */
[----:B------:R-:W-:-:S07]  /*0fe0*/  PRMT R0, RZ, 0x7610, R0 ;  /* 0x00007610ff007816 */ /* 0x000fce0000000000 */
[----:B------:R-:W-:-:S04]  /*0ff0*/  UIADD3 UR5, UPT, UPT, -UR4, URZ, URZ ;  /* 0x000000ff04057290 */ /* 0x000fc8000fffe1ff */
[----:B------:R-:W-:Y:S02]  /*1000*/  UIMAD UR5, UR7, UR5, UR21 ;  /* 0x00000005070572a4 */ /* 0x000fe4000f8e0215 */
[----:B------:R-:W-:-:S04]  /*1010*/  UIADD3 UR4, UPT, UPT, -UR6, URZ, URZ ;  /* 0x000000ff06047290 */ /* 0x000fc8000fffe1ff */
[----:B------:R-:W-:Y:S01]  /*1020*/  IMAD.U32 R92, RZ, RZ, UR5 ;  /* 0x00000005ff5c7e24 */ /* 0x000fe2000f8e00ff */
[----:B------:R-:W-:-:S06]  /*1030*/  UIMAD UR4, UR8, UR4, UR24 ;  /* 0x00000004080472a4 */ /* 0x000fcc000f8e0218 */
[----:B------:R-:W-:Y:S01]  /*1040*/  IMAD.U32 R91, RZ, RZ, UR4 ;  /* 0x00000004ff5b7e24 */ /* 0x000fe2000f8e00ff */
[----:B-1----:R-:W-:Y:S06]  /*1050*/  BRA.U UP4, `(.L_x_16) ;  /* 0x0000000104307547 */ /* 0x002fec000b800000 */
[----:B------:R-:W-:Y:S01]  /*1060*/  R2UR UR5, R91 ;  /* 0x000000005b0572ca */ /* 0x000fe200000e0000 */
[----:B------:R-:W-:Y:S01]  /*1070*/  UMOV UR7, 0x3 ;  /* 0x0000000300077882 */ /* 0x000fe20000000000 */
[----:B------:R-:W-:-:S11]  /*1080*/  R2UR UR4, R92 ;  /* 0x000000005c0472ca */ /* 0x000fd600000e0000 */
[----:B------:R-:W-:-:S04]  /*1090*/  UISETP.NE.AND UP0, UPT, UR5, URZ, UPT ;  /* 0x000000ff0500728c */ /* 0x000fc8000bf05270 */
[----:B------:R-:W-:Y:S02]  /*10a0*/  UISETP.LT.U32.OR UP0, UPT, UR4, 0x2, !UP0 ;  /* 0x000000020400788c */ /* 0x000fe4000c701470 */
[----:B------:R-:W-:Y:S02]  /*10b0*/  ULOP3.LUT UR4, UR4, 0xfffffffe, URZ, 0xc0, !UPT ;  /* 0xfffffffe04047892 */ /* 0x000fe4000f8ec0ff */
[----:B------:R-:W-:Y:S02]  /*10c0*/  USEL UR6, URZ, 0x1, !UP0 ;  /* 0x00000001ff067887 */ /* 0x000fe4000c000000 */
[----:B------:R-:W-:Y:S02]  /*10d0*/  USEL UR5, URZ, 0x2, !UP0 ;  /* 0x00000002ff057887 */ /* 0x000fe4000c000000 */
[----:B------:R-:W-:Y:S02]  /*10e0*/  USHF.L.U32 UR4, UR7, UR4, URZ ;  /* 0x0000000407047299 */ /* 0x000fe400080006ff */
[----:B------:R-:W-:-:S04]  /*10f0*/  UIADD3 UR5, UPT, UPT, UR6, UR5, URZ ;  /* 0x0000000506057290 */ /* 0x000fc8000fffe0ff */
[----:B------:R-:W-:Y:S02]  /*1100*/  IMAD.U32 R0, RZ, RZ, UR4 ;  /* 0x00000004ff007e24 */ /* 0x000fe4000f8e00ff */
[----:B------:R-:W-:-:S07]  /*1110*/  IMAD.U32 R2, RZ, RZ, UR5 ;  /* 0x00000005ff027e24 */ /* 0x000fce000f8e00ff */
.L_x_16:
[----:B------:R-:W1:Y:S01]  /*1120*/  S2UR UR53, SR_CTAID.Z ;  /* 0x00000000003579c3 */ /* 0x000e620000002700 */
[----:B------:R-:W-:Y:S01]  /*1130*/  UISETP.GE.AND UP0, UPT, UR19, 0x1, UPT ;  /* 0x000000011300788c */ /* 0x000fe2000bf06270 */
[----:B------:R-:W-:-:S08]  /*1140*/  UMOV UR52, UR21 ;  /* 0x0000001500347c82 */ /* 0x000fd00008000000 */
[----:B------:R-:W-:Y:S05]  /*1150*/  BRA.U !UP0, `(.L_x_17) ;  /* 0x0000000108d47547 */ /* 0x000fea000b800000 */
[----:B------:R-:W2:Y:S01]  /*1160*/  LDCU.128 UR12, c[0x0][0xc10] ;  /* 0x00018200ff0c77ac */ /* 0x000ea20008000c00 */
[----:B------:R-:W3:Y:S01]  /*1170*/  LDCU UR20, c[0x0][0xc0c] ;  /* 0x00018180ff1477ac */ /* 0x000ee20008000800 */
[----:B------:R-:W4:Y:S01]  /*1180*/  LDCU UR6, c[0x0][0x370] ;  /* 0x00006e00ff0677ac */ /* 0x000f220008000800 */
[----:B------:R-:W1:Y:S01]  /*1190*/  LDCU UR7, c[0x0][0x374] ;  /* 0x00006e80ff0777ac */ /* 0x000e620008000800 */
[----:B------:R-:W1:Y:S01]  /*11a0*/  LDCU UR22, c[0x0][0xc20] ;  /* 0x00018400ff1677ac */ /* 0x000e620008000800 */
[----:B--2---:R-:W-:Y:S02]  /*11b0*/  UIMAD.WIDE.U32 UR4, UR21, UR12, URZ ;  /* 0x0000000c150472a5 */ /* 0x004fe4000f8e00ff */
[----:B---3--:R-:W-:Y:S01]  /*11c0*/  UISETP.NE.AND UP0, UPT, UR20, 0x1, UPT ;  /* 0x000000011400788c */ /* 0x008fe2000bf05270 */
[----:B------:R-:W2:Y:S01]  /*11d0*/  LDCU.64 UR8, c[0x0][0xc28] ;  /* 0x00018500ff0877ac */ /* 0x000ea20008000a00 */
[----:B----4-:R-:W-:-:S03]  /*11e0*/  UIMAD.WIDE.U32 UR10, UR6, UR12, URZ ;  /* 0x0000000c060a72a5 */ /* 0x010fc6000f8e00ff */
[----:B------:R-:W-:Y:S01]  /*11f0*/  UMOV UR4, UR5 ;  /* 0x0000000500047c82 */ /* 0x000fe20008000000 */
[----:B------:R-:W-:Y:S02]  /*1200*/  UISETP.NE.AND UP2, UPT, UR19, 0x1, UPT ;  /* 0x000000011300788c */ /* 0x000fe4000bf45270 */
[----:B------:R-:W-:Y:S01]  /*1210*/  USHF.R.U32.HI UR4, URZ, UR13, UR4 ;  /* 0x0000000dff047299 */ /* 0x000fe20008011604 */
[----:B------:R-:W-:Y:S01]  /*1220*/  UMOV UR10, UR11 ;  /* 0x0000000b000a7c82 */ /* 0x000fe20008000000 */
[----:B------:R-:W-:Y:S02]  /*1230*/  UIMAD.WIDE.U32 UR16, UR24, UR15, URZ ;  /* 0x0000000f181072a5 */ /* 0x000fe4000f8e00ff */
[----:B------:R-:W-:Y:S02]  /*1240*/  USEL UR5, UR21, UR4, !UP0 ;  /* 0x0000000415057287 */ /* 0x000fe4000c000000 */
[----:B------:R-:W-:Y:S02]  /*1250*/  @UP0 USHF.R.U32.HI UR6, URZ, UR13, UR10 ;  /* 0x0000000dff060299 */ /* 0x000fe4000801160a */
[----:B------:R-:W-:-:S02]  /*1260*/  UISETP.NE.AND UP0, UPT, UR14, 0x1, UPT ;  /* 0x000000010e00788c */ /* 0x000fc4000bf05270 */
[----:B-1----:R-:W-:Y:S02]  /*1270*/  UIMAD.WIDE.U32 UR10, UR7, UR15, URZ ;  /* 0x0000000f070a72a5 */ /* 0x002fe4000f8e00ff */
[----:B--2---:R-:W-:Y:S01]  /*1280*/  UIMAD.WIDE.U32 UR12, UR6, UR8, URZ ;  /* 0x00000008060c72a5 */ /* 0x004fe2000f8e00ff */
[----:B------:R-:W-:Y:S01]  /*1290*/  UMOV UR4, UR17 ;  /* 0x0000001100047c82 */ /* 0x000fe20008000000 */
[----:B------:R-:W-:-:S03]  /*12a0*/  UIADD3 UR52, UPT, UPT, -UR5, URZ, URZ ;  /* 0x000000ff05347290 */ /* 0x000fc6000fffe1ff */
[----:B------:R-:W-:Y:S01]  /*12b0*/  UMOV UR10, UR11 ;  /* 0x0000000b000a7c82 */ /* 0x000fe20008000000 */
[----:B------:R-:W-:Y:S02]  /*12c0*/  USHF.R.U32.HI UR4, URZ, UR22, UR4 ;  /* 0x00000016ff047299 */ /* 0x000fe40008011604 */
[----:B------:R-:W-:Y:S01]  /*12d0*/  @UP0 USHF.R.U32.HI UR7, URZ, UR22, UR10 ;  /* 0x00000016ff070299 */ /* 0x000fe2000801160a */
[----:B------:R-:W-:Y:S01]  /*12e0*/  UMOV UR12, UR13 ;  /* 0x0000000d000c7c82 */ /* 0x000fe20008000000 */
[----:B------:R-:W-:Y:S02]  /*12f0*/  USEL UR4, UR24, UR4, !UP0 ;  /* 0x0000000418047287 */ /* 0x000fe4000c000000 */
[----:B------:R-:W-:Y:S02]  /*1300*/  UIMAD.WIDE.U32 UR10, UR7, UR8, URZ ;  /* 0x00000008070a72a5 */ /* 0x000fe4000f8e00ff */
[----:B------:R-:W-:Y:S02]  /*1310*/  @UP2 USHF.R.U32.HI UR6, URZ, UR9, UR12 ;  /* 0x00000009ff062299 */ /* 0x000fe4000801160c */
[----:B------:R-:W-:-:S02]  /*1320*/  UIMAD.WIDE.U32 UR12, UR4, UR8, URZ ;  /* 0x00000008040c72a5 */ /* 0x000fc4000f8e00ff */
[----:B------:R-:W-:Y:S01]  /*1330*/  UIMAD UR52, UR20, UR52, UR21 ;  /* 0x00000034143472a4 */ /* 0x000fe2000f8e0215 */
[----:B------:R-:W-:Y:S02]  /*1340*/  UMOV UR10, UR11 ;  /* 0x0000000b000a7c82 */ /* 0x000fe40008000000 */
[----:B------:R-:W-:Y:S02]  /*1350*/  @UP2 USHF.R.U32.HI UR7, URZ, UR9, UR10 ;  /* 0x00000009ff072299 */ /* 0x000fe4000801160a */
[----:B------:R-:W-:Y:S02]  /*1360*/  UIMAD UR10, UR6, UR19, URZ ;  /* 0x00000013060a72a4 */ /* 0x000fe4000f8e02ff */
[----:B------:R-:W-:-:S04]  /*1370*/  UIMAD UR7, UR7, UR19, URZ ;  /* 0x00000013070772a4 */ /* 0x000fc8000f8e02ff */
[----:B------:R-:W-:-:S03]  /*1380*/  UISETP.GE.AND UP0, UPT, UR4, UR7, UPT ;  /* 0x000000070400728c */ /* 0x000fc6000bf06270 */
[----:B------:R-:W-:Y:S01]  /*1390*/  UMOV UR7, UR13 ;  /* 0x0000000d00077c82 */ /* 0x000fe20008000000 */
[----:B------:R-:W-:Y:S02]  /*13a0*/  UISETP.GE.OR UP0, UPT, UR5, UR10, UP0 ;  /* 0x0000000a0500728c */ /* 0x000fe40008706670 */
[----:B------:R-:W-:Y:S02]  /*13b0*/  UIMAD.WIDE.U32 UR10, UR5, UR8, URZ ;  /* 0x00000008050a72a5 */ /* 0x000fe4000f8e00ff */
[----:B------:R-:W-:Y:S02]  /*13c0*/  USHF.R.U32.HI UR7, URZ, UR9, UR7 ;  /* 0x00000009ff077299 */ /* 0x000fe40008011607 */
[----:B------:R-:W-:Y:S02]  /*13d0*/  UIADD3 UR10, UPT, UPT, -UR4, URZ, URZ ;  /* 0x000000ff040a7290 */ /* 0x000fe4000fffe1ff */
[----:B------:R-:W-:Y:S02]  /*13e0*/  USEL UR7, UR4, UR7, !UP2 ;  /* 0x0000000704077287 */ /* 0x000fe4000d000000 */
[----:B------:R-:W-:Y:S01]  /*13f0*/  UIMAD UR10, UR14, UR10, UR24 ;  /* 0x0000000a0e0a72a4 */ /* 0x000fe2000f8e0218 */
[----:B------:R-:W-:-:S02]  /*1400*/  @!UP0 UMOV UR8, UR11 ;  /* 0x0000000b00088c82 */ /* 0x000fc40008000000 */
[----:B------:R-:W-:Y:S02]  /*1410*/  @!UP0 USHF.R.U32.HI UR8, URZ, UR9, UR8 ;  /* 0x00000009ff088299 */ /* 0x000fe40008011608 */
[----:B------:R-:W-:Y:S02]  /*1420*/  UIADD3 UR9, UPT, UPT, -UR7, URZ, URZ ;  /* 0x000000ff07097290 */ /* 0x000fe4000fffe1ff */
[----:B------:R-:W-:Y:S02]  /*1430*/  @!UP0 USEL UR8, UR5, UR8, !UP2 ;  /* 0x0000000805088287 */ /* 0x000fe4000d000000 */
[----:B------:R-:W-:Y:S02]  /*1440*/  UIMAD UR9, UR19, UR9, UR4 ;  /* 0x00000009130972a4 */ /* 0x000fe4000f8e0204 */
[----:B------:R-:W-:Y:S02]  /*1450*/  @!UP0 UIADD3 UR7, UPT, UPT, UR7, -UR8, URZ ;  /* 0x8000000807078290 */ /* 0x000fe4000fffe0ff */
[----:B------:R-:W-:-:S02]  /*1460*/  @!UP0 UIMAD UR6, UR9, UR6, UR8 ;  /* 0x00000006090682a4 */ /* 0x000fc4000f8e0208 */
[----:B------:R-:W-:-:S04]  /*1470*/  @!UP0 UIMAD UR4, UR7, UR19, UR5 ;  /* 0x00000013070482a4 */ /* 0x000fc8000f8e0205 */
[----:B------:R-:W-:Y:S01]  /*1480*/  UIMAD UR24, UR4, UR14, UR10 ;  /* 0x0000000e041872a4 */ /* 0x000fe2000f8e020a */
[----:B------:R-:W-:Y:S02]  /*1490*/  @!UP0 UMOV UR5, UR6 ;  /* 0x0000000600058c82 */ /* 0x000fe40008000000 */
[----:B------:R-:W-:-:S12]  /*14a0*/  UIMAD UR52, UR5, UR20, UR52 ;  /* 0x00000014053472a4 */ /* 0x000fd8000f8e0234 */
.L_x_17:
[----:B------:R-:W-:-:S09]  /*14b0*/  UISETP.NE.AND UP0, UPT, UR23, 0x1, UPT ;  /* 0x000000011700788c */ /* 0x000fd2000bf05270 */
[----:B------:R-:W-:Y:S05]  /*14c0*/  BRA.U UP0, `(.L_x_18) ;  /* 0x0000000100407547 */ /* 0x000fea000b800000 */
[----:B------:R-:W2:Y:S01]  /*14d0*/  LDCU.128 UR8, c[0x0][0xc10] ;  /* 0x00018200ff0877ac */ /* 0x000ea20008000c00 */
[----:B------:R-:W3:Y:S01]  /*14e0*/  LDCU UR12, c[0x0][0xc0c] ;  /* 0x00018180ff0c77ac */ /* 0x000ee20008000800 */
[----:B------:R-:W4:Y:S01]  /*14f0*/  LDCU UR13, c[0x0][0xc20] ;  /* 0x00018400ff0d77ac */ /* 0x000f220008000800 */
[----:B--2---:R-:W-:Y:S02]  /*1500*/  UIMAD.WIDE.U32 UR4, UR52, UR8, URZ ;  /* 0x00000008340472a5 */ /* 0x004fe4000f8e00ff */
[----:B------:R-:W-:Y:S02]  /*1510*/  UIMAD.WIDE.U32 UR6, UR24, UR11, URZ ;  /* 0x0000000b180672a5 */ /* 0x000fe4000f8e00ff */
[----:B---3--:R-:W-:Y:S02]  /*1520*/  UISETP.NE.AND UP0, UPT, UR12, 0x1, UPT ;  /* 0x000000010c00788c */ /* 0x008fe4000bf05270 */
[----:B------:R-:W-:-:S03]  /*1530*/  USHF.R.U32.HI UR5, URZ, UR9, UR5 ;  /* 0x00000009ff057299 */ /* 0x000fc60008011605 */
[----:B------:R-:W-:Y:S01]  /*1540*/  UMOV UR4, UR7 ;  /* 0x0000000700047c82 */ /* 0x000fe20008000000 */
[----:B------:R-:W-:Y:S02]  /*1550*/  USEL UR5, UR52, UR5, !UP0 ;  /* 0x0000000534057287 */ /* 0x000fe4000c000000 */
[----:B------:R-:W-:Y:S02]  /*1560*/  UISETP.NE.AND UP0, UPT, UR10, 0x1, UPT ;  /* 0x000000010a00788c */ /* 0x000fe4000bf05270 */
[----:B----4-:R-:W-:-:S04]  /*1570*/  USHF.R.U32.HI UR4, URZ, UR13, UR4 ;  /* 0x0000000dff047299 */ /* 0x010fc80008011604 */
[----:B------:R-:W-:-:S04]  /*1580*/  USEL UR4, UR24, UR4, !UP0 ;  /* 0x0000000418047287 */ /* 0x000fc8000c000000 */
[----:B------:R-:W-:Y:S02]  /*1590*/  UIADD3 UR6, UPT, UPT, -UR4, UR5, URZ ;  /* 0x0000000504067290 */ /* 0x000fe4000fffe1ff */
[----:B------:R-:W-:Y:S02]  /*15a0*/  UIADD3 UR4, UPT, UPT, UR4, -UR5, URZ ;  /* 0x8000000504047290 */ /* 0x000fe4000fffe0ff */
[----:B------:R-:W-:Y:S02]  /*15b0*/  UIMAD UR24, UR6, UR10, UR24 ;  /* 0x0000000a061872a4 */ /* 0x000fe4000f8e0218 */
[----:B------:R-:W-:-:S12]  /*15c0*/  UIMAD UR52, UR4, UR12, UR52 ;  /* 0x0000000c043472a4 */ /* 0x000fd8000f8e0234 */
.L_x_18:
[----:B------:R-:W-:Y:S05]  /*15d0*/  BRA.U !UP6, `(.L_x_19) ;  /* 0x000000010e0c7547 */ /* 0x000fea000b800000 */
[----:B------:R-:W-:Y:S01]  /*15e0*/  UCGABAR_WAIT ;  /* 0x0000000000007dc7 */ /* 0x000fe20008000000 */
[----:B------:R-:W-:Y:S01]  /*15f0*/  CCTL.IVALL ;  /* 0x00000000ff00798f */ /* 0x000fe20002000000 */
[----:B------:R-:W-:Y:S05]  /*1600*/  BRA `(.L_x_20) ;  /* 0x0000000000047947 */ /* 0x000fea0003800000 */
.L_x_19:
[----:B------:R-:W-:Y:S06]  /*1610*/  BAR.SYNC.DEFER_BLOCKING 0x0 ;  /* 0x0000000000007b1d */ /* 0x000fec0000010000 */
.L_x_20:
[----:B------:R-:W-:Y:S05]  /*1620*/  BRA.U UP5, `(.L_x_21) ;  /* 0x0000001d05207547 */ /* 0x000fea000b800000 */
[----:B------:R-:W2:Y:S01]  /*1630*/  LDCU UR5, c[0x0][0x388] ;  /* 0x00007100ff0577ac */ /* 0x000ea20008000800 */
[----:B------:R-:W-:Y:S01]  /*1640*/  PLOP3.LUT P1, PT, PT, PT, UP3, 0x80, 0x8 ;  /* 0x000000000008781c */ /* 0x000fe20003f2f038 */
[----:B------:R-:W-:Y:S01]  /*1650*/  IMAD.MOV.U32 R2, RZ, RZ, RZ ;  /* 0x000000ffff027224 */ /* 0x000fe200078e00ff */
[----:B------:R-:W-:Y:S01]  /*1660*/  ISETP.EQ.OR P2, PT, R3, RZ, P3 ;  /* 0x000000ff0300720c */ /* 0x000fe20001f42670 */
[----:B------:R-:W3:Y:S01]  /*1670*/  LDCU UR8, c[0x0][0x38c] ;  /* 0x00007180ff0877ac */ /* 0x000ee20008000800 */
[----:B------:R-:W-:Y:S01]  /*1680*/  PLOP3.LUT P1, PT, P1, PT, PT, 0x8, 0x80 ;  /* 0x000000000080781c */ /* 0x000fe20000f2e170 */
[----:B------:R-:W4:Y:S01]  /*1690*/  LDCU.64 UR6, c[0x0][0x390] ;  /* 0x00007200ff0677ac */ /* 0x000f220008000a00 */
[----:B------:R-:W-:Y:S01]  /*16a0*/  UISETP.NE.AND UP1, UPT, UR18, URZ, UPT ;  /* 0x000000ff1200728c */ /* 0x000fe2000bf25270 */
[----:B------:R-:W1:Y:S01]  /*16b0*/  LDCU UR54, c[0x0][0x370] ;  /* 0x00006e00ff3677ac */ /* 0x000e620008000800 */
[----:B--2---:R-:W-:Y:S02]  /*16c0*/  UIADD3 UR5, UPT, UPT, UR5, 0x3f, URZ ;  /* 0x0000003f05057890 */ /* 0x004fe4000fffe0ff */
[----:B------:R-:W-:-:S02]  /*16d0*/  USEL UR38, UR56, 0x2, UP1 ;  /* 0x0000000238267887 */ /* 0x000fc40008800000 */
[----:B------:R-:W-:Y:S01]  /*16e0*/  USHF.R.S32.HI UR4, URZ, 0x1f, UR5 ;  /* 0x0000001fff047899 */ /* 0x000fe20008011405 */
[----:B------:R-:W2:Y:S03]  /*16f0*/  LDCU.64 UR46, c[0x0][0x348] ;  /* 0x00006900ff2e77ac */ /* 0x000ea60008000a00 */
[----:B------:R-:W-:Y:S02]  /*1700*/  ULEA.HI UR4, UR4, UR5, URZ, 0x6 ;  /* 0x0000000504047291 */ /* 0x000fe4000f8f30ff */
[----:B------:R-:W-:Y:S02]  /*1710*/  USHF.L.U32 UR5, UR21, 0x6, URZ ;  /* 0x0000000615057899 */ /* 0x000fe400080006ff */
[----:B------:R-:W-:Y:S02]  /*1720*/  USHF.R.S32.HI UR4, URZ, 0x6, UR4 ;  /* 0x00000006ff047899 */ /* 0x000fe40008011404 */
[----:B------:R-:W-:-:S02]  /*1730*/  ULOP3.LUT UR57, UR5, 0x40, URZ, 0xc0, !UPT ;  /* 0x0000004005397892 */ /* 0x000fc4000f8ec0ff */
[----:B---3--:R-:W-:Y:S02]  /*1740*/  UIMAD UR4, UR4, UR8, URZ ;  /* 0x00000008040472a4 */ /* 0x008fe4000f8e02ff */
[----:B------:R-:W-:Y:S02]  /*1750*/  USHF.L.U32 UR58, UR21, 0x7, URZ ;  /* 0x00000007153a7899 */ /* 0x000fe400080006ff */
[----:B----4-:R-:W-:Y:S01]  /*1760*/  UIMAD UR4, UR4, UR6, URZ ;  /* 0x00000006040472a4 */ /* 0x010fe2000f8e02ff */
[----:B-1----:R-:W1:Y:S03]  /*1770*/  LDCU UR53, c[0x0][0x374] ;  /* 0x00006e80ff3577ac */ /* 0x002e660008000800 */
[----:B------:R-:W-:Y:S01]  /*1780*/  UIMAD UR55, UR4, UR7, URZ ;  /* 0x00000007043772a4 */ /* 0x000fe2000f8e02ff */
[----:B------:R-:W-:Y:S01]  /*1790*/  UMOV UR27, 0x1 ;  /* 0x00000001001b7882 */ /* 0x000fe20000000000 */
[----:B------:R-:W-:-:S02]  /*17a0*/  UMOV UR31, URZ ;  /* 0x000000ff001f7c82 */ /* 0x000fc40008000000 */
[----:B------:R-:W-:Y:S02]  /*17b0*/  UISETP.NE.AND UP2, UPT, UR55, URZ, UPT ;  /* 0x000000ff3700728c */ /* 0x000fe4000bf45270 */
[----:B------:R-:W-:Y:S01]  /*17c0*/  UISETP.LT.U32.AND UP0, UPT, UR55, 0x8, UPT ;  /* 0x000000083700788c */ /* 0x000fe2000bf01070 */
[----:B------:R-:W-:Y:S01]  /*17d0*/  UMOV UR36, URZ ;  /* 0x000000ff00247c82 */ /* 0x000fe20008000000 */
[----:B------:R-:W-:Y:S02]  /*17e0*/  UMOV UR42, URZ ;  /* 0x000000ff002a7c82 */ /* 0x000fe40008000000 */
[----:B------:R-:W-:-:S04]  /*17f0*/  USEL UR4, UR55, 0x8, UP0 ;  /* 0x0000000837047887 */ /* 0x000fc80008000000 */
[----:B------:R-:W-:Y:S02]  /*1800*/  UIADD3 UR5, UPT, UPT, UR4, -0x1, URZ ;  /* 0xffffffff04057890 */ /* 0x000fe4000fffe0ff */
[----:B------:R-:W-:Y:S02]  /*1810*/  @!UP2 UIADD3 UR5, UPT, UPT, UR4, URZ, URZ ;  /* 0x000000ff0405a290 */ /* 0x000fe4000fffe0ff */
[----:B------:R-:W-:Y:S02]  /*1820*/  UIADD3 UR51, UPT, UPT, UR55, -UR4, URZ ;  /* 0x8000000437337290 */ /* 0x000fe4000fffe0ff */
[----:B-12---:R-:W-:-:S12]  /*1830*/  UIADD3 UR56, UPT, UPT, UR5, 0x1, URZ ;  /* 0x0000000105387890 */ /* 0x006fd8000fffe0ff */
.L_x_39:
[----:B------:R-:W1:Y:S01]  /*1840*/  S2UR UR30, SR_CgaCtaId ;  /* 0x00000000001e79c3 */ /* 0x000e620000008800 */
[----:B------:R-:W-:Y:S01]  /*1850*/  UMOV UR4, 0x400 ;  /* 0x0000040000047882 */ /* 0x000fe20000000000 */
[----:B------:R-:W-:Y:S01]  /*1860*/  MOV R0, UR27 ;  /* 0x0000001b00007c02 */ /* 0x000fe20008000f00 */
[----:B------:R-:W-:Y:S02]  /*1870*/  UISETP.NE.AND UP0, UPT, UR55, URZ, UPT ;  /* 0x000000ff3700728c */ /* 0x000fe4000bf05270 */
[----:B------:R-:W-:Y:S01]  /*1880*/  ULEA UR18, UR24, UR57, 0x7 ;  /* 0x0000003918127291 */ /* 0x000fe2000f8e38ff */
[----:B------:R-:W-:Y:S01]  /*1890*/  SHF.L.U32 R0, R0, 0x1f, RZ ;  /* 0x0000001f00007819 */ /* 0x000fe200000006ff */
[----:B------:R-:W-:Y:S01]  /*18a0*/  UMOV UR28, URZ ;  /* 0x000000ff001c7c82 */ /* 0x000fe20008000000 */
[----:B------:R-:W-:Y:S01]  /*18b0*/  UMOV UR22, URZ ;  /* 0x000000ff00167c82 */ /* 0x000fe20008000000 */
[----:B------:R-:W-:Y:S01]  /*18c0*/  UMOV UR21, URZ ;  /* 0x000000ff00157c82 */ /* 0x000fe20008000000 */
[----:B------:R-:W-:Y:S01]  /*18d0*/  UMOV UR20, URZ ;  /* 0x000000ff00147c82 */ /* 0x000fe20008000000 */
[----:B-1----:R-:W-:-:S04]  /*18e0*/  ULEA UR30, UR30, UR4, 0x18 ;  /* 0x000000041e1e7291 */ /* 0x002fc8000f8ec0ff */
[----:B------:R-:W-:-:S09]  /*18f0*/  ULEA UR4, UR31, UR30, 0x3 ;  /* 0x0000001e1f047291 */ /* 0x000fd2000f8e18ff */
[----:B------:R1:W2:Y:S01]  /*1900*/  SYNCS.PHASECHK.TRANS64.TRYWAIT P0, [UR4+0x40], R0 ;  /* 0x00004000ff0075a7 */ /* 0x0002a20008001104 */
[----:B------:R-:W-:-:S04]  /*1910*/  ULEA.HI UR4, UR52, UR52, URZ, 0x1 ;  /* 0x0000003434047291 */ /* 0x000fc8000f8f08ff */
[----:B------:R-:W-:-:S04]  /*1920*/  USHF.L.U32 UR4, UR4, 0x7, URZ ;  /* 0x0000000704047899 */ /* 0x000fc800080006ff */
[----:B------:R-:W-:-:S04]  /*1930*/  ULOP3.LUT UR4, UR4, 0xffffff00, URZ, 0xc0, !UPT ;  /* 0xffffff0004047892 */ /* 0x000fc8000f8ec0ff */
[----:B------:R-:W-:Y:S01]  /*1940*/  ULOP3.LUT UR43, UR4, 0x80, UR58, 0xf8, !UPT ;  /* 0x00000080042b7892 */ /* 0x000fe2000f8ef83a */
[----:B------:R-:W-:Y:S11]  /*1950*/  BRA.U !UP0, `(.L_x_22) ;  /* 0x0000000508ac7547 */ /* 0x000ff6000b800000 */
[----:B------:R-:W3:Y:S01]  /*1960*/  LDCU.128 UR12, c[0x0][0x480] ;  /* 0x00009000ff0c77ac */ /* 0x000ee20008000c00 */
[----:B------:R-:W4:Y:S01]  /*1970*/  LDCU.128 UR8, c[0x0][0x490] ;  /* 0x00009200ff0877ac */ /* 0x000f220008000c00 */
[----:B------:R-:W1:Y:S01]  /*1980*/  LDCU.64 UR20, c[0x0][0x4c0] ;  /* 0x00009800ff1477ac */ /* 0x000e620008000a00 */
[----:B------:R-:W1:Y:S01]  /*1990*/  LDCU.64 UR16, c[0x0][0x4f0] ;  /* 0x00009e00ff1077ac */ /* 0x000e620008000a00 */
[----:B------:R-:W1:Y:S01]  /*19a0*/  LDCU UR19, c[0x0][0x4c8] ;  /* 0x00009900ff1377ac */ /* 0x000e620008000800 */
[----:B---3--:R-:W-:Y:S02]  /*19b0*/  UIMAD.WIDE.U32 UR4, UR43, UR13, URZ ;  /* 0x0000000d2b0472a5 */ /* 0x008fe4000f8e00ff */
[----:B------:R-:W-:Y:S02]  /*19c0*/  UISETP.NE.AND UP0, UPT, UR12, 0x1, UPT ;  /* 0x000000010c00788c */ /* 0x000fe4000bf05270 */
[----:B------:R-:W-:Y:S01]  /*19d0*/  USHF.R.U32.HI UR5, URZ, UR14, UR5 ;  /* 0x0000000eff057299 */ /* 0x000fe20008011605 */
[----:B------:R-:W3:Y:S03]  /*19e0*/  LDCU UR49, c[0x0][0x38c] ;  /* 0x00007180ff3177ac */ /* 0x000ee60008000800 */
[----:B------:R-:W-:-:S02]  /*19f0*/  USEL UR5, UR43, UR5, !UP0 ;  /* 0x000000052b057287 */ /* 0x000fc4000c000000 */
[----:B------:R-:W-:Y:S02]  /*1a00*/  UISETP.NE.AND UP0, UPT, UR15, 0x1, UPT ;  /* 0x000000010f00788c */ /* 0x000fe4000bf05270 */
[----:B----4-:R-:W-:Y:S01]  /*1a10*/  UIMAD.WIDE.U32 UR6, UR5, UR8, URZ ;  /* 0x00000008050672a5 */ /* 0x010fe2000f8e00ff */
[----:B------:R-:W4:Y:S01]  /*1a20*/  LDCU UR8, c[0x0][0x4a0] ;  /* 0x00009400ff0877ac */ /* 0x000f220008000800 */
[----:B------:R-:W1:Y:S05]  /*1a30*/  LDCU UR23, c[0x0][0x4cc] ;  /* 0x00009980ff1777ac */ /* 0x000e6a0008000800 */
[----:B------:R-:W-:Y:S01]  /*1a40*/  UMOV UR4, UR7 ;  /* 0x0000000700047c82 */ /* 0x000fe20008000000 */
[----:B------:R-:W1:Y:S01]  /*1a50*/  LDCU.64 UR40, c[0x0][0x390] ;  /* 0x00007200ff2877ac */ /* 0x000e620008000a00 */
[----:B------:R-:W-:Y:S01]  /*1a60*/  USHF.R.U32.HI UR4, URZ, UR9, UR4 ;  /* 0x00000009ff047299 */ /* 0x000fe20008011604 */
[----:B------:R-:W1:Y:S03]  /*1a70*/  LDCU UR9, c[0x0][0x4ec] ;  /* 0x00009d80ff0977ac */ /* 0x000e660008000800 */
[----:B------:R-:W-:-:S02]  /*1a80*/  USEL UR4, UR5, UR4, !UP0 ;  /* 0x0000000405047287 */ /* 0x000fc4000c000000 */
[----:B------:R-:W-:Y:S02]  /*1a90*/  UISETP.NE.AND UP0, UPT, UR10, 0x1, UPT ;  /* 0x000000010a00788c */ /* 0x000fe4000bf05270 */
[----:B------:R-:W-:Y:S01]  /*1aa0*/  UIMAD.WIDE.U32 UR6, UR4, UR11, URZ ;  /* 0x0000000b040672a5 */ /* 0x000fe2000f8e00ff */
[----:B------:R-:W1:Y:S01]  /*1ab0*/  LDCU.64 UR24, c[0x0][0x4d0] ;  /* 0x00009a00ff1877ac */ /* 0x000e620008000a00 */
[----:B------:R-:W-:-:S05]  /*1ac0*/  UIADD3 UR42, UPT, UPT, UR56, UR36, URZ ;  /* 0x00000024382a7290 */ /* 0x000fca000fffe0ff */
[----:B------:R-:W-:Y:S01]  /*1ad0*/  UMOV UR6, UR7 ;  /* 0x0000000700067c82 */ /* 0x000fe20008000000 */
[----:B------:R-:W-:Y:S02]  /*1ae0*/  UIADD3 UR7, UPT, UPT, -UR4, URZ, URZ ;  /* 0x000000ff04077290 */ /* 0x000fe4000fffe1ff */
[----:B----4-:R-:W-:Y:S02]  /*1af0*/  USHF.R.U32.HI UR6, URZ, UR8, UR6 ;  /* 0x00000008ff067299 */ /* 0x010fe40008011606 */
[----:B------:R-:W-:Y:S02]  /*1b00*/  UIADD3 UR8, UPT, UPT, -UR5, URZ, URZ ;  /* 0x000000ff05087290 */ /* 0x000fe4000fffe1ff */
[----:B------:R-:W-:Y:S02]  /*1b10*/  USEL UR14, UR4, UR6, !UP0 ;  /* 0x00000006040e7287 */ /* 0x000fe4000c000000 */
[----:B------:R-:W-:Y:S02]  /*1b20*/  UIMAD UR7, UR15, UR7, UR5 ;  /* 0x000000070f0772a4 */ /* 0x000fe4000f8e0205 */
[----:B------:R-:W-:-:S02]  /*1b30*/  UIADD3 UR6, UPT, UPT, -UR14, URZ, URZ ;  /* 0x000000ff0e067290 */ /* 0x000fc4000fffe1ff */
[----:B------:R-:W-:Y:S02]  /*1b40*/  UIMAD UR8, UR12, UR8, UR43 ;  /* 0x000000080c0872a4 */ /* 0x000fe4000f8e022b */
[----:B------:R-:W-:Y:S02]  /*1b50*/  UIMAD UR13, UR10, UR6, UR4 ;  /* 0x000000060a0d72a4 */ /* 0x000fe4000f8e0204 */
[----:B-1----:R-:W-:Y:S02]  /*1b60*/  UIMAD UR11, UR8, UR20, UR9 ;  /* 0x00000014080b72a4 */ /* 0x002fe4000f8e0209 */
[----:B------:R-:W-:Y:S01]  /*1b70*/  UIMAD UR12, UR7, UR21, UR16 ;  /* 0x00000015070c72a4 */ /* 0x000fe2000f8e0210 */
[----:B------:R-:W1:Y:S02]  /*1b80*/  LDCU.64 UR4, c[0x0][0x4f8] ;  /* 0x00009f00ff0477ac */ /* 0x000e640008000a00 */
[----:B------:R-:W4:Y:S01]  /*1b90*/  LDCU UR6, c[0x0][0x500] ;  /* 0x0000a000ff0677ac */ /* 0x000f220008000800 */
[----:B------:R-:W-:Y:S01]  /*1ba0*/  UIMAD UR13, UR13, UR19, UR17 ;  /* 0x000000130d0d72a4 */ /* 0x000fe2000f8e0211 */
[----:B------:R-:W-:Y:S01]  /*1bb0*/  UMOV UR28, URZ ;  /* 0x000000ff001c7c82 */ /* 0x000fe20008000000 */
[----:B------:R-:W-:Y:S01]  /*1bc0*/  UMOV UR7, UR31 ;  /* 0x0000001f00077c82 */ /* 0x000fe20008000000 */
[----:B------:R-:W-:Y:S01]  /*1bd0*/  UMOV UR20, URZ ;  /* 0x000000ff00147c82 */ /* 0x000fe20008000000 */
[----:B------:R-:W-:Y:S01]  /*1be0*/  UMOV UR21, URZ ;  /* 0x000000ff00157c82 */ /* 0x000fe20008000000 */
[----:B---3--:R-:W-:-:S07]  /*1bf0*/  UMOV UR22, URZ ;  /* 0x000000ff00167c82 */ /* 0x008fce0008000000 */
.L_x_28:
[----:B------:R-:W-:Y:S01]  /*1c00*/  @!P3 MOV R3, 0xc000 ;  /* 0x0000c0000003b802 */ /* 0x000fe20000000f00 */
[----:B------:R-:W-:Y:S01]  /*1c10*/  ULEA UR9, UR7, UR30, 0x3 ;  /* 0x0000001e07097291 */ /* 0x000fe2000f8e18ff */
[----:B--2---:R-:W-:Y:S11]  /*1c20*/  @P0 BRA `(.L_x_23) ;  /* 0x0000000000100947 */ /* 0x004ff60003800000 */
[----:B------:R-:W-:Y:S04]  /*1c30*/  MOV R4, UR27 ;  /* 0x0000001b00047c02 */ /* 0x000fe80008000f00 */
[----:B------:R-:W-:Y:S04]  /*1c40*/  SHF.L.U32 R4, R4, 0x1f, RZ ;  /* 0x0000001f04047819 */ /* 0x000fe800000006ff */
[----:B------:R-:W2:Y:S02]  /*1c50*/  SYNCS.PHASECHK.TRANS64.TRYWAIT P0, [UR9+0x40], R4 ;  /* 0x00004004ff0075a7 */ /* 0x000ea40008001109 */
[----:B--2---:R-:W-:Y:S05]  /*1c60*/  @!P0 BRA `(.L_x_24) ;  /* 0x0000008400d08947 */ /* 0x004fea0003800000 */
.L_x_23:
[----:B------:R3:W-:Y:S01]  /*1c70*/  @!P3 SYNCS.ARRIVE.TRANS64 RZ, [UR9], R3 ;  /* 0x00000003ffffb9a7 */ /* 0x0007e20008000009 */
[----:B------:R-:W-:Y:S04]  /*1c80*/  ULOP3.LUT UR8, UR38, 0x2, URZ, 0xfc, !UPT ;  /* 0x0000000226087892 */ /* 0x000fe8000f8efcff */
[----:B------:R-:W-:Y:S09]  /*1c90*/  UISETP.NE.AND UP0, UPT, UR8, 0x2, UPT ;  /* 0x000000020800788c */ /* 0x000ff2000bf05270 */
[----:B------:R-:W-:Y:S05]  /*1ca0*/  BRA.U UP0, `(.L_x_25) ;  /* 0x0000000100047547 */ /* 0x000fea000b800000 */
[----:B-1--4-:R-:W-:Y:S05]  /*1cb0*/  BPT.TRAP 0x1 ;  /* 0x000000040000795c */ /* 0x012fea0000300000 */
.L_x_25:
[----:B------:R-:W-:Y:S04]  /*1cc0*/  BSSY.RECONVERGENT B0, `(.L_x_26) ;  /* 0x0000003000007945 */ /* 0x000fe80003800200 */
[----:B------:R-:W-:Y:S05]  /*1cd0*/  @P2 BRA `(.L_x_27) ;  /* 0x0000000000042947 */ /* 0x000fea0003800000 */
[----:B-1--4-:R-:W-:Y:S05]  /*1ce0*/  BPT.TRAP 0x1 ;  /* 0x000000040000795c */ /* 0x012fea0000300000 */
.L_x_27:
[----:B-1--4-:R-:W-:Y:S05]  /*1cf0*/  BSYNC.RECONVERGENT B0 ;  /* 0x0000000000007941 */ /* 0x012fea0003800200 */
.L_x_26:
[----:B------:R-:W-:Y:S02]  /*1d00*/  UIADD3 UR8, UPT, UPT, UR7, 0x1, URZ ;  /* 0x0000000107087890 */ /* 0x000fe4000fffe0ff */
[----:B------:R-:W-:Y:S02]  /*1d10*/  UIMAD UR15, UR20, UR23, UR4 ;  /* 0x00000017140f72a4 */ /* 0x000fe4000f8e0204 */
[----:B------:R-:W-:Y:S02]  /*1d20*/  UISETP.NE.AND UP0, UPT, UR8, 0x8, UPT ;  /* 0x000000080800788c */ /* 0x000fe4000bf05270 */
[----:B------:R-:W-:Y:S02]  /*1d30*/  ULEA UR17, UR7, UR30, 0xe ;  /* 0x0000001e07117291 */ /* 0x000fe4000f8e70ff */
[----:B------:R-:W-:Y:S02]  /*1d40*/  USEL UR10, URZ, 0x1, UP0 ;  /* 0x00000001ff0a7887 */ /* 0x000fe40008000000 */
[----:B------:R-:W-:Y:S02]  /*1d50*/  USEL UR31, UR8, URZ, UP0 ;  /* 0x000000ff081f7287 */ /* 0x000fe40008000000 */
[----:B------:R-:W-:Y:S02]  /*1d60*/  ULOP3.LUT UR27, UR27, UR10, URZ, 0x3c, !UPT ;  /* 0x0000000a1b1b7292 */ /* 0x000fe4000f8e3cff */
[----:B------:R-:W-:Y:S02]  /*1d70*/  ULEA UR8, UR31, UR30, 0x3 ;  /* 0x0000001e1f087291 */ /* 0x000fe4000f8e18ff */
[----:B------:R-:W-:Y:S02]  /*1d80*/  ULEA UR16, UR7, UR30, 0xd ;  /* 0x0000001e07107291 */ /* 0x000fe4000f8e68ff */
[----:B------:R-:W-:Y:S01]  /*1d90*/  UIADD3 UR34, UP0, UPT, UR46, 0x80, URZ ;  /* 0x000000802e227890 */ /* 0x000fe2000ff1e0ff */
[----:B--2---:R-:W-:Y:S01]  /*1da0*/  MOV R0, UR27 ;  /* 0x0000001b00007c02 */ /* 0x004fe20008000f00 */
[----:B------:R-:W-:Y:S02]  /*1db0*/  ULOP3.LUT UR9, UR9, 0xfefffff8, URZ, 0xc0, !UPT ;  /* 0xfefffff809097892 */ /* 0x000fe4000f8ec0ff */
[----:B------:R-:W-:Y:S01]  /*1dc0*/  USHF.L.U32 UR10, UR28, 0x6, URZ ;  /* 0x000000061c0a7899 */ /* 0x000fe200080006ff */
[----:B------:R-:W-:Y:S01]  /*1dd0*/  SHF.L.U32 R0, R0, 0x1f, RZ ;  /* 0x0000001f00007819 */ /* 0x000fe200000006ff */
[----:B------:R-:W-:Y:S02]  /*1de0*/  UIADD3.X UR35, UPT, UPT, URZ, UR47, URZ, UP0, !UPT ;  /* 0x0000002fff237290 */ /* 0x000fe400087fe4ff */
[----:B------:R-:W-:Y:S01]  /*1df0*/  UIADD3 UR32, UP3, UPT, UR46, 0x200, URZ ;  /* 0x000002002e207890 */ /* 0x000fe2000ff7e0ff */
[----:B------:R1:W2:Y:S01]  /*1e00*/  SYNCS.PHASECHK.TRANS64.TRYWAIT P0, [UR8+0x40], R0 ;  /* 0x00004000ff0075a7 */ /* 0x0002a20008001108 */
[----:B------:R-:W-:Y:S02]  /*1e10*/  UIMAD UR8, UR21, UR24, UR5 ;  /* 0x00000018150872a4 */ /* 0x000fe4000f8e0205 */
[----:B------:R-:W-:Y:S02]  /*1e20*/  UIMAD UR7, UR22, UR25, UR6 ;  /* 0x00000019160772a4 */ /* 0x000fe4000f8e0206 */
[----:B------:R-:W-:Y:S02]  /*1e30*/  ULEA UR15, UR8, UR15, 0x5 ;  /* 0x0000000f080f7291 */ /* 0x000fe4000f8e28ff */
[----:B------:R-:W-:Y:S02]  /*1e40*/  UIADD3 UR8, UPT, UPT, UR17, 0x8400, URZ ;  /* 0x0000840011087890 */ /* 0x000fe4000fffe0ff */
[----:B------:R-:W-:Y:S02]  /*1e50*/  ULEA UR7, UR7, UR15, 0xa ;  /* 0x0000000f07077291 */ /* 0x000fe4000f8e50ff */
[----:B------:R-:W-:Y:S02]  /*1e60*/  UIADD3.X UR33, UPT, UPT, URZ, UR47, URZ, UP3, !UPT ;  /* 0x0000002fff217290 */ /* 0x000fe40009ffe4ff */
[----:B------:R-:W-:Y:S02]  /*1e70*/  UPRMT UR7, UR7, 0x5410, URZ ;  /* 0x0000541007077896 */ /* 0x000fe400080000ff */
[----:B------:R-:W-:Y:S02]  /*1e80*/  UIADD3 UR16, UPT, UPT, UR16, 0x28400, URZ ;  /* 0x0002840010107890 */ /* 0x000fe4000fffe0ff */
[----:B------:R-:W-:Y:S02]  /*1e90*/  UIADD3 UR37, UPT, UPT, UR20, 0x1, URZ ;  /* 0x0000000114257890 */ /* 0x000fe4000fffe0ff */
[----:B------:R-:W-:Y:S02]  /*1ea0*/  UIADD3 UR29, UPT, UPT, UR21, 0x1, URZ ;  /* 0x00000001151d7890 */ /* 0x000fe4000fffe0ff */
[----:B------:R-:W-:Y:S02]  /*1eb0*/  UISETP.NE.AND UP2, UPT, UR37, UR49, UPT ;  /* 0x000000312500728c */ /* 0x000fe4000bf45270 */
[----:B------:R-:W-:Y:S02]  /*1ec0*/  UIADD3 UR26, UPT, UPT, UR22, 0x1, URZ ;  /* 0x00000001161a7890 */ /* 0x000fe4000fffe0ff */
[----:B------:R-:W-:Y:S01]  /*1ed0*/  UIADD3 UR36, UPT, UPT, UR36, 0x1, URZ ;  /* 0x0000000124247890 */ /* 0x000fe2000fffe0ff */
[----:B------:R-:W-:Y:S01]  /*1ee0*/  UMOV UR44, 0x0 ;  /* 0x00000000002c7882 */ /* 0x000fe20000000000 */
[----:B------:R-:W-:Y:S01]  /*1ef0*/  UMOV UR45, 0x10000000 ;  /* 0x10000000002d7882 */ /* 0x000fe20000000000 */
[----:B------:R-:W-:Y:S01]  /*1f00*/  UMOV UR17, UR9 ;  /* 0x0000000900117c82 */ /* 0x000fe20008000000 */
[----:B------:R4:W-:Y:S01]  /*1f10*/  UTMALDG.5D.IM2COL.2CTA [UR8], [UR34], UR7, desc[UR44] ;  /* 0x00002c08220073b4 */ /* 0x0009e20008261007 */
[----:B------:R-:W-:Y:S02]  /*1f20*/  UMOV UR19, UR10 ;  /* 0x0000000a00137c82 */ /* 0x000fe40008000000 */
[----:B------:R-:W-:Y:S04]  /*1f30*/  @UP2 UIADD3 UR29, UPT, UPT, UR21, URZ, URZ ;  /* 0x000000ff151d2290 */ /* 0x000fe8000fffe0ff */
[----:B------:R-:W-:Y:S01]  /*1f40*/  UISETP.NE.AND UP1, UPT, UR29, UR40, UPT ;  /* 0x000000281d00728c */ /* 0x000fe2000bf25270 */
[----:B------:R3:W-:Y:S10]  /*1f50*/  UTMALDG.5D.2CTA [UR16], [UR32], desc[UR44] ;  /* 0x00002c10200075b4 */ /* 0x0007f40008221000 */
[----:B------:R-:W-:Y:S04]  /*1f60*/  @UP1 UIADD3 UR26, UPT, UPT, UR22, URZ, URZ ;  /* 0x000000ff161a1290 */ /* 0x000fe8000fffe0ff */
[----:B------:R-:W-:Y:S02]  /*1f70*/  UISETP.NE.AND UP0, UPT, UR26, UR41, UPT ;  /* 0x000000291a00728c */ /* 0x000fe4000bf05270 */
[----:B----4-:R-:W-:Y:S09]  /*1f80*/  UIADD3 UR8, UPT, UPT, UR28, 0x1, URZ ;  /* 0x000000011c087890 */ /* 0x010ff2000fffe0ff */
[----:B------:R-:W-:Y:S01]  /*1f90*/  @UP0 UIADD3 UR8, UPT, UPT, UR28, URZ, URZ ;  /* 0x000000ff1c080290 */ /* 0x000fe2000fffe0ff */
[----:B------:R-:W-:Y:S01]  /*1fa0*/  UMOV UR7, UR31 ;  /* 0x0000001f00077c82 */ /* 0x000fe20008000000 */
[----:B---3--:R-:W-:Y:S02]  /*1fb0*/  USEL UR22, UR26, URZ, UP0 ;  /* 0x000000ff1a167287 */ /* 0x008fe40008000000 */
[----:B------:R-:W-:Y:S02]  /*1fc0*/  UISETP.NE.AND UP0, UPT, UR36, UR42, UPT ;  /* 0x0000002a2400728c */ /* 0x000fe4000bf05270 */
[----:B------:R-:W-:Y:S02]  /*1fd0*/  USEL UR20, UR37, URZ, UP2 ;  /* 0x000000ff25147287 */ /* 0x000fe40009000000 */
[----:B------:R-:W-:Y:S01]  /*1fe0*/  USEL UR21, UR29, URZ, UP1 ;  /* 0x000000ff1d157287 */ /* 0x000fe20008800000 */
[----:B------:R-:W-:Y:S04]  /*1ff0*/  UMOV UR28, UR8 ;  /* 0x00000008001c7c82 */ /* 0x000fe80008000000 */
[----:B-1----:R-:W-:Y:S07]  /*2000*/  BRA.U UP0, `(.L_x_28) ;  /* 0xfffffff900fc7547 */ /* 0x002fee000b83ffff */
.L_x_22:
[----:B------:R-:W-:Y:S01]  /*2010*/  ULEA UR4, UR31, UR30, 0x3 ;  /* 0x0000001e1f047291 */ /* 0x000fe2000f8e18ff */
[----:B-1----:R-:W-:Y:S01]  /*2020*/  MOV R0, UR27 ;  /* 0x0000001b00007c02 */ /* 0x002fe20008000f00 */
[----:B------:R-:W-:Y:S01]  /*2030*/  @!P1 SYNCS.ARRIVE.TRANS64.A1T0 RZ, [UR30+0xc8], RZ ;  /* 0x0000c8ffffff99a7 */ /* 0x000fe2000810001e */
[----:B------:R-:W-:Y:S02]  /*2040*/  UISETP.GE.AND UP0, UPT, UR51, 0x1, UPT ;  /* 0x000000013300788c */ /* 0x000fe4000bf06270 */
[----:B------:R-:W-:-:S04]  /*2050*/  SHF.L.U32 R0, R0, 0x1f, RZ ;  /* 0x0000001f00007819 */ /* 0x000fc800000006ff */
[----:B--2---:R1:W2:Y:S03]  /*2060*/  SYNCS.PHASECHK.TRANS64.TRYWAIT P0, [UR4+0x40], R0 ;  /* 0x00004000ff0075a7 */ /* 0x0042a60008001104 */
[----:B------:R-:W-:Y:S05]  /*2070*/  BRA.U !UP0, `(.L_x_29) ;  /* 0x0000000508a47547 */ /* 0x000fea000b800000 */
[----:B------:R-:W3:Y:S01]  /*2080*/  LDCU.128 UR8, c[0x0][0x480] ;  /* 0x00009000ff0877ac */ /* 0x000ee20008000c00 */
[----:B------:R-:W4:Y:S01]  /*2090*/  LDCU.128 UR32, c[0x0][0x490] ;  /* 0x00009200ff2077ac */ /* 0x000f220008000c00 */
[----:B------:R-:W1:Y:S01]  /*20a0*/  LDCU UR13, c[0x0][0x4c8] ;  /* 0x00009900ff0d77ac */ /* 0x000e620008000800 */
        /* <DEDUP_REMOVED lines=10> */
[----:B------:R-:W1:Y:S05]  /*2150*/  LDCU.64 UR40, c[0x0][0x390] ;  /* 0x00007200ff2877ac */ /* 0x000e6a0008000a00 */
[----:B------:R-:W-:Y:S01]  /*2160*/  UMOV UR4, UR7 ;  /* 0x0000000700047c82 */ /* 0x000fe20008000000 */
[----:B------:R-:W1:Y:S01]  /*2170*/  LDCU.64 UR24, c[0x0][0x4d0] ;  /* 0x00009a00ff1877ac */ /* 0x000e620008000a00 */
[----:B------:R-:W-:Y:S01]  /*2180*/  USHF.R.U32.HI UR4, URZ, UR33, UR4 ;  /* 0x00000021ff047299 */ /* 0x000fe20008011604 */
[----:B------:R-:W4:Y:S03]  /*2190*/  LDCU.64 UR32, c[0x0][0x4c0] ;  /* 0x00009800ff2077ac */ /* 0x000f260008000a00 */
[----:B------:R-:W-:-:S02]  /*21a0*/  USEL UR4, UR5, UR4, !UP0 ;  /* 0x0000000405047287 */ /* 0x000fc4000c000000 */
[----:B------:R-:W-:Y:S02]  /*21b0*/  UISETP.NE.AND UP0, UPT, UR34, 0x1, UPT ;  /* 0x000000012200788c */ /* 0x000fe4000bf05270 */
[----:B------:R-:W-:Y:S02]  /*21c0*/  UIMAD.WIDE.U32 UR6, UR4, UR35, URZ ;  /* 0x00000023040672a5 */ /* 0x000fe4000f8e00ff */
[----:B------:R-:W-:Y:S01]  /*21d0*/  UIADD3 UR42, UPT, UPT, UR51, UR42, URZ ;  /* 0x0000002a332a7290 */ /* 0x000fe2000fffe0ff */
[----:B------:R-:W-:-:S04]  /*21e0*/  UMOV UR37, UR51 ;  /* 0x0000003300257c82 */ /* 0x000fc80008000000 */
[----:B------:R-:W-:Y:S01]  /*21f0*/  UMOV UR6, UR7 ;  /* 0x0000000700067c82 */ /* 0x000fe20008000000 */
[----:B------:R-:W-:Y:S02]  /*2200*/  UIADD3 UR7, UPT, UPT, -UR5, URZ, URZ ;  /* 0x000000ff05077290 */ /* 0x000fe4000fffe1ff */
[----:B---3--:R-:W-:Y:S02]  /*2210*/  USHF.R.U32.HI UR6, URZ, UR9, UR6 ;  /* 0x00000009ff067299 */ /* 0x008fe40008011606 */
[----:B------:R-:W-:Y:S02]  /*2220*/  UIMAD UR7, UR8, UR7, UR43 ;  /* 0x00000007080772a4 */ /* 0x000fe4000f8e022b */
[----:B------:R-:W-:Y:S02]  /*2230*/  USEL UR14, UR4, UR6, !UP0 ;  /* 0x00000006040e7287 */ /* 0x000fe4000c000000 */
[----:B------:R-:W-:Y:S02]  /*2240*/  UIADD3 UR6, UPT, UPT, -UR4, URZ, URZ ;  /* 0x000000ff04067290 */ /* 0x000fe4000fffe1ff */
[----:B------:R-:W-:-:S02]  /*2250*/  UIADD3 UR9, UPT, UPT, -UR14, URZ, URZ ;  /* 0x000000ff0e097290 */ /* 0x000fc4000fffe1ff */
[----:B------:R-:W-:Y:S02]  /*2260*/  UIMAD UR12, UR11, UR6, UR5 ;  /* 0x000000060b0c72a4 */ /* 0x000fe4000f8e0205 */
[----:B------:R-:W-:Y:S02]  /*2270*/  UIMAD UR9, UR34, UR9, UR4 ;  /* 0x00000009220972a4 */ /* 0x000fe4000f8e0204 */
[----:B----4-:R-:W-:Y:S01]  /*2280*/  UIMAD UR11, UR7, UR32, UR10 ;  /* 0x00000020070b72a4 */ /* 0x010fe2000f8e020a */
[----:B------:R-:W3:Y:S02]  /*2290*/  LDCU UR43, c[0x0][0x38c] ;  /* 0x00007180ff2b77ac */ /* 0x000ee40008000800 */
[----:B------:R-:W4:Y:S01]  /*22a0*/  LDCU UR6, c[0x0][0x500] ;  /* 0x0000a000ff0677ac */ /* 0x000f220008000800 */
[----:B------:R-:W2:Y:S01]  /*22b0*/  LDCU.64 UR4, c[0x0][0x4f8] ;  /* 0x00009f00ff0477ac */ /* 0x000ea20008000a00 */
[----:B-1----:R-:W-:Y:S02]  /*22c0*/  UIMAD UR12, UR12, UR33, UR16 ;  /* 0x000000210c0c72a4 */ /* 0x002fe4000f8e0210 */
[----:B------:R-:W-:Y:S01]  /*22d0*/  UIMAD UR13, UR9, UR13, UR17 ;  /* 0x0000000d090d72a4 */ /* 0x000fe2000f8e0211 */
[----:B------:R-:W-:-:S11]  /*22e0*/  UMOV UR7, UR31 ;  /* 0x0000001f00077c82 */ /* 0x000fd60008000000 */
.L_x_35:
[----:B------:R-:W-:Y:S01]  /*22f0*/  @!P3 MOV R3, 0xc000 ;  /* 0x0000c0000003b802 */ /* 0x000fe20000000f00 */
[----:B------:R-:W-:Y:S01]  /*2300*/  ULEA UR9, UR7, UR30, 0x3 ;  /* 0x0000001e07097291 */ /* 0x000fe2000f8e18ff */
[----:B--23--:R-:W-:Y:S11]  /*2310*/  @P0 BRA `(.L_x_30) ;  /* 0x0000000000100947 */ /* 0x00cff60003800000 */
[----:B------:R-:W-:Y:S04]  /*2320*/  MOV R4, UR27 ;  /* 0x0000001b00047c02 */ /* 0x000fe80008000f00 */
[----:B------:R-:W-:Y:S04]  /*2330*/  SHF.L.U32 R4, R4, 0x1f, RZ ;  /* 0x0000001f04047819 */ /* 0x000fe800000006ff */
[----:B------:R-:W1:Y:S02]  /*2340*/  SYNCS.PHASECHK.TRANS64.TRYWAIT P0, [UR9+0x40], R4 ;  /* 0x00004004ff0075a7 */ /* 0x000e640008001109 */
[----:B-1----:R-:W-:Y:S05]  /*2350*/  @!P0 BRA `(.L_x_31) ;  /* 0x00000080002c8947 */ /* 0x002fea0003800000 */
.L_x_30:
[----:B------:R2:W-:Y:S01]  /*2360*/  @!P3 SYNCS.ARRIVE.TRANS64 RZ, [UR9], R3 ;  /* 0x00000003ffffb9a7 */ /* 0x0005e20008000009 */
[----:B------:R-:W-:Y:S04]  /*2370*/  ULOP3.LUT UR8, UR38, 0x2, URZ, 0xfc, !UPT ;  /* 0x0000000226087892 */ /* 0x000fe8000f8efcff */
[----:B------:R-:W-:Y:S09]  /*2380*/  UISETP.NE.AND UP0, UPT, UR8, 0x2, UPT ;  /* 0x000000020800788c */ /* 0x000ff2000bf05270 */
[----:B------:R-:W-:Y:S05]  /*2390*/  BRA.U UP0, `(.L_x_32) ;  /* 0x0000000100047547 */ /* 0x000fea000b800000 */
[----:B---34-:R-:W-:Y:S05]  /*23a0*/  BPT.TRAP 0x1 ;  /* 0x000000040000795c */ /* 0x018fea0000300000 */
.L_x_32:
[----:B------:R-:W-:Y:S04]  /*23b0*/  BSSY.RECONVERGENT B0, `(.L_x_33) ;  /* 0x0000003000007945 */ /* 0x000fe80003800200 */
[----:B------:R-:W-:Y:S05]  /*23c0*/  @P2 BRA `(.L_x_34) ;  /* 0x0000000000042947 */ /* 0x000fea0003800000 */
[----:B---34-:R-:W-:Y:S05]  /*23d0*/  BPT.TRAP 0x1 ;  /* 0x000000040000795c */ /* 0x018fea0000300000 */
.L_x_34:
[----:B---34-:R-:W-:Y:S05]  /*23e0*/  BSYNC.RECONVERGENT B0 ;  /* 0x0000000000007941 */ /* 0x018fea0003800200 */
.L_x_33:
        /* <DEDUP_REMOVED lines=8> */
[----:B------:R-:W-:Y:S02]  /*2470*/  UIMAD UR10, UR21, UR24, UR5 ;  /* 0x00000018150a72a4 */ /* 0x000fe4000f8e0205 */
[----:B------:R-:W-:Y:S01]  /*2480*/  UIADD3 UR34, UP0, UPT, UR46, 0x80, URZ ;  /* 0x000000802e227890 */ /* 0x000fe2000ff1e0ff */
[----:B-1----:R-:W-:Y:S01]  /*2490*/  MOV R0, UR27 ;  /* 0x0000001b00007c02 */ /* 0x002fe20008000f00 */
[----:B------:R-:W-:Y:S02]  /*24a0*/  ULEA UR15, UR10, UR15, 0x5 ;  /* 0x0000000f0a0f7291 */ /* 0x000fe4000f8e28ff */
[----:B------:R-:W-:Y:S01]  /*24b0*/  USHF.L.U32 UR19, UR28, 0x6, URZ ;  /* 0x000000061c137899 */ /* 0x000fe200080006ff */
[----:B------:R-:W-:Y:S01]  /*24c0*/  SHF.L.U32 R0, R0, 0x1f, RZ ;  /* 0x0000001f00007819 */ /* 0x000fe200000006ff */
[----:B------:R-:W-:Y:S02]  /*24d0*/  ULOP3.LUT UR9, UR9, 0xfefffff8, URZ, 0xc0, !UPT ;  /* 0xfefffff809097892 */ /* 0x000fe4000f8ec0ff */
[----:B------:R-:W-:Y:S01]  /*24e0*/  UIADD3.X UR35, UPT, UPT, URZ, UR47, URZ, UP0, !UPT ;  /* 0x0000002fff237290 */ /* 0x000fe200087fe4ff */
[----:B------:R1:W3:Y:S01]  /*24f0*/  SYNCS.PHASECHK.TRANS64.TRYWAIT P0, [UR8+0x40], R0 ;  /* 0x00004000ff0075a7 */ /* 0x0002e20008001108 */
[----:B------:R-:W-:Y:S02]  /*2500*/  ULEA UR8, UR7, UR30, 0xe ;  /* 0x0000001e07087291 */ /* 0x000fe4000f8e70ff */
[----:B------:R-:W-:Y:S02]  /*2510*/  UIMAD UR7, UR22, UR25, UR6 ;  /* 0x00000019160772a4 */ /* 0x000fe4000f8e0206 */
[----:B------:R-:W-:Y:S02]  /*2520*/  UIADD3 UR8, UPT, UPT, UR8, 0x8400, URZ ;  /* 0x0000840008087890 */ /* 0x000fe4000fffe0ff */
[----:B------:R-:W-:Y:S02]  /*2530*/  ULEA UR7, UR7, UR15, 0xa ;  /* 0x0000000f07077291 */ /* 0x000fe4000f8e50ff */
[----:B------:R-:W-:Y:S02]  /*2540*/  UIADD3 UR32, UP3, UPT, UR46, 0x200, URZ ;  /* 0x000002002e207890 */ /* 0x000fe4000ff7e0ff */
[----:B------:R-:W-:Y:S02]  /*2550*/  UPRMT UR7, UR7, 0x5410, URZ ;  /* 0x0000541007077896 */ /* 0x000fe400080000ff */
[----:B------:R-:W-:Y:S02]  /*2560*/  UIADD3.X UR33, UPT, UPT, URZ, UR47, URZ, UP3, !UPT ;  /* 0x0000002fff217290 */ /* 0x000fe40009ffe4ff */
[----:B------:R-:W-:Y:S02]  /*2570*/  UIADD3 UR16, UPT, UPT, UR16, 0x28400, URZ ;  /* 0x0002840010107890 */ /* 0x000fe4000fffe0ff */
[----:B------:R-:W-:Y:S02]  /*2580*/  UIADD3 UR36, UPT, UPT, UR20, 0x1, URZ ;  /* 0x0000000114247890 */ /* 0x000fe4000fffe0ff */
[----:B------:R-:W-:Y:S02]  /*2590*/  UIADD3 UR29, UPT, UPT, UR21, 0x1, URZ ;  /* 0x00000001151d7890 */ /* 0x000fe4000fffe0ff */
[----:B------:R-:W-:Y:S02]  /*25a0*/  UISETP.NE.AND UP2, UPT, UR36, UR43, UPT ;  /* 0x0000002b2400728c */ /* 0x000fe4000bf45270 */
[----:B------:R-:W-:Y:S01]  /*25b0*/  UIADD3 UR26, UPT, UPT, UR22, 0x1, URZ ;  /* 0x00000001161a7890 */ /* 0x000fe2000fffe0ff */
[----:B------:R-:W-:Y:S01]  /*25c0*/  UMOV UR44, 0x0 ;  /* 0x00000000002c7882 */ /* 0x000fe20000000000 */
[----:B------:R-:W-:Y:S01]  /*25d0*/  UMOV UR45, 0x10000000 ;  /* 0x10000000002d7882 */ /* 0x000fe20000000000 */
[----:B------:R-:W-:Y:S01]  /*25e0*/  UMOV UR10, UR19 ;  /* 0x00000013000a7c82 */ /* 0x000fe20008000000 */
[----:B------:R-:W-:Y:S01]  /*25f0*/  UMOV UR17, UR9 ;  /* 0x0000000900117c82 */ /* 0x000fe20008000000 */
[----:B------:R4:W-:Y:S04]  /*2600*/  UTMALDG.5D.IM2COL.2CTA [UR8], [UR34], UR7, desc[UR44] ;  /* 0x00002c08220073b4 */ /* 0x0009e80008261007 */
[----:B------:R-:W-:Y:S04]  /*2610*/  @UP2 UIADD3 UR29, UPT, UPT, UR21, URZ, URZ ;  /* 0x000000ff151d2290 */ /* 0x000fe8000fffe0ff */
[----:B------:R-:W-:Y:S01]  /*2620*/  UISETP.NE.AND UP1, UPT, UR29, UR40, UPT ;  /* 0x000000281d00728c */ /* 0x000fe2000bf25270 */
[----:B------:R2:W-:Y:S10]  /*2630*/  UTMALDG.5D.2CTA [UR16], [UR32], desc[UR44] ;  /* 0x00002c10200075b4 */ /* 0x0005f40008221000 */
[----:B------:R-:W-:Y:S04]  /*2640*/  @UP1 UIADD3 UR26, UPT, UPT, UR22, URZ, URZ ;  /* 0x000000ff161a1290 */ /* 0x000fe8000fffe0ff */
[----:B------:R-:W-:Y:S02]  /*2650*/  UISETP.NE.AND UP0, UPT, UR26, UR41, UPT ;  /* 0x000000291a00728c */ /* 0x000fe4000bf05270 */
[----:B----4-:R-:W-:Y:S09]  /*2660*/  UIADD3 UR8, UPT, UPT, UR28, 0x1, URZ ;  /* 0x000000011c087890 */ /* 0x010ff2000fffe0ff */
[----:B------:R-:W-:Y:S02]  /*2670*/  @UP0 UIADD3 UR8, UPT, UPT, UR28, URZ, URZ ;  /* 0x000000ff1c080290 */ /* 0x000fe4000fffe0ff */
[----:B------:R-:W-:Y:S02]  /*2680*/  UIADD3 UR7, UPT, UPT, UR37, -0x1, URZ ;  /* 0xffffffff25077890 */ /* 0x000fe4000fffe0ff */
[----:B--2---:R-:W-:Y:S02]  /*2690*/  USEL UR22, UR26, URZ, UP0 ;  /* 0x000000ff1a167287 */ /* 0x004fe40008000000 */
[----:B------:R-:W-:Y:S02]  /*26a0*/  UISETP.GT.U32.AND UP0, UPT, UR37, 0x1, UPT ;  /* 0x000000012500788c */ /* 0x000fe4000bf04070 */
[----:B------:R-:W-:Y:S02]  /*26b0*/  USEL UR20, UR36, URZ, UP2 ;  /* 0x000000ff24147287 */ /* 0x000fe40009000000 */
[----:B------:R-:W-:Y:S01]  /*26c0*/  USEL UR21, UR29, URZ, UP1 ;  /* 0x000000ff1d157287 */ /* 0x000fe20008800000 */
[----:B------:R-:W-:Y:S01]  /*26d0*/  UMOV UR37, UR7 ;  /* 0x0000000700257c82 */ /* 0x000fe20008000000 */
[----:B------:R-:W-:Y:S01]  /*26e0*/  UMOV UR7, UR31 ;  /* 0x0000001f00077c82 */ /* 0x000fe20008000000 */
[----:B------:R-:W-:Y:S02]  /*26f0*/  UMOV UR28, UR8 ;  /* 0x00000008001c7c82 */ /* 0x000fe40008000000 */
[----:B-1----:R-:W-:Y:S07]  /*2700*/  BRA.U UP0, `(.L_x_35) ;  /* 0xfffffff900f87547 */ /* 0x002fee000b83ffff */
.L_x_29:
[----:B------:R-:W-:Y:S01]  /*2710*/  SHF.L.U32 R3, R2, 0x1f, RZ ;  /* 0x0000001f02037819 */ /* 0x000fe200000006ff */
[----:B------:R-:W-:-:S03]  /*2720*/  NOP ;  /* 0x0000000000007918 */ /* 0x000fc60000000000 */
[----:B--23--:R-:W2:Y:S02]  /*2730*/  SYNCS.PHASECHK.TRANS64.TRYWAIT P0, [UR30+0xd0], R3 ;  /* 0x0000d003ff0075a7 */ /* 0x00cea4000800111e */
[----:B--2---:R-:W-:Y:S05]  /*2740*/  @!P0 BRA `(.L_x_36) ;  /* 0x0000007c00488947 */ /* 0x004fea0003800000 */
.L_x_149:
[----:B------:R-:W2:Y:S01]  /*2750*/  LDS.128 R4, [UR30+0x110] ;  /* 0x0001101eff047984 */ /* 0x000ea20008000c00 */
[----:B------:R-:W-:Y:S02]  /*2760*/  UIADD3 UR4, UPT, UPT, UR30, 0xd8, URZ ;  /* 0x000000d81e047890 */ /* 0x000fe4000fffe0ff */
[----:B------:R-:W-:Y:S01]  /*2770*/  UISETP.GE.AND UP0, UPT, UR39, 0x1, UPT ;  /* 0x000000012700788c */ /* 0x000fe2000bf06270 */
[----:B------:R-:W-:Y:S01]  /*2780*/  @!PT LDS RZ, [RZ] ;  /* 0x00000000fffff984 */ /* 0x000fe20000000800 */
[----:B------:R-:W-:Y:S01]  /*2790*/  @!PT LDS RZ, [RZ] ;  /* 0x00000000fffff984 */ /* 0x000fe20000000800 */
[----:B------:R-:W-:Y:S01]  /*27a0*/  @!PT LDS RZ, [RZ] ;  /* 0x00000000fffff984 */ /* 0x000fe20000000800 */
[----:B------:R-:W-:Y:S01]  /*27b0*/  @!PT LDS RZ, [RZ] ;  /* 0x00000000fffff984 */ /* 0x000fe20000000800 */
[----:B------:R3:W-:Y:S06]  /*27c0*/  MEMBAR.ALL.CTA ;  /* 0x0000000000007992 */ /* 0x0007ec0000008000 */
[----:B---3--:R-:W3:Y:S01]  /*27d0*/  FENCE.VIEW.ASYNC.S ;  /* 0x00000000000073c6 */ /* 0x008ee20000000000 */
[----:B------:R-:W-:-:S09]  /*27e0*/  UPRMT UR4, URZ, 0x654, UR4 ;  /* 0x00000654ff047896 */ /* 0x000fd20008000004 */
[----:B---3--:R-:W-:Y:S01]  /*27f0*/  SYNCS.ARRIVE.TRANS64.RED.A1T0 RZ, [UR4], RZ ;  /* 0x000000ffffff79a7 */ /* 0x008fe20008100404 */
[----:B--2---:R-:W-:-:S13]  /*2800*/  LOP3.LUT P0, RZ, R6, 0x1, RZ, 0xc0, !PT ;  /* 0x0000000106ff7812 */ /* 0x004fda000780c0ff */
[----:B------:R-:W-:Y:S01]  /*2810*/  VOTEU.ANY UP1, P0 ;  /* 0x0000000000ff7886 */ /* 0x000fe20000020100 */
[----:B------:R-:W-:-:S13]  /*2820*/  PLOP3.LUT P0, PT, PT, PT, UP1, 0x80, 0x8 ;  /* 0x000000000008781c */ /* 0x000fda0003f0f018 */
[----:B-1----:R-:W-:Y:S02]  /*2830*/  @P0 MOV R0, R4 ;  /* 0x0000000400000202 */ /* 0x002fe40000000f00 */
[----:B------:R-:W-:Y:S02]  /*2840*/  @P0 LOP3.LUT R4, R5, 0xffff, RZ, 0xc0, !PT ;  /* 0x0000ffff05040812 */ /* 0x000fe400078ec0ff */
[----:B------:R-:W-:Y:S02]  /*2850*/  @P0 R2UR UR6, R0 ;  /* 0x00000000000602ca */ /* 0x000fe400000e0000 */
[----:B------:R-:W-:-:S11]  /*2860*/  @P0 R2UR UR5, R4 ;  /* 0x00000000040502ca */ /* 0x000fd600000e0000 */
[----:B------:R-:W-:Y:S02]  /*2870*/  @UP1 UMOV UR50, UR6 ;  /* 0x0000000600321c82 */ /* 0x000fe40008000000 */
[----:B------:R-:W-:Y:S01]  /*2880*/  @UP1 UMOV UR48, UR5 ;  /* 0x0000000500301c82 */ /* 0x000fe20008000000 */
[----:B------:R-:W-:Y:S05]  /*2890*/  BRA.U !UP0, `(.L_x_37) ;  /* 0x0000000108d47547 */ /* 0x000fea000b800000 */
[----:B------:R-:W1:Y:S01]  /*28a0*/  LDCU.128 UR16, c[0x0][0xc10] ;  /* 0x00018200ff1077ac */ /* 0x000e620008000c00 */
[----:B------:R-:W2:Y:S01]  /*28b0*/  LDCU UR20, c[0x0][0xc20] ;  /* 0x00018400ff1477ac */ /* 0x000ea20008000800 */
[----:B------:R-:W3:Y:S01]  /*28c0*/  LDCU UR13, c[0x0][0xc0c] ;  /* 0x00018180ff0d77ac */ /* 0x000ee20008000800 */
[----:B------:R-:W4:Y:S01]  /*28d0*/  LDCU.64 UR14, c[0x0][0xc28] ;  /* 0x00018500ff0e77ac */ /* 0x000f220008000a00 */
[----:B------:R-:W-:Y:S02]  /*28e0*/  UISETP.NE.AND UP3, UPT, UR39, 0x1, UPT ;  /* 0x000000012700788c */ /* 0x000fe4000bf65270 */
[----:B-1----:R-:W-:Y:S02]  /*28f0*/  UIMAD.WIDE.U32 UR4, UR53, UR19, URZ ;  /* 0x00000013350472a5 */ /* 0x002fe4000f8e00ff */
[----:B------:R-:W-:Y:S02]  /*2900*/  UIMAD.WIDE.U32 UR6, UR54, UR16, URZ ;  /* 0x00000010360672a5 */ /* 0x000fe4000f8e00ff */
[----:B------:R-:W-:-:S02]  /*2910*/  UISETP.NE.AND UP0, UPT, UR18, 0x1, UPT ;  /* 0x000000011200788c */ /* 0x000fc4000bf05270 */
[----:B------:R-:W-:Y:S01]  /*2920*/  UIMAD.WIDE.U32 UR10, UR48, UR19, URZ ;  /* 0x00000013300a72a5 */ /* 0x000fe2000f8e00ff */
[----:B------:R-:W-:Y:S01]  /*2930*/  UMOV UR4, UR5 ;  /* 0x0000000500047c82 */ /* 0x000fe20008000000 */
[----:B---3--:R-:W-:Y:S02]  /*2940*/  UISETP.NE.AND UP2, UPT, UR13, 0x1, UPT ;  /* 0x000000010d00788c */ /* 0x008fe4000bf45270 */
[----:B--2---:R-:W-:Y:S02]  /*2950*/  USHF.R.U32.HI UR5, URZ, UR20, UR4 ;  /* 0x00000014ff057299 */ /* 0x004fe40008011604 */
[----:B------:R-:W-:Y:S01]  /*2960*/  UIMAD.WIDE.U32 UR8, UR50, UR16, URZ ;  /* 0x00000010320872a5 */ /* 0x000fe2000f8e00ff */
[----:B------:R-:W-:Y:S01]  /*2970*/  UMOV UR4, UR7 ;  /* 0x0000000700047c82 */ /* 0x000fe20008000000 */
[----:B------:R-:W-:Y:S02]  /*2980*/  USEL UR5, UR53, UR5, !UP0 ;  /* 0x0000000535057287 */ /* 0x000fe4000c000000 */
[----:B------:R-:W-:-:S02]  /*2990*/  USHF.R.U32.HI UR4, URZ, UR17, UR4 ;  /* 0x00000011ff047299 */ /* 0x000fc40008011604 */
[----:B----4-:R-:W-:Y:S02]  /*29a0*/  UIMAD.WIDE.U32 UR6, UR5, UR14, URZ ;  /* 0x0000000e050672a5 */ /* 0x010fe4000f8e00ff */
[----:B------:R-:W-:Y:S01]  /*29b0*/  USEL UR12, UR54, UR4, !UP2 ;  /* 0x00000004360c7287 */ /* 0x000fe2000d000000 */
[----:B------:R-:W-:Y:S02]  /*29c0*/  UMOV UR8, UR9 ;  /* 0x0000000900087c82 */ /* 0x000fe40008000000 */
[----:B------:R-:W-:Y:S01]  /*29d0*/  UMOV UR4, UR11 ;  /* 0x0000000b00047c82 */ /* 0x000fe20008000000 */
[----:B------:R-:W-:Y:S01]  /*29e0*/  UIMAD.WIDE.U32 UR10, UR12, UR14, URZ ;  /* 0x0000000e0c0a72a5 */ /* 0x000fe2000f8e00ff */
[----:B------:R-:W-:Y:S01]  /*29f0*/  UMOV UR6, UR7 ;  /* 0x0000000700067c82 */ /* 0x000fe20008000000 */
[----:B------:R-:W-:Y:S02]  /*2a00*/  USHF.R.U32.HI UR4, URZ, UR20, UR4 ;  /* 0x00000014ff047299 */ /* 0x000fe40008011604 */
[----:B------:R-:W-:-:S02]  /*2a10*/  @UP3 USHF.R.U32.HI UR5, URZ, UR15, UR6 ;  /* 0x0000000fff053299 */ /* 0x000fc40008011606 */
[----:B------:R-:W-:Y:S01]  /*2a20*/  USHF.R.U32.HI UR17, URZ, UR17, UR8 ;  /* 0x00000011ff117299 */ /* 0x000fe20008011608 */
[----:B------:R-:W-:Y:S01]  /*2a30*/  UMOV UR6, UR11 ;  /* 0x0000000b00067c82 */ /* 0x000fe20008000000 */
[----:B------:R-:W-:Y:S02]  /*2a40*/  USEL UR4, UR48, UR4, !UP0 ;  /* 0x0000000430047287 */ /* 0x000fe4000c000000 */
[----:B------:R-:W-:Y:S02]  /*2a50*/  @UP3 USHF.R.U32.HI UR12, URZ, UR15, UR6 ;  /* 0x0000000fff0c3299 */ /* 0x000fe40008011606 */
[----:B------:R-:W-:Y:S02]  /*2a60*/  UIMAD UR6, UR39, UR5, URZ ;  /* 0x00000005270672a4 */ /* 0x000fe4000f8e02ff */
[----:B------:R-:W-:Y:S02]  /*2a70*/  USEL UR5, UR50, UR17, !UP2 ;  /* 0x0000001132057287 */ /* 0x000fe4000d000000 */
[----:B------:R-:W-:-:S02]  /*2a80*/  UIMAD UR8, UR39, UR12, URZ ;  /* 0x0000000c270872a4 */ /* 0x000fc4000f8e02ff */
[----:B------:R-:W-:Y:S02]  /*2a90*/  UISETP.GE.AND UP0, UPT, UR4, UR6, UPT ;  /* 0x000000060400728c */ /* 0x000fe4000bf06270 */
[----:B------:R-:W-:Y:S02]  /*2aa0*/  UIMAD.WIDE.U32 UR6, UR4, UR14, URZ ;  /* 0x0000000e040672a5 */ /* 0x000fe4000f8e00ff */
[----:B------:R-:W-:Y:S02]  /*2ab0*/  UISETP.GE.OR UP0, UPT, UR5, UR8, UP0 ;  /* 0x000000080500728c */ /* 0x000fe40008706670 */
[----:B------:R-:W-:Y:S02]  /*2ac0*/  UIMAD.WIDE.U32 UR8, UR5, UR14, URZ ;  /* 0x0000000e050872a5 */ /* 0x000fe4000f8e00ff */
[----:B------:R-:W-:Y:S01]  /*2ad0*/  UIADD3 UR10, UPT, UPT, -UR4, URZ, URZ ;  /* 0x000000ff040a7290 */ /* 0x000fe2000fffe1ff */
[----:B------:R-:W-:Y:S02]  /*2ae0*/  UMOV UR6, UR7 ;  /* 0x0000000700067c82 */ /* 0x000fe40008000000 */
[----:B------:R-:W-:-:S02]  /*2af0*/  USHF.R.U32.HI UR6, URZ, UR15, UR6 ;  /* 0x0000000fff067299 */ /* 0x000fc40008011606 */
[----:B------:R-:W-:Y:S02]  /*2b00*/  UIMAD UR10, UR18, UR10, UR48 ;  /* 0x0000000a120a72a4 */ /* 0x000fe4000f8e0230 */
[----:B------:R-:W-:Y:S01]  /*2b10*/  USEL UR6, UR4, UR6, !UP3 ;  /* 0x0000000604067287 */ /* 0x000fe2000d800000 */
[----:B------:R-:W-:Y:S01]  /*2b20*/  @!UP0 UMOV UR7, UR9 ;  /* 0x0000000900078c82 */ /* 0x000fe20008000000 */
[----:B------:R-:W-:Y:S02]  /*2b30*/  UIADD3 UR9, UPT, UPT, -UR5, URZ, URZ ;  /* 0x000000ff05097290 */ /* 0x000fe4000fffe1ff */
[----:B------:R-:W-:Y:S02]  /*2b40*/  @!UP0 USHF.R.U32.HI UR7, URZ, UR15, UR7 ;  /* 0x0000000fff078299 */ /* 0x000fe40008011607 */
[----:B------:R-:W-:Y:S02]  /*2b50*/  UIADD3 UR8, UPT, UPT, -UR6, URZ, URZ ;  /* 0x000000ff06087290 */ /* 0x000fe4000fffe1ff */
[----:B------:R-:W-:-:S02]  /*2b60*/  @!UP0 USEL UR7, UR5, UR7, !UP3 ;  /* 0x0000000705078287 */ /* 0x000fc4000d800000 */
[----:B------:R-:W-:Y:S02]  /*2b70*/  UIMAD UR8, UR39, UR8, UR4 ;  /* 0x00000008270872a4 */ /* 0x000fe4000f8e0204 */
[----:B------:R-:W-:Y:S02]  /*2b80*/  @!UP0 UIADD3 UR6, UPT, UPT, UR6, -UR7, URZ ;  /* 0x8000000706068290 */ /* 0x000fe4000fffe0ff */
[----:B------:R-:W-:Y:S02]  /*2b90*/  @!UP0 UIMAD UR7, UR8, UR12, UR7 ;  /* 0x0000000c080782a4 */ /* 0x000fe4000f8e0207 */
[----:B------:R-:W-:Y:S02]  /*2ba0*/  @!UP0 UIMAD UR4, UR39, UR6, UR5 ;  /* 0x00000006270482a4 */ /* 0x000fe4000f8e0205 */
[----:B------:R-:W-:Y:S02]  /*2bb0*/  UIMAD UR6, UR13, UR9, UR50 ;  /* 0x000000090d0672a4 */ /* 0x000fe4000f8e0232 */
[----:B------:R-:W-:Y:S01]  /*2bc0*/  UIMAD UR48, UR4, UR18, UR10 ;  /* 0x00000012043072a4 */ /* 0x000fe2000f8e020a */
[----:B------:R-:W-:-:S02]  /*2bd0*/  @!UP0 UMOV UR5, UR7 ;  /* 0x0000000700058c82 */ /* 0x000fc40008000000 */
[----:B------:R-:W-:-:S12]  /*2be0*/  UIMAD UR50, UR5, UR13, UR6 ;  /* 0x0000000d053272a4 */ /* 0x000fd8000f8e0206 */
.L_x_37:
[----:B------:R-:W1:Y:S02]  /*2bf0*/  LDCU UR4, c[0x0][0xc30] ;  /* 0x00018600ff0477ac */ /* 0x000e640008000800 */
[----:B-1----:R-:W-:-:S09]  /*2c00*/  UISETP.NE.AND UP0, UPT, UR4, 0x1, UPT ;  /* 0x000000010400788c */ /* 0x002fd2000bf05270 */
[----:B------:R-:W-:Y:S05]  /*2c10*/  BRA.U UP0, `(.L_x_38) ;  /* 0x0000000100447547 */ /* 0x000fea000b800000 */
[----:B------:R-:W1:Y:S01]  /*2c20*/  LDCU.128 UR8, c[0x0][0xc10] ;  /* 0x00018200ff0877ac */ /* 0x000e620008000c00 */
[----:B------:R-:W2:Y:S01]  /*2c30*/  LDCU UR12, c[0x0][0xc0c] ;  /* 0x00018180ff0c77ac */ /* 0x000ea20008000800 */
[----:B------:R-:W3:Y:S01]  /*2c40*/  LDCU UR13, c[0x0][0xc20] ;  /* 0x00018400ff0d77ac */ /* 0x000ee20008000800 */
[----:B-1----:R-:W-:Y:S02]  /*2c50*/  UIMAD.WIDE.U32 UR6, UR50, UR8, URZ ;  /* 0x00000008320672a5 */ /* 0x002fe4000f8e00ff */
[----:B------:R-:W-:Y:S02]  /*2c60*/  UIMAD.WIDE.U32 UR4, UR48, UR11, URZ ;  /* 0x0000000b300472a5 */ /* 0x000fe4000f8e00ff */
[----:B--2---:R-:W-:Y:S02]  /*2c70*/  UISETP.NE.AND UP2, UPT, UR12, 0x1, UPT ;  /* 0x000000010c00788c */ /* 0x004fe4000bf45270 */
[----:B------:R-:W-:Y:S01]  /*2c80*/  UISETP.NE.AND UP0, UPT, UR10, 0x1, UPT ;  /* 0x000000010a00788c */ /* 0x000fe2000bf05270 */
[----:B------:R-:W-:-:S02]  /*2c90*/  UMOV UR6, UR7 ;  /* 0x0000000700067c82 */ /* 0x000fc40008000000 */
[----:B------:R-:W-:Y:S01]  /*2ca0*/  UMOV UR4, UR5 ;  /* 0x0000000500047c82 */ /* 0x000fe20008000000 */
[----:B------:R-:W-:Y:S02]  /*2cb0*/  USHF.R.U32.HI UR6, URZ, UR9, UR6 ;  /* 0x00000009ff067299 */ /* 0x000fe40008011606 */
[----:B---3--:R-:W-:Y:S02]  /*2cc0*/  USHF.R.U32.HI UR4, URZ, UR13, UR4 ;  /* 0x0000000dff047299 */ /* 0x008fe40008011604 */
[----:B------:R-:W-:Y:S02]  /*2cd0*/  USEL UR5, UR50, UR6, !UP2 ;  /* 0x0000000632057287 */ /* 0x000fe4000d000000 */
[----:B------:R-:W-:-:S04]  /*2ce0*/  USEL UR4, UR48, UR4, !UP0 ;  /* 0x0000000430047287 */ /* 0x000fc8000c000000 */
[----:B------:R-:W-:Y:S02]  /*2cf0*/  UIADD3 UR6, UPT, UPT, UR5, -UR4, URZ ;  /* 0x8000000405067290 */ /* 0x000fe4000fffe0ff */
[----:B------:R-:W-:Y:S02]  /*2d00*/  UIADD3 UR4, UPT, UPT, -UR5, UR4, URZ ;  /* 0x0000000405047290 */ /* 0x000fe4000fffe1ff */
[----:B------:R-:W-:Y:S02]  /*2d10*/  UIMAD UR48, UR6, UR10, UR48 ;  /* 0x0000000a063072a4 */ /* 0x000fe4000f8e0230 */
[----:B------:R-:W-:-:S12]  /*2d20*/  UIMAD UR50, UR4, UR12, UR50 ;  /* 0x0000000c043272a4 */ /* 0x000fd8000f8e0232 */
.L_x_38:
[----:B------:R-:W-:Y:S01]  /*2d30*/  R2UR UR5, R92 ;  /* 0x000000005c0572ca */ /* 0x000fe200000e0000 */
[----:B------:R-:W-:Y:S01]  /*2d40*/  UMOV UR36, UR42 ;  /* 0x0000002a00247c82 */ /* 0x000fe20008000000 */
[----:B------:R-:W-:Y:S02]  /*2d50*/  R2UR UR4, R91 ;  /* 0x000000005b0472ca */ /* 0x000fe400000e0000 */
[----:B------:R-:W-:Y:S02]  /*2d60*/  PLOP3.LUT P1, PT, PT, PT, PT, 0x80, 0x8 ;  /* 0x000000000008781c */ /* 0x000fe40003f2f070 */
[----:B------:R-:W-:-:S07]  /*2d70*/  LOP3.LUT R2, R2, 0x1, RZ, 0x3c, !PT ;  /* 0x0000000102027812 */ /* 0x000fce00078e3cff */
[----:B------:R-:W-:Y:S02]  /*2d80*/  UIADD3 UR52, UPT, UPT, UR50, UR5, URZ ;  /* 0x0000000532347290 */ /* 0x000fe4000fffe0ff */
[----:B------:R-:W-:Y:S01]  /*2d90*/  UIADD3 UR24, UPT, UPT, UR48, UR4, URZ ;  /* 0x0000000430187290 */ /* 0x000fe2000fffe0ff */
[----:B------:R-:W-:Y:S11]  /*2da0*/  BRA.U UP1, `(.L_x_39) ;  /* 0xffffffe901a47547 */ /* 0x000ff6000b83ffff */
[----:B------:R-:W-:Y:S01]  /*2db0*/  UIADD3 UR30, UPT, UPT, UR30, 0x40, URZ ;  /* 0x000000401e1e7890 */ /* 0x000fe2000fffe0ff */
[----:B------:R-:W-:-:S03]  /*2dc0*/  MOV R2, UR27 ;  /* 0x0000001b00027c02 */ /* 0x000fc60008000f00 */
[----:B------:R-:W-:Y:S01]  /*2dd0*/  ULEA UR4, UR31, UR30, 0x3 ;  /* 0x0000001e1f047291 */ /* 0x000fe2000f8e18ff */
[----:B------:R-:W-:-:S08]  /*2de0*/  SHF.L.U32 R2, R2, 0x1f, RZ ;  /* 0x0000001f02027819 */ /* 0x000fd000000006ff */
[----:B------:R-:W1:Y:S02]  /*2df0*/  SYNCS.PHASECHK.TRANS64.TRYWAIT P0, [UR4], R2 ;  /* 0x00000002ff0075a7 */ /* 0x000e640008001104 */
[----:B-1----:R-:W-:Y:S05]  /*2e00*/  @!P0 BRA `(.L_x_40) ;  /* 0x0000007400b08947 */ /* 0x002fea0003800000 */
.L_x_151:
[----:B------:R-:W-:-:S04]  /*2e10*/  UIADD3 UR4, UPT, UPT, UR31, 0x1, URZ ;  /* 0x000000011f047890 */ /* 0x000fc8000fffe0ff */
[----:B------:R-:W-:-:S04]  /*2e20*/  UISETP.NE.AND UP0, UPT, UR4, 0x8, UPT ;  /* 0x000000080400788c */ /* 0x000fc8000bf05270 */
[----:B------:R-:W-:Y:S02]  /*2e30*/  USEL UR5, URZ, 0x1, UP0 ;  /* 0x00000001ff057887 */ /* 0x000fe40008000000 */
[----:B------:R-:W-:Y:S02]  /*2e40*/  USEL UR4, UR4, URZ, UP0 ;  /* 0x000000ff04047287 */ /* 0x000fe40008000000 */
[----:B------:R-:W-:Y:S02]  /*2e50*/  ULOP3.LUT UR6, UR27, UR5, URZ, 0x3c, !UPT ;  /* 0x000000051b067292 */ /* 0x000fe4000f8e3cff */
[----:B------:R-:W-:-:S04]  /*2e60*/  ULEA UR5, UR4, UR30, 0x3 ;  /* 0x0000001e04057291 */ /* 0x000fc8000f8e18ff */
[----:B-1----:R-:W-:-:S04]  /*2e70*/  MOV R2, UR6 ;  /* 0x0000000600027c02 */ /* 0x002fc80008000f00 */
[----:B------:R-:W-:-:S04]  /*2e80*/  SHF.L.U32 R2, R2, 0x1f, RZ ;  /* 0x0000001f02027819 */ /* 0x000fc800000006ff */
[----:B------:R-:W1:Y:S02]  /*2e90*/  SYNCS.PHASECHK.TRANS64.TRYWAIT P0, [UR5], R2 ;  /* 0x00000002ff0075a7 */ /* 0x000e640008001105 */
[----:B-1----:R-:W-:Y:S05]  /*2ea0*/  @!P0 BRA `(.L_x_41) ;  /* 0x0000007400a08947 */ /* 0x002fea0003800000 */
.L_x_153:
        /* <DEDUP_REMOVED lines=10> */
.L_x_155:
        /* <DEDUP_REMOVED lines=10> */
.L_x_157:
        /* <DEDUP_REMOVED lines=10> */
.L_x_159:
        /* <DEDUP_REMOVED lines=10> */
.L_x_161:
        /* <DEDUP_REMOVED lines=10> */
.L_x_163:
[----:B------:R-:W-:-:S04]  /*31d0*/  UIADD3 UR4, UPT, UPT, UR4, 0x1, URZ ;  /* 0x0000000104047890 */ /* 0x000fc8000fffe0ff */
[----:B------:R-:W-:-:S04]  /*31e0*/  UISETP.NE.AND UP0, UPT, UR4, 0x8, UPT ;  /* 0x000000080400788c */ /* 0x000fc8000bf05270 */
[----:B------:R-:W-:Y:S02]  /*31f0*/  USEL UR5, URZ, 0x1, UP0 ;  /* 0x00000001ff057887 */ /* 0x000fe40008000000 */
[----:B------:R-:W-:Y:S02]  /*3200*/  USEL UR4, UR4, URZ, UP0 ;  /* 0x000000ff04047287 */ /* 0x000fe40008000000 */
[----:B------:R-:W-:Y:S02]  /*3210*/  ULOP3.LUT UR5, UR6, UR5, URZ, 0x3c, !UPT ;  /* 0x0000000506057292 */ /* 0x000fe4000f8e3cff */
[----:B------:R-:W-:-:S04]  /*3220*/  ULEA UR4, UR4, UR30, 0x3 ;  /* 0x0000001e04047291 */ /* 0x000fc8000f8e18ff */
[----:B-1----:R-:W-:Y:S02]  /*3230*/  IMAD.U32 R2, RZ, RZ, UR5 ;  /* 0x00000005ff027e24 */ /* 0x002fe4000f8e00ff */
[----:B------:R-:W-:-:S03]  /*3240*/  MOV R0, UR4 ;  /* 0x0000000400007c02 */ /* 0x000fc60008000f00 */
[----:B------:R-:W-:-:S07]  /*3250*/  SHF.L.U32 R2, R2, 0x1f, RZ ;  /* 0x0000001f02027819 */ /* 0x000fce00000006ff */
.L_x_47:
[----:B-1----:R1:W2:Y:S02]  /*3260*/  SYNCS.PHASECHK.TRANS64.TRYWAIT P0, [R0+URZ], R2 ;  /* 0x00000002000075a7 */ /* 0x0022a400080011ff */
[----:B--2---:R-:W-:Y:S05]  /*3270*/  @!P0 NANOSLEEP.SYNCS 0x989680 ;  /* 0x009896800000895d */ /* 0x004fea0003900000 */
[----:B------:R-:W2:Y:S02]  /*3280*/  @!P0 SYNCS.PHASECHK.TRANS64 P0, [R0+URZ], R2 ;  /* 0x00000002000085a7 */ /* 0x000ea400080010ff */
[----:B--2---:R-:W-:Y:S05]  /*3290*/  @P0 EXIT ;  /* 0x000000000000094d */ /* 0x004fea0003800000 */
[----:B------:R-:W-:Y:S05]  /*32a0*/  BRA `(.L_x_47) ;  /* 0xfffffffc00ec7947 */ /* 0x000fea000383ffff */
.L_x_21:
[----:B------:R-:W2:Y:S02]  /*32b0*/  S2UR UR4, SR_CgaCtaId ;  /* 0x00000000000479c3 */ /* 0x000ea40000008800 */
[----:B--2---:R-:W-:-:S04]  /*32c0*/  UISETP.NE.AND UP0, UPT, UR4, URZ, UPT ;  /* 0x000000ff0400728c */ /* 0x004fc8000bf05270 */
[----:B------:R-:W-:-:S09]  /*32d0*/  UISETP.NE.OR UP0, UPT, UR18, 0x1, UP0 ;  /* 0x000000011200788c */ /* 0x000fd20008705670 */
[----:B------:R-:W-:Y:S05]  /*32e0*/  BRA.U UP0, `(.L_x_48) ;  /* 0x0000000100b47547 */ /* 0x000fea000b800000 */
[----:B------:R-:W2:Y:S01]  /*32f0*/  S2UR UR5, SR_CgaCtaId ;  /* 0x00000000000579c3 */ /* 0x000ea20000008800 */
[----:B------:R-:W-:Y:S01]  /*3300*/  UMOV UR4, 0x400 ;  /* 0x0000040000047882 */ /* 0x000fe20000000000 */
[----:B------:R-:W-:Y:S01]  /*3310*/  HFMA2 R2, -RZ, RZ, 0, 5.9604644775390625e-08 ;  /* 0x00000001ff027431 */ /* 0x000fe200000001ff */
[----:B------:R-:W-:Y:S01]  /*3320*/  ISETP.GE.U32.AND P0, PT, R3, 0x2, PT ;  /* 0x000000020300780c */ /* 0x000fe20003f06070 */
[----:B------:R-:W-:Y:S01]  /*3330*/  IMAD.MOV.U32 R8, RZ, RZ, RZ ;  /* 0x000000ffff087224 */ /* 0x000fe200078e00ff */
[----:B--2---:R-:W-:-:S04]  /*3340*/  ULEA UR4, UR5, UR4, 0x18 ;  /* 0x0000000405047291 */ /* 0x004fc8000f8ec0ff */
[----:B------:R-:W-:Y:S02]  /*3350*/  UIADD3 UR5, UPT, UPT, UR4, 0xd8, URZ ;  /* 0x000000d804057890 */ /* 0x000fe4000fffe0ff */
[----:B------:R-:W-:Y:S02]  /*3360*/  UIADD3 UR8, UPT, UPT, UR4, 0xd0, URZ ;  /* 0x000000d004087890 */ /* 0x000fe4000fffe0ff */
[----:B------:R-:W-:-:S12]  /*3370*/  UPRMT UR5, URZ, 0x654, UR5 ;  /* 0x00000654ff057896 */ /* 0x000fd80008000005 */
.L_x_51:
[----:B------:R-:W-:Y:S01]  /*3380*/  SHF.L.U32 R6, R2, 0x1f, RZ ;  /* 0x0000001f02067819 */ /* 0x000fe200000006ff */
[----:B------:R-:W-:Y:S02]  /*3390*/  IMAD.U32 R4, RZ, RZ, UR8 ;  /* 0x00000008ff047e24 */ /* 0x000fe4000f8e00ff */
[----:B------:R-:W-:Y:S01]  /*33a0*/  @!P0 IMAD.MOV.U32 R5, RZ, RZ, 0x10 ;  /* 0x00000010ff058424 */ /* 0x000fe200078e00ff */
[----:B------:R-:W2:Y:S02]  /*33b0*/  SYNCS.PHASECHK.TRANS64.TRYWAIT P1, [UR4+0xd8], R6 ;  /* 0x0000d806ff0075a7 */ /* 0x000ea40008021104 */
[----:B------:R-:W-:-:S04]  /*33c0*/  PRMT R4, R3, 0x654, R4 ;  /* 0x0000065403047816 */ /* 0x000fc80000000004 */
[----:B------:R-:W-:Y:S01]  /*33d0*/  SEL R0, R4, R0, !P0 ;  /* 0x0000000004007207 */ /* 0x000fe20004000000 */
[----:B--2---:R-:W-:Y:S06]  /*33e0*/  @!P1 BRA `(.L_x_49) ;  /* 0x0000007000e09947 */ /* 0x004fec0003800000 */
.L_x_165:
[----:B------:R-:W-:Y:S01]  /*33f0*/  UIADD3 UR6, UPT, UPT, UR4, 0x110, URZ ;  /* 0x0000011004067890 */ /* 0x000fe2000fffe0ff */
[----:B------:R3:W-:Y:S01]  /*3400*/  @!P0 SYNCS.ARRIVE.TRANS64.RED RZ, [R0+URZ], R5 ;  /* 0x0000000500ff89a7 */ /* 0x0007e200080004ff */
[----:B------:R-:W-:Y:S01]  /*3410*/  UIADD3 UR7, UPT, UPT, UR4, 0xd0, URZ ;  /* 0x000000d004077890 */ /* 0x000fe2000fffe0ff */
[----:B------:R-:W-:-:S08]  /*3420*/  LOP3.LUT R2, R2, 0x1, RZ, 0x3c, !PT ;  /* 0x0000000102027812 */ /* 0x000fd000078e3cff */
[----:B------:R-:W-:Y:S06]  /*3430*/  UGETNEXTWORKID.BROADCAST [UR6], [UR7] ;  /* 0x00000000060073ca */ /* 0x000fec0008000100 */
[----:B---3--:R-:W-:-:S04]  /*3440*/  SHF.L.U32 R5, R8, 0x1f, RZ ;  /* 0x0000001f08057819 */ /* 0x008fc800000006ff */
[----:B------:R-:W3:Y:S02]  /*3450*/  SYNCS.PHASECHK.TRANS64.TRYWAIT P1, [UR4+0xd0], R5 ;  /* 0x0000d005ff0075a7 */ /* 0x000ee40008021104 */
[----:B---3--:R-:W-:Y:S05]  /*3460*/  @!P1 BRA `(.L_x_50) ;  /* 0x0000007000d89947 */ /* 0x008fea0003800000 */
.L_x_167:
[----:B--2---:R-:W2:Y:S01]  /*3470*/  LDS.128 R4, [UR4+0x110] ;  /* 0x00011004ff047984 */ /* 0x004ea20008000c00 */
[----:B------:R-:W-:Y:S01]  /*3480*/  LOP3.LUT R8, R8, 0x1, RZ, 0x3c, !PT ;  /* 0x0000000108087812 */ /* 0x000fe200078e3cff */
[----:B------:R-:W-:Y:S01]  /*3490*/  @!PT LDS RZ, [RZ] ;  /* 0x00000000fffff984 */ /* 0x000fe20000000800 */
[----:B------:R-:W-:Y:S01]  /*34a0*/  @!PT LDS RZ, [RZ] ;  /* 0x00000000fffff984 */ /* 0x000fe20000000800 */
[----:B------:R-:W-:Y:S01]  /*34b0*/  @!PT LDS RZ, [RZ] ;  /* 0x00000000fffff984 */ /* 0x000fe20000000800 */
[----:B------:R-:W-:Y:S01]  /*34c0*/  @!PT LDS RZ, [RZ] ;  /* 0x00000000fffff984 */ /* 0x000fe20000000800 */
[----:B------:R3:W-:Y:S06]  /*34d0*/  MEMBAR.ALL.CTA ;  /* 0x0000000000007992 */ /* 0x0007ec0000008000 */
[----:B---3--:R-:W3:Y:S02]  /*34e0*/  FENCE.VIEW.ASYNC.S ;  /* 0x00000000000073c6 */ /* 0x008ee40000000000 */
[----:B---3--:R-:W-:Y:S01]  /*34f0*/  SYNCS.ARRIVE.TRANS64.RED.A1T0 RZ, [UR5], RZ ;  /* 0x000000ffffff79a7 */ /* 0x008fe20008100405 */
[----:B--2---:R-:W-:-:S13]  /*3500*/  LOP3.LUT P1, RZ, R6, 0x1, RZ, 0xc0, !PT ;  /* 0x0000000106ff7812 */ /* 0x004fda000782c0ff */
[----:B------:R-:W-:Y:S05]  /*3510*/  @P1 BRA `(.L_x_51) ;  /* 0xfffffffc00981947 */ /* 0x000fea000383ffff */
[----:B------:R-:W-:-:S04]  /*3520*/  SHF.L.U32 R0, R2, 0x1f, RZ ;  /* 0x0000001f02007819 */ /* 0x000fc800000006ff */
[----:B------:R-:W2:Y:S02]  /*3530*/  SYNCS.PHASECHK.TRANS64 P0, [UR4+0xd8], R0 ;  /* 0x0000d800ff0075a7 */ /* 0x000ea40008001004 */
[----:B-12---:R-:W-:Y:S05]  /*3540*/  @P0 EXIT ;  /* 0x000000000000094d */ /* 0x006fea0003800000 */
[----:B------:R-:W-:-:S07]  /*3550*/  MOV R0, UR4 ;  /* 0x0000000400007c02 */ /* 0x000fce0008000f00 */
.L_x_52:
[----:B-1----:R-:W-:-:S04]  /*3560*/  SHF.L.U32 R3, R2, 0x1f, RZ ;  /* 0x0000001f02037819 */ /* 0x002fc800000006ff */
[----:B------:R1:W2:Y:S03]  /*3570*/  SYNCS.PHASECHK.TRANS64.TRYWAIT P0, [R0+URZ+0xd8], R3 ;  /* 0x0000d803000075a7 */ /* 0x0002a600080011ff */
[----:B--2---:R-:W-:Y:S05]  /*3580*/  @!P0 NANOSLEEP.SYNCS 0x989680 ;  /* 0x009896800000895d */ /* 0x004fea0003900000 */
[----:B------:R-:W2:Y:S02]  /*3590*/  @!P0 SYNCS.PHASECHK.TRANS64 P0, [R0+URZ+0xd8], R3 ;  /* 0x0000d803000085a7 */ /* 0x000ea400080010ff */
[----:B--2---:R-:W-:Y:S05]  /*35a0*/  @P0 EXIT ;  /* 0x000000000000094d */ /* 0x004fea0003800000 */
[----:B------:R-:W-:Y:S05]  /*35b0*/  BRA `(.L_x_52) ;  /* 0xfffffffc00e87947 */ /* 0x000fea000383ffff */
.L_x_48:
[----:B------:R-:W-:Y:S05]  /*35c0*/  BRA.U UP4, `(.L_x_53) ;  /* 0x0000001104a47547 */ /* 0x000fea000b800000 */
[----:B------:R-:W2:Y:S01]  /*35d0*/  S2UR UR4, SR_CgaCtaId ;  /* 0x00000000000479c3 */ /* 0x000ea20000008800 */
[----:B------:R-:W-:Y:S01]  /*35e0*/  UMOV UR5, 0x40 ;  /* 0x0000004000057882 */ /* 0x000fe20000000000 */
[----:B------:R-:W-:Y:S01]  /*35f0*/  NOP ;  /* 0x0000000000007918 */ /* 0x000fe20000000000 */
[----:B------:R-:W-:Y:S01]  /*3600*/  UMOV UR6, 0x400 ;  /* 0x0000040000067882 */ /* 0x000fe20000000000 */
[----:B--2---:R-:W-:Y:S02]  /*3610*/  ULEA UR5, UR4, UR5, 0x18 ;  /* 0x0000000504057291 */ /* 0x004fe4000f8ec0ff */
[----:B------:R-:W-:-:S07]  /*3620*/  ULEA UR6, UR4, UR6, 0x18 ;  /* 0x0000000604067291 */ /* 0x000fce000f8ec0ff */
[----:B------:R-:W2:Y:S02]  /*3630*/  LDS.U8 R3, [UR5+0x1c] ;  /* 0x00001c05ff037984 */ /* 0x000ea40008000000 */
[----:B--2---:R-:W-:-:S13]  /*3640*/  ISETP.NE.AND P0, PT, R3, RZ, PT ;  /* 0x000000ff0300720c */ /* 0x004fda0003f05270 */
[----:B------:R-:W-:Y:S05]  /*3650*/  @P0 BRA `(.L_x_54) ;  /* 0x0000000400080947 */ /* 0x000fea0003800000 */
[----:B------:R-:W-:Y:S02]  /*3660*/  UISETP.NE.U32.AND UP1, UPT, UR38, 0x1, UPT ;  /* 0x000000012600788c */ /* 0x000fe4000bf25070 */
[----:B------:R-:W-:-:S07]  /*3670*/  UIADD3 UR7, UPT, UPT, UR5, 0x8, URZ ;  /* 0x0000000805077890 */ /* 0x000fce000fffe0ff */
[----:B------:R-:W-:Y:S05]  /*3680*/  BRA.U !UP1, `(.L_x_55) ;  /* 0x00000001099c7547 */ /* 0x000fea000b800000 */
[----:B------:R-:W-:Y:S01]  /*3690*/  ELECT P0, URZ, PT ;  /* 0x0000000000ff782f */ /* 0x000fe20003800000 */
[----:B------:R-:W-:-:S12]  /*36a0*/  BSSY B0, `(.L_x_55) ;  /* 0x0000025000007945 */ /* 0x000fd80003800000 */
[----:B------:R-:W-:Y:S05]  /*36b0*/  @!P0 BRA `(.L_x_56) ;  /* 0x00000000008c8947 */ /* 0x000fea0003800000 */
[----:B------:R-:W-:-:S05]  /*36c0*/  UMOV UR4, 0x10 ;  /* 0x0000001000047882 */ /* 0x000fca0000000000 */
[----:B------:R-:W-:Y:S04]  /*36d0*/  DEPBAR.LE SB2, 0x36 ;  /* 0x0000ad800000791a */ /* 0x000fe80000000000 */
[----:B------:R-:W2:Y:S02]  /*36e0*/  UTCATOMSWS.2CTA.FIND_AND_SET.ALIGN UP0, UR4, UR4 ;  /* 0x00000004000475e3 */ /* 0x000ea40008200800 */
[----:B--2---:R-:W-:Y:S01]  /*36f0*/  MOV R10, UR4 ;  /* 0x00000004000a7c02 */ /* 0x004fe20008000f00 */
[----:B------:R-:W-:Y:S06]  /*3700*/  BRA.U UP0, `(.L_x_57) ;  /* 0x0000000100187547 */ /* 0x000fec000b800000 */
.L_x_58:
[----:B------:R-:W-:Y:S05]  /*3710*/  NANOSLEEP 0x64 ;  /* 0x000000640000795d */ /* 0x000fea0003800000 */
[----:B------:R-:W-:-:S05]  /*3720*/  UMOV UR4, 0x10 ;  /* 0x0000001000047882 */ /* 0x000fca0000000000 */
[----:B------:R-:W-:Y:S04]  /*3730*/  DEPBAR.LE SB2, 0x36 ;  /* 0x0000ad800000791a */ /* 0x000fe80000000000 */
[----:B------:R-:W2:Y:S02]  /*3740*/  UTCATOMSWS.2CTA.FIND_AND_SET.ALIGN UP0, UR4, UR4 ;  /* 0x00000004000475e3 */ /* 0x000ea40008200800 */
[----:B--2---:R-:W-:Y:S01]  /*3750*/  MOV R10, UR4 ;  /* 0x00000004000a7c02 */ /* 0x004fe20008000f00 */
[----:B------:R-:W-:Y:S05]  /*3760*/  BRA.U !UP0, `(.L_x_58) ;  /* 0xfffffffd08e87547 */ /* 0x000fea000b83ffff */
.L_x_57:
[----:B------:R-:W2:Y:S01]  /*3770*/  LDS R6, [UR5+0x10] ;  /* 0x00001005ff067984 */ /* 0x000ea20008000800 */
[----:B------:R-:W-:Y:S01]  /*3780*/  IMAD.U32 R3, RZ, RZ, UR6 ;  /* 0x00000006ff037e24 */ /* 0x000fe2000f8e00ff */
[----:B------:R-:W-:-:S03]  /*3790*/  MOV R4, UR37 ;  /* 0x0000002500047c02 */ /* 0x000fc60008000f00 */
[----:B------:R-:W-:Y:S01]  /*37a0*/  VIADD R3, R3, 0x120 ;  /* 0x0000012003037836 */ /* 0x000fe20000000000 */
[----:B--2---:R-:W-:-:S04]  /*37b0*/  SHF.L.U32 R6, R6, 0x1f, RZ ;  /* 0x0000001f06067819 */ /* 0x004fc800000006ff */
[----:B------:R-:W2:Y:S02]  /*37c0*/  SYNCS.PHASECHK.TRANS64.TRYWAIT P0, [UR5+0x8], R6 ;  /* 0x00000806ff0075a7 */ /* 0x000ea40008001105 */
[----:B--2---:R-:W-:Y:S05]  /*37d0*/  @P0 BRA `(.L_x_59) ;  /* 0x0000000000080947 */ /* 0x004fea0003800000 */
[----:B------:R-:W2:Y:S02]  /*37e0*/  SYNCS.PHASECHK.TRANS64.TRYWAIT P0, [UR5+0x8], R6 ;  /* 0x00000806ff0075a7 */ /* 0x000ea40008001105 */
[----:B--2---:R-:W-:Y:S05]  /*37f0*/  @!P0 BRA `(.L_x_60) ;  /* 0x00000070000c8947 */ /* 0x004fea0003800000 */
.L_x_59:
[----:B------:R-:W-:Y:S01]  /*3800*/  PRMT R4, R4, 0x654, R3 ;  /* 0x0000065404047816 */ /* 0x000fe20000000003 */
[----:B------:R-:W-:Y:S01]  /*3810*/  HFMA2 R3, -RZ, RZ, 0, 5.9604644775390625e-08 ;  /* 0x00000001ff037431 */ /* 0x000fe200000001ff */
[----:B------:R-:W-:Y:S01]  /*3820*/  UPRMT UR4, UR37, 0x654, UR7 ;  /* 0x0000065425047896 */ /* 0x000fe20008000007 */
[----:B------:R-:W-:Y:S02]  /*3830*/  IMAD.MOV.U32 R8, RZ, RZ, 0xffff ;  /* 0x0000ffffff087424 */ /* 0x000fe400078e00ff */
[----:B--2---:R-:W-:Y:S02]  /*3840*/  IMAD.MOV.U32 R6, RZ, RZ, 0x4 ;  /* 0x00000004ff067424 */ /* 0x004fe400078e00ff */
[----:B------:R-:W-:Y:S01]  /*3850*/  IMAD.SHL.U32 R9, R10, 0x20, RZ ;  /* 0x000000200a097824 */ /* 0x000fe200078e00ff */
[----:B------:R-:W-:Y:S02]  /*3860*/  MOV R5, UR4 ;  /* 0x0000000400057c02 */ /* 0x000fe40008000f00 */
[-C--:B------:R-:W-:Y:S01]  /*3870*/  SHF.L.U32 R8, R8, R10.reuse, RZ ;  /* 0x0000000a08087219 */ /* 0x080fe200000006ff */
[----:B------:R2:W-:Y:S01]  /*3880*/  SYNCS.ARRIVE.TRANS64.RED RZ, [UR4], R6 ;  /* 0x00000006ffff79a7 */ /* 0x0005e20008000404 */
[----:B------:R-:W-:Y:S01]  /*3890*/  SHF.L.U32 R7, R3, R10, RZ ;  /* 0x0000000a03077219 */ /* 0x000fe200000006ff */
[----:B------:R2:W-:Y:S04]  /*38a0*/  STS [UR6+0x120], R9 ;  /* 0x00012009ff007988 */ /* 0x0005e80008000806 */
[----:B------:R2:W-:Y:S04]  /*38b0*/  STAS [R4.64], R10 ;  /* 0x0000000a04007dbd */ /* 0x0005e8000c0008ff */
[----:B------:R2:W-:Y:S04]  /*38c0*/  ATOMS.OR RZ, [UR5+0x14], R8 ;  /* 0x00001408ffff798c */ /* 0x0005e8000b000005 */
[----:B------:R2:W-:Y:S04]  /*38d0*/  ATOMS.OR RZ, [UR5+0x18], R7 ;  /* 0x00001807ffff798c */ /* 0x0005e8000b000005 */
[----:B------:R2:W-:Y:S02]  /*38e0*/  ATOMS.XOR RZ, [UR5+0x10], R3 ;  /* 0x00001003ffff798c */ /* 0x0005e4000b800005 */
.L_x_56:
[----:B-1----:R-:W-:Y:S05]  /*38f0*/  BSYNC B0 ;  /* 0x0000000000007941 */ /* 0x002fea0003800000 */
.L_x_55:
[----:B------:R-:W-:Y:S05]  /*3900*/  BRA.U UP1, `(.L_x_61) ;  /* 0x00000001016c7547 */ /* 0x000fea000b800000 */
[----:B------:R-:W-:-:S03]  /*3910*/  UMOV UR4, 0xffffffff ;  /* 0xffffffff00047882 */ /* 0x000fc60000000000 */
[----:B------:R-:W-:Y:S05]  /*3920*/  BRA.DIV UR4, `(.L_x_62) ;  /* 0x0000006e04d87947 */ /* 0x000fea000b800000 */
[----:B------:R-:W-:-:S13]  /*3930*/  ELECT P0, URZ, PT ;  /* 0x0000000000ff782f */ /* 0x000fda0003800000 */
.L_x_170:
[----:B------:R-:W-:Y:S05]  /*3940*/  @!P0 BRA `(.L_x_61) ;  /* 0x00000000005c8947 */ /* 0x000fea0003800000 */
[----:B--2---:R-:W2:Y:S02]  /*3950*/  LDS R4, [UR5+0x10] ;  /* 0x00001005ff047984 */ /* 0x004ea40008000800 */
[----:B--2---:R-:W-:-:S04]  /*3960*/  SHF.L.U32 R4, R4, 0x1f, RZ ;  /* 0x0000001f04047819 */ /* 0x004fc800000006ff */
[----:B------:R-:W2:Y:S02]  /*3970*/  SYNCS.PHASECHK.TRANS64.TRYWAIT P0, [UR5+0x8], R4 ;  /* 0x00000804ff0075a7 */ /* 0x000ea40008001105 */
[----:B--2---:R-:W-:Y:S05]  /*3980*/  @P0 BRA `(.L_x_63) ;  /* 0x0000000000080947 */ /* 0x004fea0003800000 */
[----:B------:R-:W2:Y:S02]  /*3990*/  SYNCS.PHASECHK.TRANS64.TRYWAIT P0, [UR5+0x8], R4 ;  /* 0x00000804ff0075a7 */ /* 0x000ea40008001105 */
[----:B--2---:R-:W-:Y:S05]  /*39a0*/  @!P0 BRA `(.L_x_64) ;  /* 0x0000006c00dc8947 */ /* 0x004fea0003800000 */
.L_x_63:
[----:B------:R-:W3:Y:S01]  /*39b0*/  LDS R6, [UR6+0x120] ;  /* 0x00012006ff067984 */ /* 0x000ee20008000800 */
[----:B--2---:R-:W-:Y:S02]  /*39c0*/  HFMA2 R3, -RZ, RZ, 0, 5.9604644775390625e-08 ;  /* 0x00000001ff037431 */ /* 0x004fe400000001ff */
[----:B------:R-:W-:Y:S01]  /*39d0*/  IMAD.MOV.U32 R4, RZ, RZ, 0xffff ;  /* 0x0000ffffff047424 */ /* 0x000fe200078e00ff */
[----:B------:R-:W-:Y:S01]  /*39e0*/  UPRMT UR4, UR37, 0x654, UR7 ;  /* 0x0000065425047896 */ /* 0x000fe20008000007 */
[----:B---3--:R-:W-:-:S03]  /*39f0*/  IMAD.SHL.U32 R5, R6, 0x20, RZ ;  /* 0x0000002006057824 */ /* 0x008fc600078e00ff */
[-C--:B------:R-:W-:Y:S02]  /*3a00*/  SHF.L.U32 R4, R4, R6.reuse, RZ ;  /* 0x0000000604047219 */ /* 0x080fe400000006ff */
[----:B------:R-:W-:Y:S01]  /*3a10*/  SHF.L.U32 R6, R3, R6, RZ ;  /* 0x0000000603067219 */ /* 0x000fe200000006ff */
[----:B------:R3:W-:Y:S04]  /*3a20*/  STS [UR6+0x120], R5 ;  /* 0x00012005ff007988 */ /* 0x0007e80008000806 */
[----:B------:R3:W-:Y:S04]  /*3a30*/  ATOMS.OR RZ, [UR5+0x14], R4 ;  /* 0x00001404ffff798c */ /* 0x0007e8000b000005 */
[----:B------:R3:W-:Y:S01]  /*3a40*/  ATOMS.OR RZ, [UR5+0x18], R6 ;  /* 0x00001806ffff798c */ /* 0x0007e2000b000005 */
[----:B------:R-:W-:Y:S03]  /*3a50*/  SYNCS.ARRIVE.TRANS64.RED.A1T0 RZ, [UR4], RZ ;  /* 0x000000ffffff79a7 */ /* 0x000fe60008100404 */
[----:B------:R3:W-:Y:S01]  /*3a60*/  ATOMS.XOR RZ, [UR5+0x10], R3 ;  /* 0x00001003ffff798c */ /* 0x0007e2000b800005 */
[----:B------:R-:W-:Y:S05]  /*3a70*/  BRA `(.L_x_61) ;  /* 0x0000000000107947 */ /* 0x000fea0003800000 */
.L_x_54:
[----:B------:R-:W-:Y:S02]  /*3a80*/  MOV R3, 0xffffffff ;  /* 0xffffffff00037802 */ /* 0x000fe40000000f00 */
[----:B------:R-:W-:-:S03]  /*3a90*/  MOV R4, 0x3ac0 ;  /* 0x00003ac000047802 */ /* 0x000fc60000000f00 */
[----:B------:R2:W-:Y:S04]  /*3aa0*/  STS [UR6+0x120], R3 ;  /* 0x00012003ff007988 */ /* 0x0005e80008000806 */
[----:B-12--5:R-:W-:Y:S05]  /*3ab0*/  CALL.REL.NOINC `($__internal_1_$__cuda_sm10x_tcgen05_guardrail_trap_phase_invalid_during_alloc) ;  /* 0x00000074008c7944 */ /* 0x026fea0003c00000 */
.L_x_61:
[----:B------:R-:W-:Y:S05]  /*3ac0*/  WARPSYNC.ALL ;  /* 0x0000000000007948 */ /* 0x000fea0003800000 */
[----:B------:R-:W4:Y:S01]  /*3ad0*/  S2UR UR20, SR_CgaCtaId ;  /* 0x00000000001479c3 */ /* 0x000f220000008800 */
[----:B------:R-:W-:Y:S01]  /*3ae0*/  UMOV UR4, 0x400 ;  /* 0x0000040000047882 */ /* 0x000fe20000000000 */
[----:B------:R-:W-:-:S06]  /*3af0*/  NOP ;  /* 0x0000000000007918 */ /* 0x000fcc0000000000 */
[----:B------:R-:W-:Y:S06]  /*3b00*/  BAR.ARV 0x6, 0xa0 ;  /* 0x0182800000007b1d */ /* 0x000fec0000002000 */
[----:B------:R-:W1:Y:S01]  /*3b10*/  LDCU.64 UR6, c[0x0][0x388] ;  /* 0x00007100ff0677ac */ /* 0x000e620008000a00 */
[----:B------:R-:W-:Y:S01]  /*3b20*/  LOP3.LUT R2, R2, 0xffff, RZ, 0xc0, !PT ;  /* 0x0000ffff02027812 */ /* 0x000fe200078ec0ff */
[----:B--2---:R-:W-:Y:S01]  /*3b30*/  IMAD.MOV.U32 R8, RZ, RZ, 0x1 ;  /* 0x00000001ff087424 */ /* 0x004fe200078e00ff */
[----:B------:R-:W-:Y:S01]  /*3b40*/  LOP3.LUT R0, R0, 0xffff, RZ, 0xc0, !PT ;  /* 0x0000ffff00007812 */ /* 0x000fe200078ec0ff */
[----:B------:R-:W2:Y:S01]  /*3b50*/  LDCU.64 UR8, c[0x0][0x390] ;  /* 0x00007200ff0877ac */ /* 0x000ea20008000a00 */
[----:B------:R-:W-:Y:S01]  /*3b60*/  R2UR UR21, R2 ;  /* 0x00000000021572ca */ /* 0x000fe200000e0000 */
[----:B------:R-:W-:Y:S01]  /*3b70*/  IMAD.MOV.U32 R2, RZ, RZ, RZ ;  /* 0x000000ffff027224 */ /* 0x000fe200078e00ff */
[----:B------:R-:W-:Y:S01]  /*3b80*/  R2UR UR35, R0 ;  /* 0x00000000002372ca */ /* 0x000fe200000e0000 */
[----:B------:R-:W-:Y:S01]  /*3b90*/  IMAD.MOV.U32 R0, RZ, RZ, RZ ;  /* 0x000000ffff007224 */ /* 0x000fe200078e00ff */
[----:B------:R-:W-:Y:S01]  /*3ba0*/  UMOV UR24, URZ ;  /* 0x000000ff00187c82 */ /* 0x000fe20008000000 */
[----:B----4-:R-:W-:Y:S01]  /*3bb0*/  ULEA UR20, UR20, UR4, 0x18 ;  /* 0x0000000414147291 */ /* 0x010fe2000f8ec0ff */
[----:B------:R-:W-:Y:S01]  /*3bc0*/  UMOV UR19, URZ ;  /* 0x000000ff00137c82 */ /* 0x000fe20008000000 */
[----:B------:R-:W-:-:S02]  /*3bd0*/  UISETP.NE.AND UP3, UPT, UR38, URZ, UPT ;  /* 0x000000ff2600728c */ /* 0x000fc4000bf65270 */
[----:B------:R-:W-:Y:S01]  /*3be0*/  UIADD3 UR34, UPT, UPT, UR20, 0xd8, URZ ;  /* 0x000000d814227890 */ /* 0x000fe2000fffe0ff */
[----:B------:R-:W-:Y:S01]  /*3bf0*/  UMOV UR32, 0x0 ;  /* 0x0000000000207882 */ /* 0x000fe20000000000 */
[----:B-1----:R-:W-:-:S03]  /*3c00*/  UIADD3 UR4, UPT, UPT, UR6, 0x3f, URZ ;  /* 0x0000003f06047890 */ /* 0x002fc6000fffe0ff */
[----:B---3--:R-:W1:Y:S01]  /*3c10*/  LDS R3, [UR20+0x120] ;  /* 0x00012014ff037984 */ /* 0x008e620008000800 */
[----:B------:R-:W-:Y:S01]  /*3c20*/  UMOV UR33, 0x10210490 ;  /* 0x1021049000217882 */ /* 0x000fe20000000000 */
[----:B------:R-:W-:Y:S02]  /*3c30*/  UPRMT UR34, URZ, 0x654, UR34 ;  /* 0x00000654ff227896 */ /* 0x000fe40008000022 */
[----:B------:R-:W-:Y:S01]  /*3c40*/  USHF.R.S32.HI UR5, URZ, 0x1f, UR4 ;  /* 0x0000001fff057899 */ /* 0x000fe20008011404 */
[----:B------:R-:W-:Y:S01]  /*3c50*/  UMOV UR30, 0x0 ;  /* 0x00000000001e7882 */ /* 0x000fe20000000000 */
[----:B------:R-:W-:Y:S02]  /*3c60*/  UMOV UR31, 0x10210490 ;  /* 0x10210490001f7882 */ /* 0x000fe40000000000 */
[----:B------:R-:W-:Y:S02]  /*3c70*/  ULEA.HI UR4, UR5, UR4, URZ, 0x6 ;  /* 0x0000000405047291 */ /* 0x000fe4000f8f30ff */
[----:B------:R-:W-:-:S02]  /*3c80*/  UIADD3 UR5, UPT, UPT, UR20, 0x28400, URZ ;  /* 0x0002840014057890 */ /* 0x000fc4000fffe0ff */
[----:B------:R-:W-:Y:S02]  /*3c90*/  USHF.R.S32.HI UR4, URZ, 0x6, UR4 ;  /* 0x00000006ff047899 */ /* 0x000fe40008011404 */
[----:B------:R-:W-:Y:S02]  /*3ca0*/  USHF.R.U32.HI UR5, URZ, 0x4, UR5 ;  /* 0x00000004ff057899 */ /* 0x000fe40008011605 */
[----:B------:R-:W-:Y:S02]  /*3cb0*/  UIMAD UR4, UR4, UR7, URZ ;  /* 0x00000007040472a4 */ /* 0x000fe4000f8e02ff */
[----:B------:R-:W-:Y:S02]  /*3cc0*/  ULOP3.LUT UR23, UR5, 0x3fff, URZ, 0xc0, !UPT ;  /* 0x00003fff05177892 */ /* 0x000fe4000f8ec0ff */
[----:B--2---:R-:W-:Y:S01]  /*3cd0*/  UIMAD UR4, UR4, UR8, URZ ;  /* 0x00000008040472a4 */ /* 0x004fe2000f8e02ff */
[----:B------:R-:W-:Y:S01]  /*3ce0*/  UMOV UR28, 0x0 ;  /* 0x00000000001c7882 */ /* 0x000fe20000000000 */
[----:B------:R-:W-:-:S02]  /*3cf0*/  UMOV UR29, 0x10210490 ;  /* 0x10210490001d7882 */ /* 0x000fc40000000000 */
[----:B------:R-:W-:Y:S02]  /*3d00*/  UIMAD UR6, UR4, UR9, URZ ;  /* 0x00000009040672a4 */ /* 0x000fe4000f8e02ff */
[----:B------:R-:W-:Y:S02]  /*3d10*/  UIADD3 UR4, UPT, UPT, UR20, 0x8400, URZ ;  /* 0x0000840014047890 */ /* 0x000fe4000fffe0ff */
[----:B------:R-:W-:Y:S02]  /*3d20*/  UIADD3 UR36, UPT, UPT, UR6, -0x1, URZ ;  /* 0xffffffff06247890 */ /* 0x000fe4000fffe0ff */
[----:B------:R-:W-:Y:S02]  /*3d30*/  USHF.R.U32.HI UR4, URZ, 0x4, UR4 ;  /* 0x00000004ff047899 */ /* 0x000fe40008011604 */
[----:B------:R-:W-:Y:S02]  /*3d40*/  UISETP.GE.AND UP4, UPT, UR6, 0x1, UPT ;  /* 0x000000010600788c */ /* 0x000fe4000bf86270 */
[----:B------:R-:W-:Y:S01]  /*3d50*/  ULOP3.LUT UR4, UR4, 0x3fff, URZ, 0xc0, !UPT ;  /* 0x00003fff04047892 */ /* 0x000fe2000f8ec0ff */
[----:B------:R-:W-:Y:S01]  /*3d60*/  UMOV UR26, 0x0 ;  /* 0x00000000001a7882 */ /* 0x000fe20000000000 */
[----:B------:R-:W-:-:S02]  /*3d70*/  UMOV UR27, 0x10210490 ;  /* 0x10210490001b7882 */ /* 0x000fc40000000000 */
[----:B------:R-:W-:Y:S01]  /*3d80*/  ULOP3.LUT UR22, UR4, 0x10000, URZ, 0xfc, !UPT ;  /* 0x0001000004167892 */ /* 0x000fe2000f8efcff */
[C---:B-1----:R-:W-:Y:S01]  /*3d90*/  VIADD R5, R3.reuse, 0x80 ;  /* 0x0000008003057836 */ /* 0x042fe20000000000 */
[----:B------:R-:W-:-:S04]  /*3da0*/  LOP3.LUT R4, R3, 0xffff, RZ, 0xc0, !PT ;  /* 0x0000ffff03047812 */ /* 0x000fc800078ec0ff */
[----:B------:R-:W-:-:S05]  /*3db0*/  LOP3.LUT R5, R5, 0xffff, RZ, 0xc0, !PT ;  /* 0x0000ffff05057812 */ /* 0x000fca00078ec0ff */
[----:B------:R1:W-:Y:S02]  /*3dc0*/  STL.64 [R1], R4 ;  /* 0x0000000401007387 */ /* 0x0003e40000100a00 */
.L_x_73:
[----:B-1----:R-:W-:-:S04]  /*3dd0*/  SHF.L.U32 R5, R2, 0x1f, RZ ;  /* 0x0000001f02057819 */ /* 0x002fc800000006ff */
[----:B------:R-:W1:Y:S02]  /*3de0*/  SYNCS.PHASECHK.TRANS64.TRYWAIT P0, [UR20+0xd0], R5 ;  /* 0x0000d005ff0075a7 */ /* 0x000e640008001114 */
[----:B-1-34-:R-:W-:Y:S05]  /*3df0*/  @!P0 BRA `(.L_x_65) ;  /* 0x0000006800e08947 */ /* 0x01afea0003800000 */
.L_x_172:
[----:B-1----:R-:W1:Y:S01]  /*3e00*/  LDS.128 R4, [UR20+0x110] ;  /* 0x00011014ff047984 */ /* 0x002e620008000c00 */
[----:B------:R-:W-:Y:S01]  /*3e10*/  ULEA UR25, UR24, UR20, 0x3 ;  /* 0x0000001418197291 */ /* 0x000fe2000f8e18ff */
[----:B------:R-:W-:Y:S01]  /*3e20*/  @!PT LDS RZ, [RZ] ;  /* 0x00000000fffff984 */ /* 0x000fe20000000800 */
[----:B------:R-:W-:Y:S01]  /*3e30*/  @!PT LDS RZ, [RZ] ;  /* 0x00000000fffff984 */ /* 0x000fe20000000800 */
[----:B------:R-:W-:Y:S01]  /*3e40*/  @!PT LDS RZ, [RZ] ;  /* 0x00000000fffff984 */ /* 0x000fe20000000800 */
[----:B------:R-:W-:Y:S01]  /*3e50*/  @!PT LDS RZ, [RZ] ;  /* 0x00000000fffff984 */ /* 0x000fe20000000800 */
[----:B------:R2:W-:Y:S06]  /*3e60*/  MEMBAR.ALL.CTA ;  /* 0x0000000000007992 */ /* 0x0005ec0000008000 */
[----:B--2---:R-:W2:Y:S02]  /*3e70*/  FENCE.VIEW.ASYNC.S ;  /* 0x00000000000073c6 */ /* 0x004ea40000000000 */
[----:B--2---:R-:W-:Y:S01]  /*3e80*/  SYNCS.ARRIVE.TRANS64.RED.A1T0 RZ, [UR34], RZ ;  /* 0x000000ffffff79a7 */ /* 0x004fe20008100422 */
[----:B-1----:R-:W-:Y:S01]  /*3e90*/  LOP3.LUT P3, RZ, R6, 0x1, RZ, 0xc0, !PT ;  /* 0x0000000106ff7812 */ /* 0x002fe2000786c0ff */
[----:B------:R-:W-:-:S12]  /*3ea0*/  BRA.U UP3, `(.L_x_66) ;  /* 0x00000001030c7547 */ /* 0x000fd8000b800000 */
[----:B------:R-:W-:-:S04]  /*3eb0*/  SHF.L.U32 R5, R8, 0x1f, RZ ;  /* 0x0000001f08057819 */ /* 0x000fc800000006ff */
[----:B------:R-:W1:Y:S02]  /*3ec0*/  SYNCS.PHASECHK.TRANS64.TRYWAIT P0, [UR25+0xf0], R5 ;  /* 0x0000f005ff0075a7 */ /* 0x000e640008001119 */
[----:B-1----:R-:W-:Y:S05]  /*3ed0*/  @!P0 BRA `(.L_x_67) ;  /* 0x0000006800c08947 */ /* 0x002fea0003800000 */
.L_x_66:
[----:B------:R-:W-:Y:S05]  /*3ee0*/  BRA.U UP3, `(.L_x_68) ;  /* 0x0000000503047547 */ /* 0x000fea000b800000 */
[----:B------:R-:W-:Y:S05]  /*3ef0*/  BRA.U !UP4, `(.L_x_69) ;  /* 0x000000010cf47547 */ /* 0x000fea000b800000 */
[----:B------:R-:W-:Y:S01]  /*3f00*/  ULEA UR4, UR24, UR49, 0x2 ;  /* 0x0000003118047291 */ /* 0x000fe2000f8e10ff */
[----:B-1----:R-:W-:-:S08]  /*3f10*/  SHF.L.U32 R4, R0, 0x1f, RZ ;  /* 0x0000001f00047819 */ /* 0x002fd000000006ff */
[----:B------:R-:W5:Y:S01]  /*3f20*/  LDL R5, [UR4] ;  /* 0x00000004ff057983 */ /* 0x000f620008100800 */
[----:B------:R-:W-:Y:S02]  /*3f30*/  ULEA UR4, UR19, UR20, 0x3 ;  /* 0x0000001413047291 */ /* 0x000fe4000f8e18ff */
[----:B------:R-:W-:Y:S01]  /*3f40*/  UPLOP3.LUT UP2, UPT, UPT, UPT, UPT, 0x40, 0x4 ;  /* 0x000000000004789c */ /* 0x000fe20003f4e870 */
[----:B------:R-:W-:-:S06]  /*3f50*/  UMOV UR17, UR36 ;  /* 0x0000002400117c82 */ /* 0x000fcc0008000000 */
[----:B------:R1:W2:Y:S01]  /*3f60*/  SYNCS.PHASECHK.TRANS64.TRYWAIT P2, [UR4], R4 ;  /* 0x00000004ff0075a7 */ /* 0x0002a20008041104 */
[----:B------:R-:W-:-:S05]  /*3f70*/  UMOV UR4, UR19 ;  /* 0x0000001300047c82 */ /* 0x000fca0008000000 */
.L_x_72:
[----:B------:R-:W-:Y:S01]  /*3f80*/  ULEA UR18, UR4, UR20, 0x3 ;  /* 0x0000001404127291 */ /* 0x000fe2000f8e18ff */
[----:B--234-:R-:W-:Y:S11]  /*3f90*/  @P2 BRA `(.L_x_70) ;  /* 0x00000000000c2947 */ /* 0x01cff60003800000 */
[----:B------:R-:W-:Y:S04]  /*3fa0*/  SHF.L.U32 R6, R0, 0x1f, RZ ;  /* 0x0000001f00067819 */ /* 0x000fe800000006ff */
[----:B------:R-:W2:Y:S02]  /*3fb0*/  SYNCS.PHASECHK.TRANS64.TRYWAIT P0, [UR18], R6 ;  /* 0x00000006ff0075a7 */ /* 0x000ea40008001112 */
[----:B--2---:R-:W-:Y:S05]  /*3fc0*/  @!P0 BRA `(.L_x_71) ;  /* 0x00000068009c8947 */ /* 0x004fea0003800000 */
.L_x_70:
[----:B------:R-:W-:Y:S01]  /*3fd0*/  UISETP.NE.AND UP0, UPT, UR17, URZ, UPT ;  /* 0x000000ff1100728c */ /* 0x000fe2000bf05270 */
[----:B------:R-:W-:Y:S01]  /*3fe0*/  PLOP3.LUT P2, PT, PT, PT, PT, 0x80, 0x8 ;  /* 0x000000000008781c */ /* 0x000fe20003f4f070 */
[----:B------:R-:W-:Y:S02]  /*3ff0*/  UIADD3 UR5, UPT, UPT, UR4, 0x1, URZ ;  /* 0x0000000104057890 */ /* 0x000fe4000fffe0ff */
[----:B------:R-:W-:Y:S02]  /*4000*/  ULEA UR10, UR4, UR23, 0x9 ;  /* 0x00000017040a7291 */ /* 0x000fe4000f8e48ff */
[----:B------:R-:W-:Y:S01]  /*4010*/  UISETP.NE.AND UP1, UPT, UR5, 0x8, UPT ;  /* 0x000000080500788c */ /* 0x000fe2000bf25270 */
[----:B------:R-:W-:Y:S01]  /*4020*/  PLOP3.LUT P0, PT, PT, PT, UP0, 0x80, 0x8 ;  /* 0x000000000008781c */ /* 0x000fe20003f0f008 */
[----:B------:R-:W-:Y:S02]  /*4030*/  ULEA UR14, UR4, UR22, 0xa ;  /* 0x00000016040e7291 */ /* 0x000fe4000f8e50ff */
[----:B------:R-:W-:Y:S02]  /*4040*/  USEL UR6, URZ, 0x1, UP1 ;  /* 0x00000001ff067887 */ /* 0x000fe40008800000 */
[----:B------:R-:W-:Y:S01]  /*4050*/  USEL UR19, UR5, URZ, UP1 ;  /* 0x000000ff05137287 */ /* 0x000fe20008800000 */
[----:B------:R-:W-:Y:S11]  /*4060*/  ELECT P1, URZ, PT ;  /* 0x0000000000ff782f */ /* 0x000ff60003820000 */
[----:B------:R-:W-:Y:S02]  /*4070*/  @!UPT UIADD3 URZ, UPT, UPT, URZ, URZ, URZ ;  /* 0x000000fffffff290 */ /* 0x000fe4000fffe0ff */
[C---:B-----5:R-:W-:Y:S01]  /*4080*/  @P1 R2UR.BROADCAST UR4, R5.reuse ;  /* 0x00000000050412ca */ /* 0x060fe200008e0000 */
[----:B------:R-:W-:Y:S01]  /*4090*/  @UP0 ULEA UR5, UR19, UR20, 0x3 ;  /* 0x0000001413050291 */ /* 0x000fe2000f8e18ff */
[----:B------:R-:W-:Y:S01]  /*40a0*/  LOP3.LUT R0, R0, UR6, RZ, 0x3c, !PT ;  /* 0x0000000600007c12 */ /* 0x000fe2000f8e3cff */
[----:B------:R-:W-:Y:S02]  /*40b0*/  UIADD3 UR8, UPT, UPT, UR10, 0x80, URZ ;  /* 0x000000800a087890 */ /* 0x000fe4000fffe0ff */
[----:B------:R-:W-:Y:S01]  /*40c0*/  UIADD3 UR6, UPT, UPT, UR14, 0x2, URZ ;  /* 0x000000020e067890 */ /* 0x000fe2000fffe0ff */
[----:B-1----:R-:W-:Y:S01]  /*40d0*/  @P0 SHF.L.U32 R4, R0, 0x1f, RZ ;  /* 0x0000001f00040819 */ /* 0x002fe200000006ff */
[----:B------:R-:W-:Y:S01]  /*40e0*/  UIADD3 UR12, UPT, UPT, UR10, 0x100, URZ ;  /* 0x000001000a0c7890 */ /* 0x000fe2000fffe0ff */
[----:B------:R-:W-:Y:S02]  /*40f0*/  UMOV UR11, 0x40004040 ;  /* 0x40004040000b7882 */ /* 0x000fe40000000000 */
[----:B------:R3:W4:Y:S01]  /*4100*/  @P0 SYNCS.PHASECHK.TRANS64.TRYWAIT P2, [UR5], R4 ;  /* 0x00000004ff0005a7 */ /* 0x0007220008041105 */
[----:B------:R-:W-:Y:S11]  /*4110*/  ELECT P0, URZ, PT ;  /* 0x0000000000ff782f */ /* 0x000ff60003800000 */
[----:B------:R-:W-:Y:S02]  /*4120*/  @!UPT UIADD3 URZ, UPT, UPT, URZ, URZ, URZ ;  /* 0x000000fffffff290 */ /* 0x000fe4000fffe0ff */
[C---:B------:R-:W-:Y:S02]  /*4130*/  @P0 R2UR.BROADCAST UR16, R5.reuse ;  /* 0x00000000051002ca */ /* 0x040fe400008e0000 */
[----:B------:R-:W-:Y:S01]  /*4140*/  ELECT P0, URZ, PT ;  /* 0x0000000000ff782f */ /* 0x000fe20003800000 */
[----:B------:R-:W-:Y:S01]  /*4150*/  UMOV UR15, 0x40004040 ;  /* 0x40004040000f7882 */ /* 0x000fe20000000000 */
[----:B------:R-:W-:Y:S01]  /*4160*/  UMOV UR9, 0x40004040 ;  /* 0x4000404000097882 */ /* 0x000fe20000000000 */
[----:B------:R1:W-:Y:S01]  /*4170*/  UTCHMMA.2CTA gdesc[UR14], gdesc[UR10], tmem[UR4], tmem[UR32], idesc[UR33], UP2 ;  /* 0x00ff200a0e0075ea */ /* 0x0003e20009200004 */
[----:B------:R-:W-:Y:S01]  /*4180*/  UPLOP3.LUT UP2, UPT, UPT, UPT, UPT, 0x80, 0x8 ;  /* 0x000000000008789c */ /* 0x000fe20003f4f070 */
[----:B------:R-:W-:Y:S01]  /*4190*/  UMOV UR7, 0x40004040 ;  /* 0x4000404000077882 */ /* 0x000fe20000000000 */
[----:B------:R-:W-:Y:S01]  /*41a0*/  UMOV UR13, 0x40004040 ;  /* 0x40004040000d7882 */ /* 0x000fe20000000000 */
[----:B------:R-:W-:Y:S04]  /*41b0*/  UMOV UR5, 0x40004040 ;  /* 0x4000404000057882 */ /* 0x000fe80000000000 */
[----:B------:R2:W-:Y:S01]  /*41c0*/  UTCHMMA.2CTA gdesc[UR6], gdesc[UR8], tmem[UR16], tmem[UR30], idesc[UR31], UPT ;  /* 0x00ff1e08060075ea */ /* 0x0005e2000ba00010 */
[----:B-1----:R-:W-:Y:S01]  /*41d0*/  UIADD3 UR4, UPT, UPT, UR14, 0x4, URZ ;  /* 0x000000040e047890 */ /* 0x002fe2000fffe0ff */
[C---:B------:R-:W-:Y:S02]  /*41e0*/  @P0 R2UR.BROADCAST UR15, R5.reuse ;  /* 0x00000000050f02ca */ /* 0x040fe400008e0000 */
[----:B------:R-:W-:Y:S01]  /*41f0*/  ELECT P0, URZ, PT ;  /* 0x0000000000ff782f */ /* 0x000fe20003800000 */
[----:B------:R-:W-:Y:S02]  /*4200*/  UIADD3 UR10, UPT, UPT, UR10, 0x180, URZ ;  /* 0x000001800a0a7890 */ /* 0x000fe4000fffe0ff */
[----:B--2---:R-:W-:Y:S10]  /*4210*/  UIADD3 UR6, UPT, UPT, UR14, 0x6, URZ ;  /* 0x000000060e067890 */ /* 0x004ff4000fffe0ff */
[----:B------:R-:W-:Y:S01]  /*4220*/  @P0 R2UR.BROADCAST UR9, R5 ;  /* 0x00000000050902ca */ /* 0x000fe200008e0000 */
[----:B------:R-:W-:Y:S01]  /*4230*/  UIADD3 UR8, UPT, UPT, UR18, 0x40, URZ ;  /* 0x0000004012087890 */ /* 0x000fe2000fffe0ff */
[----:B------:R1:W-:Y:S11]  /*4240*/  UTCHMMA.2CTA gdesc[UR4], gdesc[UR12], tmem[UR15], tmem[UR28], idesc[UR29], UPT ;  /* 0x00ff1c0c040075ea */ /* 0x0003f6000ba0000f */
[----:B------:R3:W-:Y:S01]  /*4250*/  UTCHMMA.2CTA gdesc[UR6], gdesc[UR10], tmem[UR9], tmem[UR26], idesc[UR27], UPT ;  /* 0x00ff1a0a060075ea */ /* 0x0007e2000ba00009 */
[----:B------:R3:W-:Y:S01]  /*4260*/  UTCBAR.2CTA.MULTICAST [UR8], URZ, UR21 ;  /* 0x000000ff080073e9 */ /* 0x0007e20008200815 */
[----:B-1----:R-:W-:Y:S02]  /*4270*/  UIADD3 UR4, UPT, UPT, UR17, 0x1, URZ ;  /* 0x0000000111047890 */ /* 0x002fe4000fffe0ff */
[----:B------:R-:W-:Y:S02]  /*4280*/  UIADD3 UR5, UPT, UPT, UR17, -0x1, URZ ;  /* 0xffffffff11057890 */ /* 0x000fe4000fffe0ff */
[----:B------:R-:W-:Y:S03]  /*4290*/  UISETP.GT.U32.AND UP0, UPT, UR4, 0x1, UPT ;  /* 0x000000010400788c */ /* 0x000fe6000bf04070 */
[----:B------:R-:W-:Y:S02]  /*42a0*/  UMOV UR4, UR19 ;  /* 0x0000001300047c82 */ /* 0x000fe40008000000 */
[----:B------:R-:W-:Y:S04]  /*42b0*/  UMOV UR17, UR5 ;  /* 0x0000000500117c82 */ /* 0x000fe80008000000 */
[----:B------:R-:W-:Y:S05]  /*42c0*/  BRA.U UP0, `(.L_x_72) ;  /* 0xfffffffd002c7547 */ /* 0x000fea000b83ffff */
.L_x_69:
[----:B------:R-:W-:-:S09]  /*42d0*/  UIADD3 UR4, UPT, UPT, UR25, 0xe0, URZ ;  /* 0x000000e019047890 */ /* 0x000fd2000fffe0ff */
[----:B------:R2:W-:Y:S01]  /*42e0*/  UTCBAR.2CTA.MULTICAST [UR4], URZ, UR35 ;  /* 0x000000ff040073e9 */ /* 0x0005e20008200823 */
[----:B------:R-:W-:Y:S02]  /*42f0*/  NOP ;  /* 0x0000000000007918 */ /* 0x000fe40000000000 */
.L_x_68:
[----:B--2---:R-:W-:Y:S01]  /*4300*/  UIADD3 UR4, UPT, UPT, UR24, 0x1, URZ ;  /* 0x0000000118047890 */ /* 0x004fe2000fffe0ff */
[----:B------:R-:W-:-:S03]  /*4310*/  LOP3.LUT R2, R2, 0x1, RZ, 0x3c, !PT ;  /* 0x0000000102027812 */ /* 0x000fc600078e3cff */
[----:B------:R-:W-:-:S04]  /*4320*/  UISETP.NE.AND UP0, UPT, UR4, 0x2, UPT ;  /* 0x000000020400788c */ /* 0x000fc8000bf05270 */
[----:B------:R-:W-:Y:S02]  /*4330*/  USEL UR5, URZ, 0x1, UP0 ;  /* 0x00000001ff057887 */ /* 0x000fe40008000000 */
[----:B------:R-:W-:-:S04]  /*4340*/  USEL UR24, UR4, URZ, UP0 ;  /* 0x000000ff04187287 */ /* 0x000fc80008000000 */
[----:B------:R-:W-:Y:S01]  /*4350*/  LOP3.LUT R8, R8, UR5, RZ, 0x3c, !PT ;  /* 0x0000000508087c12 */ /* 0x000fe2000f8e3cff */
[----:B------:R-:W-:Y:S07]  /*4360*/  @P3 BRA `(.L_x_73) ;  /* 0xfffffff800983947 */ /* 0x000fee000383ffff */
[----:B---3--:R-:W2:Y:S01]  /*4370*/  S2UR UR8, SR_CgaCtaId ;  /* 0x00000000000879c3 */ /* 0x008ea20000008800 */
[----:B------:R-:W-:Y:S01]  /*4380*/  ELECT P0, URZ, PT ;  /* 0x0000000000ff782f */ /* 0x000fe20003800000 */
[----:B------:R-:W-:Y:S01]  /*4390*/  HFMA2 R0, -RZ, RZ, 0, 5.9604644775390625e-08 ;  /* 0x00000001ff007431 */ /* 0x000fe200000001ff */
[----:B------:R-:W-:-:S05]  /*43a0*/  UMOV UR4, 0x40 ;  /* 0x0000004000047882 */ /* 0x000fca0000000000 */
[----:B------:R-:W-:Y:S01]  /*43b0*/  UVIRTCOUNT.DEALLOC.SMPOOL 0x80 ;  /* 0x000000800000784c */ /* 0x000fe20000000000 */
[----:B------:R-:W-:Y:S02]  /*43c0*/  UISETP.NE.AND UP0, UPT, UR38, URZ, UPT ;  /* 0x000000ff2600728c */ /* 0x000fe4000bf05270 */
[----:B--2---:R-:W-:-:S09]  /*43d0*/  ULEA UR8, UR8, UR4, 0x18 ;  /* 0x0000000408087291 */ /* 0x004fd2000f8ec0ff */
[----:B------:R2:W-:Y:S01]  /*43e0*/  @P0 STS.U8 [UR8+0x1c], R0 ;  /* 0x00001c00ff000988 */ /* 0x0005e20008000008 */
[----:B------:R-:W-:Y:S05]  /*43f0*/  BRA.U UP0, `(.L_x_74) ;  /* 0x0000000100587547 */ /* 0x000fea000b800000 */
[----:B------:R-:W-:Y:S01]  /*4400*/  UIADD3 UR5, UPT, UPT, UR20, 0xf0, URZ ;  /* 0x000000f014057890 */ /* 0x000fe2000fffe0ff */
[----:B------:R-:W-:-:S03]  /*4410*/  SHF.L.U32 R2, R8, 0x1f, RZ ;  /* 0x0000001f08027819 */ /* 0x000fc600000006ff */
[----:B------:R-:W-:-:S09]  /*4420*/  ULEA UR4, UR24, UR5, 0x3 ;  /* 0x0000000518047291 */ /* 0x000fd2000f8e18ff */
[----:B------:R-:W3:Y:S02]  /*4430*/  SYNCS.PHASECHK.TRANS64.TRYWAIT P0, [UR4], R2 ;  /* 0x00000002ff0075a7 */ /* 0x000ee40008001104 */
[----:B---3--:R-:W-:Y:S05]  /*4440*/  @!P0 BRA `(.L_x_75) ;  /* 0x0000006400948947 */ /* 0x008fea0003800000 */
.L_x_176:
[----:B------:R-:W-:-:S04]  /*4450*/  UIADD3 UR4, UPT, UPT, UR24, 0x1, URZ ;  /* 0x0000000118047890 */ /* 0x000fc8000fffe0ff */
[----:B------:R-:W-:-:S04]  /*4460*/  UISETP.NE.AND UP1, UPT, UR4, 0x2, UPT ;  /* 0x000000020400788c */ /* 0x000fc8000bf25270 */
[----:B------:R-:W-:Y:S02]  /*4470*/  USEL UR6, URZ, 0x1, UP1 ;  /* 0x00000001ff067887 */ /* 0x000fe40008800000 */
[----:B------:R-:W-:-:S04]  /*4480*/  USEL UR4, UR4, URZ, UP1 ;  /* 0x000000ff04047287 */ /* 0x000fc80008800000 */
[----:B------:R-:W-:Y:S01]  /*4490*/  ULEA UR4, UR4, UR5, 0x3 ;  /* 0x0000000504047291 */ /* 0x000fe2000f8e18ff */
[----:B--2---:R-:W-:-:S04]  /*44a0*/  LOP3.LUT R2, R8, UR6, RZ, 0x3c, !PT ;  /* 0x0000000608027c12 */ /* 0x004fc8000f8e3cff */
[----:B------:R-:W-:Y:S01]  /*44b0*/  SHF.L.U32 R2, R2, 0x1f, RZ ;  /* 0x0000001f02027819 */ /* 0x000fe200000006ff */
[----:B------:R-:W-:-:S04]  /*44c0*/  IMAD.U32 R0, RZ, RZ, UR4 ;  /* 0x00000004ff007e24 */ /* 0x000fc8000f8e00ff */
[----:B------:R2:W3:Y:S03]  /*44d0*/  SYNCS.PHASECHK.TRANS64.TRYWAIT P0, [R0+URZ], R2 ;  /* 0x00000002000075a7 */ /* 0x0004e600080011ff */
[----:B---3--:R-:W-:Y:S05]  /*44e0*/  @!P0 NANOSLEEP.SYNCS 0x989680 ;  /* 0x009896800000895d */ /* 0x008fea0003900000 */
[----:B------:R-:W3:Y:S02]  /*44f0*/  @!P0 SYNCS.PHASECHK.TRANS64 P0, [R0+URZ], R2 ;  /* 0x00000002000085a7 */ /* 0x000ee400080010ff */
[----:B---3--:R-:W-:Y:S05]  /*4500*/  @P0 BRA `(.L_x_76) ;  /* 0x0000000000200947 */ /* 0x008fea0003800000 */
.L_x_77:
[----:B---3--:R3:W1:Y:S02]  /*4510*/  SYNCS.PHASECHK.TRANS64.TRYWAIT P0, [R0+URZ], R2 ;  /* 0x00000002000075a7 */ /* 0x00866400080011ff */
[----:B-1----:R-:W-:Y:S05]  /*4520*/  @!P0 NANOSLEEP.SYNCS 0x989680 ;  /* 0x009896800000895d */ /* 0x002fea0003900000 */
[----:B------:R-:W1:Y:S02]  /*4530*/  @!P0 SYNCS.PHASECHK.TRANS64 P0, [R0+URZ], R2 ;  /* 0x00000002000085a7 */ /* 0x000e6400080010ff */
[----:B-1----:R-:W-:Y:S05]  /*4540*/  @!P0 BRA `(.L_x_77) ;  /* 0xfffffffc00f08947 */ /* 0x002fea000383ffff */
[----:B------:R-:W-:Y:S05]  /*4550*/  BRA `(.L_x_76) ;  /* 0x00000000000c7947 */ /* 0x000fea0003800000 */
.L_x_74:
[----:B------:R-:W-:-:S04]  /*4560*/  UIADD3 UR4, UPT, UPT, UR20, 0x100, URZ ;  /* 0x0000010014047890 */ /* 0x000fc8000fffe0ff */
[----:B------:R-:W-:-:S09]  /*4570*/  UPRMT UR4, UR37, 0x654, UR4 ;  /* 0x0000065425047896 */ /* 0x000fd20008000004 */
[----:B------:R-:W-:Y:S03]  /*4580*/  SYNCS.ARRIVE.TRANS64.RED.A1T0 RZ, [UR4], RZ ;  /* 0x000000ffffff79a7 */ /* 0x000fe60008100404 */
.L_x_76:
[----:B--23--:R-:W-:Y:S01]  /*4590*/  SHF.L.U32 R2, RZ, 0x1f, RZ ;  /* 0x0000001fff027819 */ /* 0x00cfe200000006ff */
[----:B------:R-:W-:Y:S01]  /*45a0*/  UIADD3 UR4, UPT, UPT, UR20, 0x100, URZ ;  /* 0x0000010014047890 */ /* 0x000fe2000fffe0ff */
[----:B------:R-:W-:Y:S02]  /*45b0*/  PLOP3.LUT P0, PT, PT, PT, UP0, 0x80, 0x8 ;  /* 0x000000000008781c */ /* 0x000fe40003f0f008 */
[----:B------:R-:W2:Y:S02]  /*45c0*/  SYNCS.PHASECHK.TRANS64.TRYWAIT P1, [UR20+0x100], R2 ;  /* 0x00010002ff0075a7 */ /* 0x000ea40008021114 */
[----:B--2---:R-:W-:Y:S09]  /*45d0*/  @!P1 BRA `(.L_x_78) ;  /* 0x0000006400489947 */ /* 0x004ff20003800000 */
.L_x_178:
[----:B------:R-:W-:Y:S01]  /*45e0*/  @!UP0 UPRMT UR4, UR37, 0x654, UR4 ;  /* 0x0000065425048896 */ /* 0x000fe20008000004 */
[----:B------:R-:W-:Y:S01]  /*45f0*/  LOP3.LUT R3, R3, 0xffff, RZ, 0xc0, !PT ;  /* 0x0000ffff03037812 */ /* 0x000fe200078ec0ff */
[----:B--2---:R-:W-:-:S03]  /*4600*/  IMAD.MOV.U32 R2, RZ, RZ, 0xffff ;  /* 0x0000ffffff027424 */ /* 0x004fc600078e00ff */
[----:B------:R-:W-:-:S04]  /*4610*/  SHF.R.U32.HI R3, RZ, 0x5, R3 ;  /* 0x00000005ff037819 */ /* 0x000fc80000011603 */
[----:B------:R-:W-:Y:S01]  /*4620*/  @!P0 SYNCS.ARRIVE.TRANS64.RED.A1T0 RZ, [UR4], RZ ;  /* 0x000000ffffff89a7 */ /* 0x000fe20008100404 */
[----:B------:R-:W-:Y:S01]  /*4630*/  NOP ;  /* 0x0000000000007918 */ /* 0x000fe20000000000 */
[----:B------:R-:W2:Y:S01]  /*4640*/  LDS R0, [UR8+0x14] ;  /* 0x00001408ff007984 */ /* 0x000ea20008000800 */
[----:B------:R-:W-:-:S04]  /*4650*/  SHF.L.U32 R2, R2, R3, RZ ;  /* 0x0000000302027219 */ /* 0x000fc800000006ff */
[----:B--2---:R-:W-:-:S04]  /*4660*/  LOP3.LUT R0, R0, R2, RZ, 0xc0, !PT ;  /* 0x0000000200007212 */ /* 0x004fc800078ec0ff */
[----:B------:R-:W-:Y:S01]  /*4670*/  ISETP.NE.AND P0, PT, R0, R2, PT ;  /* 0x000000020000720c */ /* 0x000fe20003f05270 */
[----:B------:R-:W-:-:S05]  /*4680*/  IMAD.MOV.U32 R0, RZ, RZ, 0x1 ;  /* 0x00000001ff007424 */ /* 0x000fca00078e00ff */
[----:B------:R-:W-:-:S07]  /*4690*/  SHF.L.U32 R0, R0, R3, RZ ;  /* 0x0000000300007219 */ /* 0x000fce00000006ff */
[----:B------:R-:W-:Y:S05]  /*46a0*/  @P0 BRA `(.L_x_79) ;  /* 0x00000000005c0947 */ /* 0x000fea0003800000 */
[----:B------:R-:W2:Y:S02]  /*46b0*/  LDS R3, [UR8+0x18] ;  /* 0x00001808ff037984 */ /* 0x000ea40008000800 */
[----:B--2---:R-:W-:-:S04]  /*46c0*/  LOP3.LUT R3, R3, R0, RZ, 0xc0, !PT ;  /* 0x0000000003037212 */ /* 0x004fc800078ec0ff */
[----:B------:R-:W-:-:S13]  /*46d0*/  ISETP.NE.AND P0, PT, R3, R0, PT ;  /* 0x000000000300720c */ /* 0x000fda0003f05270 */
[----:B------:R-:W-:Y:S05]  /*46e0*/  @P0 BRA `(.L_x_80) ;  /* 0x0000000000400947 */ /* 0x000fea0003800000 */
[----:B------:R-:W-:Y:S01]  /*46f0*/  R2UR UR4, R2 ;  /* 0x00000000020472ca */ /* 0x000fe200000e0000 */
[----:B------:R-:W2:Y:S01]  /*4700*/  S2R R3, SR_LANEID ;  /* 0x0000000000037919 */ /* 0x000ea20000000000 */
[----:B------:R-:W-:-:S04]  /*4710*/  LOP3.LUT R0, RZ, R0, RZ, 0x33, !PT ;  /* 0x00000000ff007212 */ /* 0x000fc800078e33ff */
[----:B------:R-:W3:Y:S07]  /*4720*/  REDUX UR6, R0 ;  /* 0x00000000000673c4 */ /* 0x000eee0000000000 */
[----:B------:R-:W-:-:S03]  /*4730*/  ULOP3.LUT UR5, URZ, UR4, URZ, 0x33, !UPT ;  /* 0x00000004ff057292 */ /* 0x000fc6000f8e33ff */
[----:B------:R-:W-:Y:S02]  /*4740*/  VOTEU.ANY UR4, UPT, PT ;  /* 0x0000000000047886 */ /* 0x000fe400038e0100 */
[----:B------:R-:W-:Y:S01]  /*4750*/  UFLO.U32 UR4, UR4 ;  /* 0x00000004000472bd */ /* 0x000fe200080e0000 */
[----:B------:R-:W-:-:S04]  /*4760*/  IMAD.U32 R2, RZ, RZ, UR5 ;  /* 0x00000005ff027e24 */ /* 0x000fc8000f8e00ff */
[----:B------:R-:W1:Y:S02]  /*4770*/  REDUX UR7, R2 ;  /* 0x00000000020773c4 */ /* 0x000e640000000000 */
[----:B------:R1:W-:Y:S01]  /*4780*/  UTCATOMSWS.AND URZ, UR5 ;  /* 0x0000000500ff79e3 */ /* 0x0003e20008000000 */
[----:B---3--:R-:W-:Y:S01]  /*4790*/  IMAD.U32 R0, RZ, RZ, UR6 ;  /* 0x00000006ff007e24 */ /* 0x008fe2000f8e00ff */
[----:B--2---:R-:W-:Y:S01]  /*47a0*/  ISETP.EQ.U32.AND P0, PT, R3, UR4, PT ;  /* 0x0000000403007c0c */ /* 0x004fe2000bf02070 */
[----:B-1----:R-:W-:-:S12]  /*47b0*/  IMAD.U32 R2, RZ, RZ, UR7 ;  /* 0x00000007ff027e24 */ /* 0x002fd8000f8e00ff */
[----:B------:R1:W-:Y:S04]  /*47c0*/  @P0 ATOMS.AND RZ, [UR8+0x14], R2 ;  /* 0x00001402ffff098c */ /* 0x0003e8000a800008 */
[----:B------:R1:W-:Y:S01]  /*47d0*/  @P0 ATOMS.AND RZ, [UR8+0x18], R0 ;  /* 0x00001800ffff098c */ /* 0x0003e2000a800008 */
[----:B------:R-:W-:Y:S05]  /*47e0*/  BRA `(.L_x_81) ;  /* 0x0000000000147947 */ /* 0x000fea0003800000 */
.L_x_80:
[----:B------:R-:W-:Y:S02]  /*47f0*/  MOV R2, 0x4810 ;  /* 0x0000481000027802 */ /* 0x000fe40000000f00 */
[----:B-1--45:R-:W-:Y:S05]  /*4800*/  CALL.REL.NOINC `($__internal_0_$__cuda_sm10x_tcgen05_guardrail_trap_col_being_dealloced_not_returned_by_alloc) ;  /* 0x00000068002c7944 */ /* 0x032fea0003c00000 */
[----:B------:R-:W-:Y:S05]  /*4810*/  BRA `(.L_x_81) ;  /* 0x0000000000087947 */ /* 0x000fea0003800000 */
.L_x_79:
[----:B------:R-:W-:Y:S02]  /*4820*/  MOV R2, 0x4840 ;  /* 0x0000484000027802 */ /* 0x000fe40000000f00 */
[----:B-1--45:R-:W-:Y:S05]  /*4830*/  CALL.REL.NOINC `($__internal_2_$__cuda_sm10x_tcgen05_guardrail_trap_unallocated_columns_being_dealloced) ;  /* 0x0000006800387944 */ /* 0x032fea0003c00000 */
.L_x_81:
[----:B------:R-:W-:Y:S01]  /*4840*/  NOP ;  /* 0x0000000000007918 */ /* 0x000fe20000000000 */
[----:B------:R-:W-:Y:S05]  /*4850*/  EXIT ;  /* 0x000000000000794d */ /* 0x000fea0003800000 */
.L_x_53:
[----:B------:R-:W-:-:S09]  /*4860*/  UISETP.NE.OR UP0, UPT, UR18, 0x3, !UP3 ;  /* 0x000000031200788c */ /* 0x000fd2000df05670 */
[----:B------:R-:W-:Y:S05]  /*4870*/  BRA.U UP0, `(.L_x_82) ;  /* 0x0000001100e47547 */ /* 0x000fea000b800000 */
[----:B------:R-:W2:Y:S01]  /*4880*/  LDCU.64 UR4, c[0x0][0x988] ;  /* 0x00013100ff0477ac */ /* 0x000ea20008000a00 */
[----:B------:R-:W3:Y:S01]  /*4890*/  S2UR UR10, SR_CgaCtaId ;  /* 0x00000000000a79c3 */ /* 0x000ee20000008800 */
[----:B------:R-:W-:Y:S01]  /*48a0*/  HFMA2 R10, -RZ, RZ, 0, 5.9604644775390625e-08 ;  /* 0x00000001ff0a7431 */ /* 0x000fe200000001ff */
[----:B------:R-:W-:Y:S01]  /*48b0*/  MOV R9, RZ ;  /* 0x000000ff00097202 */ /* 0x000fe20000000f00 */
[----:B------:R-:W4:Y:S01]  /*48c0*/  LDCU UR44, c[0x0][0x370] ;  /* 0x00006e00ff2c77ac */ /* 0x000f220008000800 */
[----:B------:R-:W-:Y:S01]  /*48d0*/  HFMA2 R3, -RZ, RZ, 0, 0.0078125 ;  /* 0x00002000ff037431 */ /* 0x000fe200000001ff */
[----:B------:R-:W4:Y:S03]  /*48e0*/  LDCU.128 UR28, c[0x0][0xc10] ;  /* 0x00018200ff1c77ac */ /* 0x000f260008000c00 */
[----:B------:R-:W1:Y:S01]  /*48f0*/  LDC.64 R12, c[0x0][0x348] ;  /* 0x0000d200ff0c7b82 */ /* 0x000e620000000a00 */
[----:B------:R-:W3:Y:S01]  /*4900*/  LDCU UR38, c[0x0][0x374] ;  /* 0x00006e80ff2677ac */ /* 0x000ee20008000800 */
[----:B------:R-:W3:Y:S01]  /*4910*/  LDCU.64 UR26, c[0x0][0x990] ;  /* 0x00013200ff1a77ac */ /* 0x000ee20008000a00 */
[----:B------:R-:W3:Y:S01]  /*4920*/  LDCU UR17, c[0x0][0xc0c] ;  /* 0x00018180ff1177ac */ /* 0x000ee20008000800 */
[----:B--2---:R-:W-:Y:S01]  /*4930*/  UISETP.NE.U32.AND UP0, UPT, UR4, URZ, UPT ;  /* 0x000000ff0400728c */ /* 0x004fe2000bf05070 */
[----:B------:R-:W2:Y:S01]  /*4940*/  LDCU.128 UR32, c[0x0][0xa80] ;  /* 0x00015000ff2077ac */ /* 0x000ea20008000c00 */
[----:B------:R-:W2:Y:S01]  /*4950*/  LDCU UR54, c[0x0][0xc20] ;  /* 0x00018400ff3677ac */ /* 0x000ea20008000800 */
[----:B------:R-:W1:Y:S01]  /*4960*/  LDCU UR4, c[0x0][0xc30] ;  /* 0x00018600ff0477ac */ /* 0x000e620008000800 */
[----:B------:R-:W1:Y:S01]  /*4970*/  LDCU.128 UR40, c[0x0][0xa90] ;  /* 0x00015200ff2877ac */ /* 0x000e620008000c00 */
[----:B------:R-:W-:Y:S01]  /*4980*/  UMOV UR20, 0x400 ;  /* 0x0000040000147882 */ /* 0x000fe20000000000 */
[----:B----4-:R-:W-:-:S02]  /*4990*/  UIMAD.WIDE.U32 UR6, UR44, UR28, URZ ;  /* 0x0000001c2c0672a5 */ /* 0x010fc4000f8e00ff */
[----:B---3--:R-:W-:Y:S02]  /*49a0*/  UIMAD.WIDE.U32 UR8, UR38, UR31, URZ ;  /* 0x0000001f260872a5 */ /* 0x008fe4000f8e00ff */
[----:B------:R-:W-:Y:S02]  /*49b0*/  ULEA UR20, UR10, UR20, 0x18 ;  /* 0x000000140a147291 */ /* 0x000fe4000f8ec0ff */
[----:B------:R-:W-:Y:S02]  /*49c0*/  UISETP.NE.AND.EX UP5, UPT, UR5, URZ, UPT, UP0 ;  /* 0x000000ff0500728c */ /* 0x000fe4000bfa5300 */
[----:B------:R-:W-:Y:S02]  /*49d0*/  UISETP.NE.U32.AND UP6, UPT, UR26, URZ, UPT ;  /* 0x000000ff1a00728c */ /* 0x000fe4000bfc5070 */
[----:B------:R-:W-:Y:S02]  /*49e0*/  UIADD3 UR46, UPT, UPT, UR20, 0x98, URZ ;  /* 0x00000098142e7890 */ /* 0x000fe4000fffe0ff */
[----:B------:R-:W-:-:S02]  /*49f0*/  UIADD3 UR45, UPT, UPT, UR20, 0xd8, URZ ;  /* 0x000000d8142d7890 */ /* 0x000fc4000fffe0ff */
[----:B------:R-:W-:Y:S02]  /*4a00*/  UIADD3 UR37, UPT, UPT, UR20, 0x80, URZ ;  /* 0x0000008014257890 */ /* 0x000fe4000fffe0ff */
[----:B------:R-:W-:Y:S02]  /*4a10*/  UIADD3 UR36, UPT, UPT, UR20, 0x88, URZ ;  /* 0x0000008814247890 */ /* 0x000fe4000fffe0ff */
[----:B------:R-:W-:Y:S02]  /*4a20*/  UIADD3 UR25, UPT, UPT, UR20, 0x90, URZ ;  /* 0x0000009014197890 */ /* 0x000fe4000fffe0ff */
[----:B------:R-:W-:Y:S02]  /*4a30*/  UISETP.NE.AND UP0, UPT, UR39, 0x1, UPT ;  /* 0x000000012700788c */ /* 0x000fe4000bf05270 */
[----:B------:R-:W-:Y:S02]  /*4a40*/  UISETP.GE.AND UP2, UPT, UR39, 0x1, UPT ;  /* 0x000000012700788c */ /* 0x000fe4000bf46270 */
[----:B------:R-:W-:Y:S01]  /*4a50*/  UISETP.NE.AND UP0, UPT, UR17, 0x1, UPT ;  /* 0x000000011100788c */ /* 0x000fe2000bf05270 */
[----:B------:R-:W-:Y:S01]  /*4a60*/  UMOV UR51, UR7 ;  /* 0x0000000700337c82 */ /* 0x000fe20008000000 */
[----:B------:R-:W-:Y:S01]  /*4a70*/  UMOV UR50, UR9 ;  /* 0x0000000900327c82 */ /* 0x000fe20008000000 */
[----:B------:R-:W-:-:S02]  /*4a80*/  UISETP.NE.AND UP2, UPT, UR30, 0x1, UPT ;  /* 0x000000011e00788c */ /* 0x000fc4000bf45270 */
[----:B--2---:R-:W-:Y:S01]  /*4a90*/  UISETP.NE.AND UP0, UPT, UR32, 0x1, UPT ;  /* 0x000000012000788c */ /* 0x004fe2000bf05270 */
[----:B------:R-:W2:Y:S01]  /*4aa0*/  LDCU UR55, c[0x0][0xaa0] ;  /* 0x00015400ff3777ac */ /* 0x000ea20008000800 */
[----:B------:R-:W-:Y:S01]  /*4ab0*/  UPLOP3.LUT UP4, UPT, UPT, UPT, UPT, 0x40, 0x4 ;  /* 0x000000000004789c */ /* 0x000fe20003f8e870 */
[----:B------:R-:W3:Y:S01]  /*4ac0*/  LDCU.64 UR18, c[0x0][0xc28] ;  /* 0x00018500ff1277ac */ /* 0x000ee20008000a00 */
[----:B------:R-:W-:Y:S02]  /*4ad0*/  UISETP.NE.AND.EX UP6, UPT, UR27, URZ, UPT, UP6 ;  /* 0x000000ff1b00728c */ /* 0x000fe4000bfc5360 */
[----:B------:R-:W-:Y:S02]  /*4ae0*/  UPRMT UR46, UR10, 0x654, UR46 ;  /* 0x000006540a2e7896 */ /* 0x000fe4000800002e */
[----:B------:R-:W-:Y:S02]  /*4af0*/  UPRMT UR45, URZ, 0x654, UR45 ;  /* 0x00000654ff2d7896 */ /* 0x000fe4000800002d */
[----:B------:R-:W-:-:S02]  /*4b00*/  UPRMT UR49, UR10, 0x654, UR37 ;  /* 0x000006540a317896 */ /* 0x000fc40008000025 */
[----:B------:R-:W-:Y:S02]  /*4b10*/  UPRMT UR48, UR10, 0x654, UR36 ;  /* 0x000006540a307896 */ /* 0x000fe40008000024 */
[----:B------:R-:W-:Y:S02]  /*4b20*/  UPRMT UR47, UR10, 0x654, UR25 ;  /* 0x000006540a2f7896 */ /* 0x000fe40008000019 */
[----:B------:R-:W-:Y:S02]  /*4b30*/  USHF.R.U32.HI UR51, URZ, UR29, UR51 ;  /* 0x0000001dff337299 */ /* 0x000fe40008011633 */
[----:B------:R-:W-:Y:S02]  /*4b40*/  USHF.R.U32.HI UR50, URZ, UR54, UR50 ;  /* 0x00000036ff327299 */ /* 0x000fe40008011632 */
[----:B-1----:R-:W-:Y:S02]  /*4b50*/  UISETP.NE.AND UP3, UPT, UR4, 0x1, UPT ;  /* 0x000000010400788c */ /* 0x002fe4000bf65270 */
[----:B------:R-:W-:-:S02]  /*4b60*/  UISETP.NE.AND UP2, UPT, UR35, 0x1, UPT ;  /* 0x000000012300788c */ /* 0x000fc4000bf45270 */
[----:B--23--:R-:W-:-:S11]  /*4b70*/  UISETP.NE.AND UP0, UPT, UR42, 0x1, UPT ;  /* 0x000000012a00788c */ /* 0x00cfd6000bf05270 */
.L_x_93:
[----:B------:R-:W-:Y:S04]  /*4b80*/  SHF.L.U32 R2, R9, 0x1f, RZ ;  /* 0x0000001f09027819 */ /* 0x000fe800000006ff */
[----:B-1----:R-:W1:Y:S02]  /*4b90*/  SYNCS.PHASECHK.TRANS64.TRYWAIT P0, [UR20+0xd0], R2 ;  /* 0x0000d002ff0075a7 */ /* 0x002e640008001114 */
[----:B-1----:R-:W-:Y:S05]  /*4ba0*/  @!P0 BRA `(.L_x_83) ;  /* 0x0000005c00ec8947 */ /* 0x002fea0003800000 */
.L_x_180:
[----:B------:R-:W2:Y:S01]  /*4bb0*/  LDS.128 R4, [UR20+0x110] ;  /* 0x00011014ff047984 */ /* 0x000ea20008000c00 */
[----:B------:R-:W-:Y:S01]  /*4bc0*/  UISETP.GE.AND UP0, UPT, UR39, 0x1, UPT ;  /* 0x000000012700788c */ /* 0x000fe2000bf06270 */
[----:B------:R-:W-:Y:S01]  /*4bd0*/  @!PT LDS RZ, [RZ] ;  /* 0x00000000fffff984 */ /* 0x000fe20000000800 */
[----:B------:R-:W-:Y:S01]  /*4be0*/  @!PT LDS RZ, [RZ] ;  /* 0x00000000fffff984 */ /* 0x000fe20000000800 */
[----:B------:R-:W-:Y:S01]  /*4bf0*/  @!PT LDS RZ, [RZ] ;  /* 0x00000000fffff984 */ /* 0x000fe20000000800 */
[----:B------:R-:W-:Y:S01]  /*4c00*/  @!PT LDS RZ, [RZ] ;  /* 0x00000000fffff984 */ /* 0x000fe20000000800 */
[----:B------:R3:W-:Y:S06]  /*4c10*/  MEMBAR.ALL.CTA ;  /* 0x0000000000007992 */ /* 0x0007ec0000008000 */
[----:B---3--:R-:W3:Y:S02]  /*4c20*/  FENCE.VIEW.ASYNC.S ;  /* 0x00000000000073c6 */ /* 0x008ee40000000000 */
[----:B---3--:R-:W-:Y:S01]  /*4c30*/  SYNCS.ARRIVE.TRANS64.RED.A1T0 RZ, [UR45], RZ ;  /* 0x000000ffffff79a7 */ /* 0x008fe2000810042d */
[----:B--2---:R-:W-:Y:S11]  /*4c40*/  LOP3.LUT P0, RZ, R6, 0x1, RZ, 0xc0, !PT ;  /* 0x0000000106ff7812 */ /* 0x004ff6000780c0ff */
[----:B------:R-:W-:Y:S02]  /*4c50*/  @!UPT UIADD3 URZ, UPT, UPT, URZ, URZ, URZ ;  /* 0x000000fffffff290 */ /* 0x000fe4000fffe0ff */
[----:B------:R-:W-:Y:S01]  /*4c60*/  VOTEU.ANY UP2, P0 ;  /* 0x0000000000ff7886 */ /* 0x000fe20000040100 */
[----:B------:R-:W-:Y:S11]  /*4c70*/  PLOP3.LUT P0, PT, PT, PT, UP2, 0x80, 0x8 ;  /* 0x000000000008781c */ /* 0x000ff60003f0f028 */
[----:B------:R-:W-:Y:S02]  /*4c80*/  @!UPT UIADD3 URZ, UPT, UPT, URZ, URZ, URZ ;  /* 0x000000fffffff290 */ /* 0x000fe4000fffe0ff */
[----:B-1----:R-:W-:Y:S02]  /*4c90*/  @P0 MOV R2, R4 ;  /* 0x0000000400020202 */ /* 0x002fe40000000f00 */
[----:B------:R-:W-:Y:S02]  /*4ca0*/  @P0 LOP3.LUT R0, R5, 0xffff, RZ, 0xc0, !PT ;  /* 0x0000ffff05000812 */ /* 0x000fe400078ec0ff */
[----:B------:R-:W-:Y:S02]  /*4cb0*/  @P0 R2UR UR5, R2 ;  /* 0x00000000020502ca */ /* 0x000fe400000e0000 */
[----:B------:R-:W-:Y:S11]  /*4cc0*/  @P0 R2UR UR4, R0 ;  /* 0x00000000000402ca */ /* 0x000ff600000e0000 */
[----:B------:R-:W-:Y:S02]  /*4cd0*/  @UP2 UMOV UR16, UR5 ;  /* 0x0000000500102c82 */ /* 0x000fe40008000000 */
[----:B------:R-:W-:Y:S01]  /*4ce0*/  @UP2 UMOV UR15, UR4 ;  /* 0x00000004000f2c82 */ /* 0x000fe20008000000 */
[----:B------:R-:W-:Y:S05]  /*4cf0*/  BRA.U !UP0, `(.L_x_84) ;  /* 0x0000000108c07547 */ /* 0x000fea000b800000 */
[----:B------:R-:W-:Y:S02]  /*4d00*/  UIMAD.WIDE.U32 UR8, UR15, UR31, URZ ;  /* 0x0000001f0f0872a5 */ /* 0x000fe4000f8e00ff */
[----:B------:R-:W-:Y:S02]  /*4d10*/  UP2UR UR14, UPR, URZ, 0x4 ;  /* 0x00000004ff0e7883 */ /* 0x000fe40008000000 */
[----:B------:R-:W-:Y:S02]  /*4d20*/  UISETP.NE.AND UP2, UPT, UR30, 0x1, UPT ;  /* 0x000000011e00788c */ /* 0x000fe4000bf45270 */
[----:B------:R-:W-:Y:S02]  /*4d30*/  UIMAD.WIDE.U32 UR10, UR16, UR28, URZ ;  /* 0x0000001c100a72a5 */ /* 0x000fe4000f8e00ff */
[----:B------:R-:W-:Y:S02]  /*4d40*/  USEL UR4, UR38, UR50, !UP2 ;  /* 0x0000003226047287 */ /* 0x000fe4000d000000 */
[----:B------:R-:W-:Y:S02]  /*4d50*/  UISETP.NE.AND UP0, UPT, UR17, 0x1, UPT ;  /* 0x000000011100788c */ /* 0x000fe4000bf05270 */
[----:B------:R-:W-:Y:S02]  /*4d60*/  UP2UR UR21, UPR, URZ, 0x2 ;  /* 0x00000002ff157883 */ /* 0x000fe40008000000 */
[----:B------:R-:W-:Y:S02]  /*4d70*/  UISETP.NE.AND UP1, UPT, UR39, 0x1, UPT ;  /* 0x000000012700788c */ /* 0x000fe4000bf25270 */
[----:B------:R-:W-:Y:S02]  /*4d80*/  UIMAD.WIDE.U32 UR12, UR4, UR18, URZ ;  /* 0x00000012040c72a5 */ /* 0x000fe4000f8e00ff */
[----:B------:R-:W-:Y:S01]  /*4d90*/  USEL UR7, UR44, UR51, !UP0 ;  /* 0x000000332c077287 */ /* 0x000fe2000c000000 */
[----:B------:R-:W-:Y:S02]  /*4da0*/  UMOV UR5, UR9 ;  /* 0x0000000900057c82 */ /* 0x000fe40008000000 */
[----:B------:R-:W-:Y:S02]  /*4db0*/  USHF.R.U32.HI UR6, URZ, UR54, UR5 ;  /* 0x00000036ff067299 */ /* 0x000fe40008011605 */
[----:B------:R-:W-:Y:S02]  /*4dc0*/  UIMAD.WIDE.U32 UR22, UR7, UR18, URZ ;  /* 0x00000012071672a5 */ /* 0x000fe4000f8e00ff */
[----:B------:R-:W-:Y:S02]  /*4dd0*/  USEL UR6, UR15, UR6, !UP2 ;  /* 0x000000060f067287 */ /* 0x000fe4000d000000 */
[----:B------:R-:W-:Y:S01]  /*4de0*/  UISETP.NE.AND UP2, UPT, UR14, URZ, UPT ;  /* 0x000000ff0e00728c */ /* 0x000fe2000bf45270 */
[----:B------:R-:W-:Y:S01]  /*4df0*/  UMOV UR5, UR11 ;  /* 0x0000000b00057c82 */ /* 0x000fe20008000000 */
[----:B------:R-:W-:Y:S02]  /*4e00*/  UIMAD.WIDE.U32 UR10, UR6, UR18, URZ ;  /* 0x00000012060a72a5 */ /* 0x000fe4000f8e00ff */
[----:B------:R-:W-:Y:S03]  /*4e10*/  USHF.R.U32.HI UR8, URZ, UR29, UR5 ;  /* 0x0000001dff087299 */ /* 0x000fe60008011605 */
[----:B------:R-:W-:Y:S02]  /*4e20*/  UMOV UR5, UR13 ;  /* 0x0000000d00057c82 */ /* 0x000fe40008000000 */
[----:B------:R-:W-:Y:S03]  /*4e30*/  @UP1 USHF.R.U32.HI UR4, URZ, UR19, UR5 ;  /* 0x00000013ff041299 */ /* 0x000fe60008011605 */
[----:B------:R-:W-:Y:S01]  /*4e40*/  UMOV UR5, UR23 ;  /* 0x0000001700057c82 */ /* 0x000fe20008000000 */
[----:B------:R-:W-:Y:S02]  /*4e50*/  UIMAD UR4, UR39, UR4, URZ ;  /* 0x00000004270472a4 */ /* 0x000fe4000f8e02ff */
[----:B------:R-:W-:Y:S02]  /*4e60*/  @UP1 USHF.R.U32.HI UR7, URZ, UR19, UR5 ;  /* 0x00000013ff071299 */ /* 0x000fe40008011605 */
[----:B------:R-:W-:Y:S02]  /*4e70*/  USEL UR5, UR16, UR8, !UP0 ;  /* 0x0000000810057287 */ /* 0x000fe4000c000000 */
[----:B------:R-:W-:Y:S02]  /*4e80*/  UIMAD UR8, UR39, UR7, URZ ;  /* 0x00000007270872a4 */ /* 0x000fe4000f8e02ff */
[----:B------:R-:W-:Y:S03]  /*4e90*/  UISETP.GE.AND UP0, UPT, UR6, UR4, UPT ;  /* 0x000000040600728c */ /* 0x000fe6000bf06270 */
[----:B------:R-:W-:Y:S01]  /*4ea0*/  UMOV UR4, UR11 ;  /* 0x0000000b00047c82 */ /* 0x000fe20008000000 */
[----:B------:R-:W-:Y:S02]  /*4eb0*/  UISETP.GE.OR UP0, UPT, UR5, UR8, UP0 ;  /* 0x000000080500728c */ /* 0x000fe40008706670 */
[----:B------:R-:W-:Y:S02]  /*4ec0*/  USHF.R.U32.HI UR4, URZ, UR19, UR4 ;  /* 0x00000013ff047299 */ /* 0x000fe40008011604 */
[----:B------:R-:W-:Y:S02]  /*4ed0*/  UIMAD.WIDE.U32 UR8, UR5, UR18, URZ ;  /* 0x00000012050872a5 */ /* 0x000fe4000f8e00ff */
[----:B------:R-:W-:Y:S04]  /*4ee0*/  USEL UR10, UR6, UR4, !UP1 ;  /* 0x00000004060a7287 */ /* 0x000fe8000c800000 */
[----:B------:R-:W-:Y:S01]  /*4ef0*/  UIADD3 UR11, UPT, UPT, -UR10, URZ, URZ ;  /* 0x000000ff0a0b7290 */ /* 0x000fe2000fffe1ff */
[----:B------:R-:W-:Y:S02]  /*4f00*/  @!UP0 UMOV UR4, UR9 ;  /* 0x0000000900048c82 */ /* 0x000fe40008000000 */
[----:B------:R-:W-:Y:S02]  /*4f10*/  @!UP0 USHF.R.U32.HI UR4, URZ, UR19, UR4 ;  /* 0x00000013ff048299 */ /* 0x000fe40008011604 */
[----:B------:R-:W-:Y:S02]  /*4f20*/  UIMAD UR8, UR39, UR11, UR6 ;  /* 0x0000000b270872a4 */ /* 0x000fe4000f8e0206 */
[----:B------:R-:W-:Y:S02]  /*4f30*/  @!UP0 USEL UR4, UR5, UR4, !UP1 ;  /* 0x0000000405048287 */ /* 0x000fe4000c800000 */
[----:B------:R-:W-:Y:S02]  /*4f40*/  UISETP.NE.AND UP1, UPT, UR21, URZ, UPT ;  /* 0x000000ff1500728c */ /* 0x000fe4000bf25270 */
[----:B------:R-:W-:Y:S02]  /*4f50*/  @!UP0 UIMAD UR8, UR7, UR8, UR4 ;  /* 0x00000008070882a4 */ /* 0x000fe4000f8e0204 */
[----:B------:R-:W-:Y:S02]  /*4f60*/  @!UP0 UIADD3 UR9, UPT, UPT, UR10, -UR4, URZ ;  /* 0x800000040a098290 */ /* 0x000fe4000fffe0ff */
[----:B------:R-:W-:Y:S02]  /*4f70*/  UIADD3 UR4, UPT, UPT, -UR5, URZ, URZ ;  /* 0x000000ff05047290 */ /* 0x000fe4000fffe1ff */
[----:B------:R-:W-:Y:S02]  /*4f80*/  UIADD3 UR7, UPT, UPT, -UR6, URZ, URZ ;  /* 0x000000ff06077290 */ /* 0x000fe4000fffe1ff */
[----:B------:R-:W-:Y:S02]  /*4f90*/  @!UP0 UIMAD UR6, UR9, UR39, UR5 ;  /* 0x00000027090682a4 */ /* 0x000fe4000f8e0205 */
[----:B------:R-:W-:Y:S02]  /*4fa0*/  UIMAD UR16, UR17, UR4, UR16 ;  /* 0x00000004111072a4 */ /* 0x000fe4000f8e0210 */
[----:B------:R-:W-:Y:S01]  /*4fb0*/  UIMAD UR15, UR30, UR7, UR15 ;  /* 0x000000071e0f72a4 */ /* 0x000fe2000f8e020f */
[----:B------:R-:W-:Y:S02]  /*4fc0*/  @!UP0 UMOV UR5, UR8 ;  /* 0x0000000800058c82 */ /* 0x000fe40008000000 */
[----:B------:R-:W-:Y:S02]  /*4fd0*/  UIMAD UR16, UR5, UR17, UR16 ;  /* 0x00000011051072a4 */ /* 0x000fe4000f8e0210 */
[----:B------:R-:W-:Y:S11]  /*4fe0*/  UIMAD UR15, UR6, UR30, UR15 ;  /* 0x0000001e060f72a4 */ /* 0x000ff6000f8e020f */
[----:B------:R-:W-:Y:S01]  /*4ff0*/  @!UPT UIADD3 URZ, UPT, UPT, URZ, URZ, URZ ;  /* 0x000000fffffff290 */ /* 0x000fe2000fffe0ff */
.L_x_84:
[----:B------:R-:W1:Y:S01]  /*5000*/  @!UP3 LDCU.128 UR8, c[0x0][0xc10] ;  /* 0x00018200ff08b7ac */ /* 0x000e620008000c00 */
[----:B------:R-:W-:Y:S02]  /*5010*/  ISETP.NE.U32.AND P1, PT, RZ, UR26, PT ;  /* 0x0000001aff007c0c */ /* 0x000fe4000bf25070 */
[----:B------:R-:W-:Y:S02]  /*5020*/  SHF.L.U32 R8, R10, 0x1f, RZ ;  /* 0x0000001f0a087819 */ /* 0x000fe400000006ff */
[----:B------:R-:W-:Y:S01]  /*5030*/  ISETP.NE.AND.EX P1, PT, RZ, UR27, PT, P1 ;  /* 0x0000001bff007c0c */ /* 0x000fe2000bf25310 */
[----:B------:R-:W2:Y:S01]  /*5040*/  @!UP3 LDCU UR5, c[0x0][0xc0c] ;  /* 0x00018180ff05b7ac */ /* 0x000ea20008000800 */
[----:B-1----:R-:W-:Y:S07]  /*5050*/  UIMAD.WIDE.U32 UR6, UR16, UR8, URZ ;  /* 0x00000008100672a5 */ /* 0x002fee000f8e00ff */
[----:B------:R-:W-:Y:S01]  /*5060*/  @!UP3 UMOV UR4, UR7 ;  /* 0x000000070004bc82 */ /* 0x000fe20008000000 */
[----:B--2---:R-:W-:Y:S02]  /*5070*/  @!UP3 UISETP.NE.AND UP0, UPT, UR5, 0x1, UPT ;  /* 0x000000010500b88c */ /* 0x004fe4000bf05270 */
[----:B------:R-:W-:Y:S02]  /*5080*/  @!UP3 USHF.R.U32.HI UR4, URZ, UR9, UR4 ;  /* 0x00000009ff04b299 */ /* 0x000fe40008011604 */
[----:B------:R-:W-:Y:S02]  /*5090*/  UIMAD.WIDE.U32 UR6, UR15, UR11, URZ ;  /* 0x0000000b0f0672a5 */ /* 0x000fe4000f8e00ff */
[----:B------:R-:W-:Y:S02]  /*50a0*/  @!UP3 USEL UR8, UR16, UR4, !UP0 ;  /* 0x000000041008b287 */ /* 0x000fe4000c000000 */
[----:B------:R-:W-:Y:S03]  /*50b0*/  @!UP3 UISETP.NE.AND UP0, UPT, UR10, 0x1, UPT ;  /* 0x000000010a00b88c */ /* 0x000fe6000bf05270 */
[----:B------:R-:W-:Y:S01]  /*50c0*/  @!UP3 UMOV UR6, UR7 ;  /* 0x000000070006bc82 */ /* 0x000fe20008000000 */
[----:B------:R-:W-:Y:S01]  /*50d0*/  USHF.L.U32 UR7, UR24, 0x7, URZ ;  /* 0x0000000718077899 */ /* 0x000fe200080006ff */
[----:B------:R-:W1:Y:S02]  /*50e0*/  @!UP3 LDCU UR4, c[0x0][0xc20] ;  /* 0x00018400ff04b7ac */ /* 0x000e640008000800 */
[----:B-1----:R-:W-:Y:S04]  /*50f0*/  @!UP3 USHF.R.U32.HI UR6, URZ, UR4, UR6 ;  /* 0x00000004ff06b299 */ /* 0x002fe80008011606 */
[----:B------:R-:W-:Y:S04]  /*5100*/  @!UP3 USEL UR6, UR15, UR6, !UP0 ;  /* 0x000000060f06b287 */ /* 0x000fe8000c000000 */
[----:B------:R-:W-:Y:S02]  /*5110*/  @!UP3 UIADD3 UR4, UPT, UPT, -UR8, UR6, URZ ;  /* 0x000000060804b290 */ /* 0x000fe4000fffe1ff */
[----:B------:R-:W-:Y:S02]  /*5120*/  @!UP3 UIADD3 UR6, UPT, UPT, UR8, -UR6, URZ ;  /* 0x800000060806b290 */ /* 0x000fe4000fffe0ff */
[----:B------:R-:W-:Y:S02]  /*5130*/  @!UP3 UIMAD UR16, UR4, UR5, UR16 ;  /* 0x000000050410b2a4 */ /* 0x000fe4000f8e0210 */
[----:B------:R-:W-:Y:S01]  /*5140*/  @!UP3 UIMAD UR15, UR6, UR10, UR15 ;  /* 0x0000000a060fb2a4 */ /* 0x000fe2000f8e020f */
[----:B------:R-:W-:Y:S11]  /*5150*/  BRA.U UP4, `(.L_x_85) ;  /* 0x0000000104107547 */ /* 0x000ff6000b800000 */
[----:B------:R-:W-:Y:S04]  /*5160*/  MOV R2, UR56 ;  /* 0x0000003800027c02 */ /* 0x000fe80008000f00 */
[----:B------:R-:W-:Y:S04]  /*5170*/  SHF.L.U32 R2, R2, 0x1f, RZ ;  /* 0x0000001f02027819 */ /* 0x000fe800000006ff */
[----:B------:R-:W1:Y:S02]  /*5180*/  SYNCS.PHASECHK.TRANS64.TRYWAIT P2, [UR20+0xc8], R2 ;  /* 0x0000c802ff0075a7 */ /* 0x000e640008041114 */
[----:B-1----:R-:W-:Y:S05]  /*5190*/  @!P2 BRA `(.L_x_86) ;  /* 0x000000580088a947 */ /* 0x002fea0003800000 */
.L_x_85:
[----:B------:R-:W-:Y:S05]  /*51a0*/  BRA.U !UP6, `(.L_x_87) ;  /* 0x000000010e387547 */ /* 0x000fea000b800000 */
[----:B------:R-:W-:Y:S01]  /*51b0*/  UPLOP3.LUT UP1, UPT, UPT, UPT, UP5, 0x80, 0x8 ;  /* 0x000000000008789c */ /* 0x000fe20003f2f050 */
[----:B-1----:R-:W-:Y:S01]  /*51c0*/  HFMA2 R0, -RZ, RZ, 0, 5.9604644775390625e-08 ;  /* 0x00000001ff007431 */ /* 0x002fe200000001ff */
[----:B------:R-:W1:Y:S01]  /*51d0*/  LDCU.64 UR8, c[0x0][0x358] ;  /* 0x00006b00ff0877ac */ /* 0x000e620008000a00 */
[----:B------:R-:W-:Y:S03]  /*51e0*/  IMAD.MOV.U32 R83, RZ, RZ, 0x1 ;  /* 0x00000001ff537424 */ /* 0x000fe600078e00ff */
[----:B------:R-:W-:Y:S05]  /*51f0*/  PLOP3.LUT P2, PT, PT, PT, UP1, 0x80, 0x8 ;  /* 0x000000000008781c */ /* 0x000fea0003f4f018 */
[----:B------:R-:W2:Y:S01]  /*5200*/  @UP1 LDCU.64 UR4, c[0x0][0x988] ;  /* 0x00013100ff0417ac */ /* 0x000ea20008000a00 */
[----:B------:R-:W-:Y:S07]  /*5210*/  @UP1 UIMAD UR6, UR53, UR26, URZ ;  /* 0x0000001a350612a4 */ /* 0x000fee000f8e02ff */
[----:B------:R-:W-:Y:S01]  /*5220*/  @!P2 PRMT R83, R0, 0x7610, R83 ;  /* 0x000076100053a816 */ /* 0x000fe20000000053 */
[----:B--2---:R-:W-:Y:S06]  /*5230*/  @UP1 UIMAD.WIDE UR4, UR6, 0x4, UR4 ;  /* 0x00000004060418a5 */ /* 0x004fec000f8e0204 */
[----:B------:R-:W-:Y:S01]  /*5240*/  IMAD.U32 R14, RZ, RZ, UR4 ;  /* 0x00000004ff0e7e24 */ /* 0x000fe2000f8e00ff */
[----:B------:R-:W-:Y:S04]  /*5250*/  MOV R15, UR5 ;  /* 0x00000005000f7c02 */ /* 0x000fe80008000f00 */
[----:B------:R-:W2:Y:S01]  /*5260*/  @!UP1 LDCU UR4, c[0x0][0x980] ;  /* 0x00013000ff0497ac */ /* 0x000ea20008000800 */
[----:B-1---5:R3:W5:Y:S02]  /*5270*/  @P2 LDG.E R41, desc[UR8][R14.64] ;  /* 0x000000080e292981 */ /* 0x022764000c1e1900 */
[----:B--23--:R-:W-:Y:S07]  /*5280*/  @!P2 IMAD.U32 R41, RZ, RZ, UR4 ;  /* 0x00000004ff29ae24 */ /* 0x00cfee000f8e00ff */
.L_x_87:
[----:B-----5:R-:W-:Y:S01]  /*5290*/  @!P1 FSETP.EQ.AND P3, PT, R41, RZ, PT ;  /* 0x000000ff2900920b */ /* 0x020fe20003f62000 */
[----:B------:R-:W-:Y:S01]  /*52a0*/  @!UPT UIADD3 URZ, UPT, UPT, URZ, URZ, URZ ;  /* 0x000000fffffff290 */ /* 0x000fe2000fffe0ff */
[----:B------:R-:W-:Y:S11]  /*52b0*/  @!P1 BRA `(.L_x_88) ;  /* 0x0000000000149947 */ /* 0x000ff60003800000 */
[----:B------:R-:W-:Y:S02]  /*52c0*/  LOP3.LUT P1, RZ, R83, 0xff, RZ, 0xc0, !PT ;  /* 0x000000ff53ff7812 */ /* 0x000fe4000782c0ff */
[----:B------:R-:W-:Y:S04]  /*52d0*/  PLOP3.LUT P3, PT, PT, PT, UP1, 0x80, 0x8 ;  /* 0x000000000008781c */ /* 0x000fe80003f6f018 */
[----:B------:R-:W-:Y:S07]  /*52e0*/  PLOP3.LUT P3, PT, P3, PT, PT, 0x8, 0x80 ;  /* 0x000000000080781c */ /* 0x000fee0001f6e170 */
[----:B------:R-:W-:Y:S11]  /*52f0*/  @P1 FSETP.EQ.AND P3, PT, R41, RZ, PT ;  /* 0x000000ff2900120b */ /* 0x000ff60003f62000 */
[----:B------:R-:W-:Y:S02]  /*5300*/  @!UPT UIADD3 URZ, UPT, UPT, URZ, URZ, URZ ;  /* 0x000000fffffff290 */ /* 0x000fe4000fffe0ff */
.L_x_88:
[----:B------:R-:W-:Y:S01]  /*5310*/  USHF.L.U32 UR11, UR52, 0x7, URZ ;  /* 0x00000007340b7899 */ /* 0x000fe200080006ff */
[----:B------:R-:W2:Y:S01]  /*5320*/  SYNCS.PHASECHK.TRANS64.TRYWAIT P1, [UR20+0xa0], R8 ;  /* 0x0000a008ff0075a7 */ /* 0x000ea20008021114 */
[----:B------:R-:W-:Y:S02]  /*5330*/  UISETP.NE.AND UP0, UPT, UR32, 0x1, UPT ;  /* 0x000000012000788c */ /* 0x000fe4000bf05270 */
[----:B------:R-:W-:Y:S01]  /*5340*/  UIMAD.WIDE.U32 UR4, UR11, UR33, URZ ;  /* 0x000000210b0472a5 */ /* 0x000fe2000f8e00ff */
[----:B------:R-:W-:Y:S04]  /*5350*/  ELECT P2, URZ, PT ;  /* 0x0000000000ff782f */ /* 0x000fe80003840000 */
[----:B------:R-:W-:Y:S02]  /*5360*/  PLOP3.LUT P2, PT, P3, P2, PT, 0xf2, 0x2f ;  /* 0x00000000002f781c */ /* 0x000fe40001f45e72 */
[----:B------:R-:W-:Y:S02]  /*5370*/  UMOV UR4, UR5 ;  /* 0x0000000500047c82 */ /* 0x000fe40008000000 */
[----:B------:R-:W-:Y:S04]  /*5380*/  USHF.R.U32.HI UR4, URZ, UR34, UR4 ;  /* 0x00000022ff047299 */ /* 0x000fe80008011604 */
[----:B------:R-:W-:Y:S02]  /*5390*/  USEL UR12, UR11, UR4, !UP0 ;  /* 0x000000040b0c7287 */ /* 0x000fe4000c000000 */
[----:B------:R-:W-:Y:S02]  /*53a0*/  UISETP.NE.AND UP0, UPT, UR35, 0x1, UPT ;  /* 0x000000012300788c */ /* 0x000fe4000bf05270 */
[----:B------:R-:W-:Y:S02]  /*53b0*/  UIMAD.WIDE.U32 UR4, UR12, UR40, URZ ;  /* 0x000000280c0472a5 */ /* 0x000fe4000f8e00ff */
[----:B------:R-:W-:Y:S01]  /*53c0*/  UIADD3 UR6, UPT, UPT, -UR12, URZ, URZ ;  /* 0x000000ff0c067290 */ /* 0x000fe2000fffe1ff */
[----:B-1----:R-:W-:Y:S03]  /*53d0*/  @!P2 IMAD.MOV.U32 R0, RZ, 0x20, RZ ;  /* 0x00000020ff00a824 */ /* 0x002fe600078e00ff */
[----:B------:R-:W-:Y:S01]  /*53e0*/  UIMAD UR11, UR32, UR6, UR11 ;  /* 0x00000006200b72a4 */ /* 0x000fe2000f8e020b */
[----:B------:R-:W-:Y:S01]  /*53f0*/  @!P2 IMAD.MOV.U32 R0, RZ, 0x400, R0 ;  /* 0x00000400ff00a824 */ /* 0x000fe200078e0000 */
[----:B------:R-:W-:Y:S02]  /*5400*/  UMOV UR4, UR5 ;  /* 0x0000000500047c82 */ /* 0x000fe40008000000 */
[----:B------:R-:W-:Y:S04]  /*5410*/  USHF.R.U32.HI UR4, URZ, UR41, UR4 ;  /* 0x00000029ff047299 */ /* 0x000fe80008011604 */
[----:B------:R-:W-:Y:S02]  /*5420*/  USEL UR13, UR12, UR4, !UP0 ;  /* 0x000000040c0d7287 */ /* 0x000fe4000c000000 */
[----:B------:R-:W-:Y:S02]  /*5430*/  UISETP.NE.AND UP0, UPT, UR42, 0x1, UPT ;  /* 0x000000012a00788c */ /* 0x000fe4000bf05270 */
[----:B------:R-:W-:Y:S07]  /*5440*/  UIMAD.WIDE.U32 UR4, UR13, UR43, URZ ;  /* 0x0000002b0d0472a5 */ /* 0x000fee000f8e00ff */
[----:B------:R-:W-:Y:S02]  /*5450*/  UMOV UR4, UR5 ;  /* 0x0000000500047c82 */ /* 0x000fe40008000000 */
[----:B------:R-:W-:Y:S04]  /*5460*/  USHF.R.U32.HI UR4, URZ, UR55, UR4 ;  /* 0x00000037ff047299 */ /* 0x000fe80008011604 */
[----:B------:R-:W-:Y:S02]  /*5470*/  USEL UR14, UR13, UR4, !UP0 ;  /* 0x000000040d0e7287 */ /* 0x000fe4000c000000 */
[----:B------:R-:W-:Y:S02]  /*5480*/  UIADD3 UR4, UPT, UPT, -UR13, URZ, URZ ;  /* 0x000000ff0d047290 */ /* 0x000fe4000fffe1ff */
[----:B------:R-:W-:Y:S02]  /*5490*/  UIADD3 UR5, UPT, UPT, -UR14, URZ, URZ ;  /* 0x000000ff0e057290 */ /* 0x000fe4000fffe1ff */
[----:B------:R-:W-:Y:S02]  /*54a0*/  UIMAD UR12, UR35, UR4, UR12 ;  /* 0x00000004230c72a4 */ /* 0x000fe4000f8e020c */
[----:B------:R-:W-:Y:S01]  /*54b0*/  UIMAD UR13, UR42, UR5, UR13 ;  /* 0x000000052a0d72a4 */ /* 0x000fe2000f8e020d */
[----:B--2---:R-:W-:Y:S11]  /*54c0*/  @!P1 BRA `(.L_x_89) ;  /* 0x0000005400d49947 */ /* 0x004ff60003800000 */
.L_x_183:
[----:B------:R-:W-:Y:S01]  /*54d0*/  @!P2 R2UR UR4, R0 ;  /* 0x000000000004a2ca */ /* 0x000fe200000e0000 */
[----:B------:R-:W-:Y:S01]  /*54e0*/  VOTEU.ALL UP0, P2 ;  /* 0x0000000000ff7886 */ /* 0x000fe20001000000 */
[----:B-1----:R-:W-:Y:S04]  /*54f0*/  @!P2 IADD3 R2, P1, PT, R12, 0x680, RZ ;  /* 0x000006800c02a810 */ /* 0x002fe80007f3e0ff */
[----:B------:R-:W-:Y:S01]  /*5500*/  @!P2 R2UR UR5, R2 ;  /* 0x000000000205a2ca */ /* 0x000fe200000e0000 */
[----:B------:R-:W-:Y:S01]  /*5510*/  @!P2 IMAD.X R0, RZ, RZ, R13, P1 ;  /* 0x000000ffff00a224 */ /* 0x000fe200008e060d */
[----:B------:R-:W-:Y:S05]  /*5520*/  @!UP0 UIADD3 UR8, UPT, UPT, UR20, 0x200, URZ ;  /* 0x0000020014088890 */ /* 0x000fea000fffe0ff */
[----:B------:R-:W-:Y:S01]  /*5530*/  @!UP0 UPRMT UR6, UR4, 0x5410, URZ ;  /* 0x0000541004068896 */ /* 0x000fe200080000ff */
[----:B------:R-:W-:Y:S01]  /*5540*/  @!P2 R2UR UR4, R0 ;  /* 0x000000000004a2ca */ /* 0x000fe200000e0000 */
[----:B------:R-:W-:Y:S01]  /*5550*/  VOTEU.ALL UP0, P2 ;  /* 0x0000000000ff7886 */ /* 0x000fe20001000000 */
[----:B------:R-:W-:Y:S03]  /*5560*/  @!P2 IMAD.MOV.U32 R0, RZ, RZ, 0x2000 ;  /* 0x00002000ff00a424 */ /* 0x000fe600078e00ff */
[----:B------:R-:W-:Y:S01]  /*5570*/  IMAD.U32 R14, RZ, RZ, UR5 ;  /* 0x00000005ff0e7e24 */ /* 0x000fe2000f8e00ff */
[----:B------:R-:W-:Y:S01]  /*5580*/  @!UP0 UMOV UR9, UR37 ;  /* 0x0000002500098c82 */ /* 0x000fe20008000000 */
[----:B------:R-:W-:Y:S06]  /*5590*/  @!UP0 UMOV UR10, UR7 ;  /* 0x00000007000a8c82 */ /* 0x000fec0008000000 */
[----:B------:R-:W-:Y:S01]  /*55a0*/  IMAD.U32 R15, RZ, RZ, UR4 ;  /* 0x00000004ff0f7e24 */ /* 0x000fe2000f8e00ff */
[----:B------:R-:W-:Y:S04]  /*55b0*/  @!P2 R2UR UR4, R14 ;  /* 0x000000000e04a2ca */ /* 0x000fe800000e0000 */
[----:B------:R-:W-:Y:S11]  /*55c0*/  @!P2 R2UR UR5, R15 ;  /* 0x000000000f05a2ca */ /* 0x000ff600000e0000 */
[----:B------:R-:W-:Y:S02]  /*55d0*/  @!UPT UIADD3 URZ, UPT, UPT, URZ, URZ, URZ ;  /* 0x000000fffffff290 */ /* 0x000fe4000fffe0ff */
[----:B------:R1:W-:Y:S01]  /*55e0*/  @!UP0 UTMALDG.5D.IM2COL [UR8], [UR4], UR6 ;  /* 0x00000008040083b4 */ /* 0x0003e20008060006 */
[----:B------:R2:W-:Y:S01]  /*55f0*/  @!P2 SYNCS.ARRIVE.TRANS64.RED.A0TR RZ, [UR20+0x80], R0 ;  /* 0x00008000ffffa9a7 */ /* 0x0005e20008300414 */
[----:B------:R-:W-:Y:S01]  /*5600*/  SYNCS.ARRIVE.TRANS64.RED.A1T0 RZ, [UR49], RZ ;  /* 0x000000ffffff79a7 */ /* 0x000fe20008100431 */
[----:B--2---:R-:W-:Y:S01]  /*5610*/  @!P2 IMAD.MOV.U32 R0, RZ, 0x20, RZ ;  /* 0x00000020ff00a824 */ /* 0x004fe200078e00ff */
[----:B------:R-:W2:Y:S03]  /*5620*/  SYNCS.PHASECHK.TRANS64.TRYWAIT P1, [UR20+0xa8], R8 ;  /* 0x0000a808ff0075a7 */ /* 0x000ea60008021114 */
[----:B------:R-:W-:Y:S01]  /*5630*/  @!P2 IMAD.MOV.U32 R0, RZ, 0x400, R0 ;  /* 0x00000400ff00a824 */ /* 0x000fe200078e0000 */
[----:B-12---:R-:W-:Y:S06]  /*5640*/  @!P1 BRA `(.L_x_90) ;  /* 0x00000054008c9947 */ /* 0x006fec0003800000 */
.L_x_185:
[----:B------:R-:W-:Y:S01]  /*5650*/  @!P2 R2UR UR4, R0 ;  /* 0x000000000004a2ca */ /* 0x000fe200000e0000 */
[----:B------:R-:W-:Y:S01]  /*5660*/  VOTEU.ALL UP0, P2 ;  /* 0x0000000000ff7886 */ /* 0x000fe20001000000 */
[----:B-1----:R-:W-:Y:S04]  /*5670*/  @!P2 IADD3 R2, P1, PT, R12, 0x680, RZ ;  /* 0x000006800c02a810 */ /* 0x002fe80007f3e0ff */
[----:B------:R-:W-:Y:S01]  /*5680*/  @!P2 R2UR UR5, R2 ;  /* 0x000000000205a2ca */ /* 0x000fe200000e0000 */
[----:B------:R-:W-:Y:S01]  /*5690*/  @!P2 IMAD.X R0, RZ, RZ, R13, P1 ;  /* 0x000000ffff00a224 */ /* 0x000fe200008e060d */
[----:B------:R-:W-:Y:S02]  /*56a0*/  @!UP0 UIADD3 UR10, UPT, UPT, UR7, 0x20, URZ ;  /* 0x00000020070a8890 */ /* 0x000fe4000fffe0ff */
[----:B------:R-:W-:Y:S03]  /*56b0*/  @!UP0 UIADD3 UR8, UPT, UPT, UR20, 0x2200, URZ ;  /* 0x0000220014088890 */ /* 0x000fe6000fffe0ff */
[----:B------:R-:W-:Y:S01]  /*56c0*/  @!UP0 UPRMT UR6, UR4, 0x5410, URZ ;  /* 0x0000541004068896 */ /* 0x000fe200080000ff */
[----:B------:R-:W-:Y:S01]  /*56d0*/  @!P2 R2UR UR4, R0 ;  /* 0x000000000004a2ca */ /* 0x000fe200000e0000 */
[----:B------:R-:W-:Y:S01]  /*56e0*/  VOTEU.ALL UP0, P2 ;  /* 0x0000000000ff7886 */ /* 0x000fe20001000000 */
[----:B------:R-:W-:Y:S03]  /*56f0*/  @!P2 IMAD.MOV.U32 R0, RZ, RZ, 0x2000 ;  /* 0x00002000ff00a424 */ /* 0x000fe600078e00ff */
[----:B------:R-:W-:Y:S01]  /*5700*/  IMAD.U32 R14, RZ, RZ, UR5 ;  /* 0x00000005ff0e7e24 */ /* 0x000fe2000f8e00ff */
[----:B------:R-:W-:Y:S07]  /*5710*/  @!UP0 UMOV UR9, UR36 ;  /* 0x0000002400098c82 */ /* 0x000fee0008000000 */
        /* <DEDUP_REMOVED lines=11> */
.L_x_187:
[----:B------:R-:W-:Y:S01]  /*57d0*/  @!P2 R2UR UR4, R0 ;  /* 0x000000000004a2ca */ /* 0x000fe200000e0000 */
[----:B------:R-:W-:Y:S01]  /*57e0*/  VOTEU.ALL UP0, P2 ;  /* 0x0000000000ff7886 */ /* 0x000fe20001000000 */
[----:B-1----:R-:W-:Y:S02]  /*57f0*/  @!P2 IADD3 R2, P1, PT, R12, 0x680, RZ ;  /* 0x000006800c02a810 */ /* 0x002fe40007f3e0ff */
[----:B------:R-:W-:Y:S02]  /*5800*/  @P0 SHF.R.U32.HI R4, RZ, 0x10, R5 ;  /* 0x00000010ff040819 */ /* 0x000fe40000011605 */
[----:B------:R-:W-:Y:S01]  /*5810*/  @!P2 R2UR UR5, R2 ;  /* 0x000000000205a2ca */ /* 0x000fe200000e0000 */
[----:B------:R-:W-:Y:S01]  /*5820*/  @!P2 IMAD.X R0, RZ, RZ, R13, P1 ;  /* 0x000000ffff00a224 */ /* 0x000fe200008e060d */
[----:B------:R-:W-:Y:S01]  /*5830*/  @!UP0 UIADD3 UR10, UPT, UPT, UR7, 0x40, URZ ;  /* 0x00000040070a8890 */ /* 0x000fe2000fffe0ff */
[----:B------:R-:W-:Y:S01]  /*5840*/  @P0 R2UR UR53, R4 ;  /* 0x00000000043502ca */ /* 0x000fe200000e0000 */
        /* <DEDUP_REMOVED lines=14> */
[----:B------:R-:W2:Y:S02]  /*5930*/  SYNCS.PHASECHK.TRANS64.TRYWAIT P1, [UR20+0xb8], R8 ;  /* 0x0000b808ff0075a7 */ /* 0x000ea40008021114 */
[----:B-12---:R-:W-:Y:S05]  /*5940*/  @!P1 BRA `(.L_x_92) ;  /* 0x0000005000fc9947 */ /* 0x006fea0003800000 */
.L_x_189:
[----:B-1----:R-:W-:Y:S01]  /*5950*/  @!P2 IMAD.MOV.U32 R0, RZ, 0x20, RZ ;  /* 0x00000020ff00a824 */ /* 0x002fe200078e00ff */
[----:B------:R-:W-:Y:S01]  /*5960*/  @!P2 IADD3 R2, P0, PT, R12, 0x680, RZ ;  /* 0x000006800c02a810 */ /* 0x000fe20007f1e0ff */
[----:B------:R-:W-:Y:S01]  /*5970*/  VOTEU.ALL UP0, P2 ;  /* 0x0000000000ff7886 */ /* 0x000fe20001000000 */
[----:B------:R-:W-:Y:S01]  /*5980*/  R2UR UR22, R91 ;  /* 0x000000005b1672ca */ /* 0x000fe200000e0000 */
[----:B------:R-:W-:Y:S01]  /*5990*/  @!P2 IMAD.MOV.U32 R0, RZ, 0x400, R0 ;  /* 0x00000400ff00a824 */ /* 0x000fe200078e0000 */
[----:B------:R-:W-:Y:S01]  /*59a0*/  @!P2 R2UR UR5, R2 ;  /* 0x000000000205a2ca */ /* 0x000fe200000e0000 */
[----:B------:R-:W-:Y:S01]  /*59b0*/  UPLOP3.LUT UP4, UPT, UPT, UPT, UPT, 0x80, 0x8 ;  /* 0x000000000008789c */ /* 0x000fe20003f8f070 */
[----:B------:R-:W-:Y:S01]  /*59c0*/  R2UR UR21, R92 ;  /* 0x000000005c1572ca */ /* 0x000fe200000e0000 */
[----:B------:R-:W-:Y:S01]  /*59d0*/  @!UP0 UIADD3 UR8, UPT, UPT, UR20, 0x6200, URZ ;  /* 0x0000620014088890 */ /* 0x000fe2000fffe0ff */
[----:B------:R-:W-:Y:S01]  /*59e0*/  @!P2 R2UR UR4, R0 ;  /* 0x000000000004a2ca */ /* 0x000fe200000e0000 */
[----:B------:R-:W-:Y:S01]  /*59f0*/  @!P2 IMAD.X R0, RZ, RZ, R13, P0 ;  /* 0x000000ffff00a224 */ /* 0x000fe200000e060d */
[----:B------:R-:W-:Y:S01]  /*5a00*/  @!UP0 UIADD3 UR10, UPT, UPT, UR7, 0x60, URZ ;  /* 0x00000060070a8890 */ /* 0x000fe2000fffe0ff */
[----:B------:R-:W-:Y:S01]  /*5a10*/  LOP3.LUT R10, R10, 0x1, RZ, 0x3c, !PT ;  /* 0x000000010a0a7812 */ /* 0x000fe200078e3cff */
[----:B------:R-:W-:Y:S01]  /*5a20*/  @!UP0 UIADD3 UR9, UPT, UPT, UR20, 0x98, URZ ;  /* 0x0000009814098890 */ /* 0x000fe2000fffe0ff */
[----:B------:R-:W-:Y:S02]  /*5a30*/  LOP3.LUT R9, R9, 0x1, RZ, 0x3c, !PT ;  /* 0x0000000109097812 */ /* 0x000fe400078e3cff */
[----:B------:R-:W-:Y:S02]  /*5a40*/  UIADD3 UR24, UPT, UPT, UR15, UR22, URZ ;  /* 0x000000160f187290 */ /* 0x000fe4000fffe0ff */
[----:B------:R-:W-:Y:S02]  /*5a50*/  IMAD.U32 R4, RZ, RZ, UR5 ;  /* 0x00000005ff047e24 */ /* 0x000fe4000f8e00ff */
[----:B------:R-:W-:Y:S02]  /*5a60*/  UIADD3 UR52, UPT, UPT, UR16, UR21, URZ ;  /* 0x0000001510347290 */ /* 0x000fe4000fffe0ff */
[----:B------:R-:W-:Y:S01]  /*5a70*/  @!UP0 UPRMT UR6, UR4, 0x5410, URZ ;  /* 0x0000541004068896 */ /* 0x000fe200080000ff */
[----:B------:R-:W-:Y:S01]  /*5a80*/  @!P2 R2UR UR4, R0 ;  /* 0x000000000004a2ca */ /* 0x000fe200000e0000 */
[----:B------:R-:W-:Y:S11]  /*5a90*/  VOTEU.ALL UP0, P2 ;  /* 0x0000000000ff7886 */ /* 0x000ff60001000000 */
[----:B------:R-:W-:Y:S01]  /*5aa0*/  @!UPT UIADD3 URZ, UPT, UPT, URZ, URZ, URZ ;  /* 0x000000fffffff290 */ /* 0x000fe2000fffe0ff */
[----:B------:R-:W-:Y:S01]  /*5ab0*/  IMAD.U32 R5, RZ, RZ, UR4 ;  /* 0x00000004ff057e24 */ /* 0x000fe2000f8e00ff */
[----:B------:R-:W-:Y:S04]  /*5ac0*/  @!P2 R2UR UR4, R4 ;  /* 0x000000000404a2ca */ /* 0x000fe800000e0000 */
[----:B------:R-:W-:Y:S11]  /*5ad0*/  @!P2 R2UR UR5, R5 ;  /* 0x000000000505a2ca */ /* 0x000ff600000e0000 */
[----:B------:R-:W-:Y:S02]  /*5ae0*/  @!UPT UIADD3 URZ, UPT, UPT, URZ, URZ, URZ ;  /* 0x000000fffffff290 */ /* 0x000fe4000fffe0ff */
[----:B------:R1:W-:Y:S01]  /*5af0*/  @!UP0 UTMALDG.5D.IM2COL [UR8], [UR4], UR6 ;  /* 0x00000008040083b4 */ /* 0x0003e20008060006 */
[----:B------:R1:W-:Y:S01]  /*5b00*/  @!P2 SYNCS.ARRIVE.TRANS64.RED.A0TR RZ, [UR20+0x98], R3 ;  /* 0x00009803ffffa9a7 */ /* 0x0003e20008300414 */
[----:B------:R-:W-:Y:S01]  /*5b10*/  SYNCS.ARRIVE.TRANS64.RED.A1T0 RZ, [UR46], RZ ;  /* 0x000000ffffff79a7 */ /* 0x000fe2000810042e */
[----:B------:R-:W-:Y:S05]  /*5b20*/  BRA.U UP2, `(.L_x_93) ;  /* 0xfffffff102147547 */ /* 0x000fea000b83ffff */
[----:B------:R-:W-:-:S04]  /*5b30*/  SHF.L.U32 R2, R10, 0x1f, RZ ;  /* 0x0000001f0a027819 */ /* 0x000fc800000006ff */
[----:B------:R-:W2:Y:S02]  /*5b40*/  SYNCS.PHASECHK.TRANS64.TRYWAIT P0, [UR20+0xa0], R2 ;  /* 0x0000a002ff0075a7 */ /* 0x000ea40008001114 */
[----:B--2---:R-:W-:Y:S05]  /*5b50*/  @!P0 BRA `(.L_x_94) ;  /* 0x0000005000908947 */ /* 0x004fea0003800000 */
.L_x_191:
[----:B------:R-:W3:Y:S02]  /*5b60*/  SYNCS.PHASECHK.TRANS64.TRYWAIT P0, [UR20+0xa8], R2 ;  /* 0x0000a802ff0075a7 */ /* 0x000ee40008001114 */
[----:B---3--:R-:W-:Y:S05]  /*5b70*/  @!P0 BRA `(.L_x_95) ;  /* 0x0000005000a08947 */ /* 0x008fea0003800000 */
.L_x_193:
[----:B------:R-:W3:Y:S02]  /*5b80*/  SYNCS.PHASECHK.TRANS64.TRYWAIT P0, [UR20+0xb0], R2 ;  /* 0x0000b002ff0075a7 */ /* 0x000ee40008001114 */
[----:B---3--:R-:W-:Y:S05]  /*5b90*/  @!P0 BRA `(.L_x_96) ;  /* 0x0000005000b08947 */ /* 0x008fea0003800000 */
.L_x_195:
[----:B--2---:R-:W-:-:S07]  /*5ba0*/  MOV R0, UR20 ;  /* 0x0000001400007c02 */ /* 0x004fce0008000f00 */
.L_x_97:
[----:B--2---:R-:W-:-:S04]  /*5bb0*/  SHF.L.U32 R2, R10, 0x1f, RZ ;  /* 0x0000001f0a027819 */ /* 0x004fc800000006ff */
[----:B------:R2:W3:Y:S03]  /*5bc0*/  SYNCS.PHASECHK.TRANS64.TRYWAIT P0, [R0+URZ+0xb8], R2 ;  /* 0x0000b802000075a7 */ /* 0x0004e600080011ff */
[----:B---3--:R-:W-:Y:S05]  /*5bd0*/  @!P0 NANOSLEEP.SYNCS 0x989680 ;  /* 0x009896800000895d */ /* 0x008fea0003900000 */
[----:B------:R-:W3:Y:S02]  /*5be0*/  @!P0 SYNCS.PHASECHK.TRANS64 P0, [R0+URZ+0xb8], R2 ;  /* 0x0000b802000085a7 */ /* 0x000ee400080010ff */
[----:B-1-3--:R-:W-:Y:S05]  /*5bf0*/  @P0 EXIT ;  /* 0x000000000000094d */ /* 0x00afea0003800000 */
[----:B------:R-:W-:Y:S05]  /*5c00*/  BRA `(.L_x_97) ;  /* 0xfffffffc00e87947 */ /* 0x000fea000383ffff */
.L_x_82:
[----:B------:R-:W-:-:S06]  /*5c10*/  UISETP.GE.AND UP0, UPT, UR18, 0x4, UPT ;  /* 0x000000041200788c */ /* 0x000fcc000bf06270 */
[----:B------:R-:W-:-:S13]  /*5c20*/  PLOP3.LUT P0, PT, PT, PT, UP0, 0x80, 0x8 ;  /* 0x000000000008781c */ /* 0x000fda0003f0f008 */
[----:B-1----:R-:W-:Y:S05]  /*5c30*/  @!P0 EXIT ;  /* 0x000000000000894d */ /* 0x002fea0003800000 */
[----:B------:R-:W1:Y:S08]  /*5c40*/  S2UR UR4, SR_CgaCtaId ;  /* 0x00000000000479c3 */ /* 0x000e700000008800 */
[----:B------:R-:W-:Y:S01]  /*5c50*/  BAR.SYNC.DEFER_BLOCKING 0x6, 0xa0 ;  /* 0x0182800000007b1d */ /* 0x000fe20000010000 */
[C---:B------:R-:W-:Y:S01]  /*5c60*/  IMAD.SHL.U32 R0, R81.reuse, 0x20, RZ ;  /* 0x0000002051007824 */ /* 0x040fe200078e00ff */
[C---:B------:R-:W-:Y:S01]  /*5c70*/  SHF.L.U32 R37, R81.reuse, 0x10, RZ ;  /* 0x0000001051257819 */ /* 0x040fe200000006ff */
[C---:B------:R-:W-:Y:S01]  /*5c80*/  IMAD.SHL.U32 R80, R81.reuse, 0x4, RZ ;  /* 0x0000000451507824 */ /* 0x040fe200078e00ff */
[----:B------:R-:W-:Y:S01]  /*5c90*/  LOP3.LUT R82, R81, 0x60, RZ, 0xc0, !PT ;  /* 0x0000006051527812 */ /* 0x000fe200078ec0ff */
[----:B------:R-:W-:Y:S01]  /*5ca0*/  HFMA2 R79, -RZ, RZ, 0, 5.9604644775390625e-08 ;  /* 0x00000001ff4f7431 */ /* 0x000fe200000001ff */
[----:B------:R-:W-:-:S02]  /*5cb0*/  UMOV UR50, 0x400 ;  /* 0x0000040000327882 */ /* 0x000fc40000000000 */
[----:B------:R-:W2:Y:S01]  /*5cc0*/  LDC.64 R74, c[0x0][0x9b0] ;  /* 0x00026c00ff4a7b82 */ /* 0x000ea20000000a00 */
[----:B------:R-:W3:Y:S01]  /*5cd0*/  LDCU.128 UR8, c[0x0][0xb80] ;  /* 0x00017000ff0877ac */ /* 0x000ee20008000c00 */
[----:B------:R-:W-:Y:S01]  /*5ce0*/  LOP3.LUT R4, R0, 0xc0, RZ, 0xc0, !PT ;  /* 0x000000c000047812 */ /* 0x000fe200078ec0ff */
[----:B------:R-:W-:Y:S01]  /*5cf0*/  HFMA2 R77, -RZ, RZ, 0, 0 ;  /* 0x00000000ff4d7431 */ /* 0x000fe200000001ff */
[C---:B------:R-:W-:Y:S01]  /*5d00*/  LOP3.LUT R95, R81.reuse, 0x2, RZ, 0xc0, !PT ;  /* 0x00000002515f7812 */ /* 0x040fe200078ec0ff */
[----:B------:R-:W-:Y:S01]  /*5d10*/  IMAD.MOV.U32 R78, RZ, RZ, RZ ;  /* 0x000000ffff4e7224 */ /* 0x000fe200078e00ff */
[----:B------:R-:W-:Y:S01]  /*5d20*/  LOP3.LUT R80, R4, 0x18, R80, 0xf8, !PT ;  /* 0x0000001804507812 */ /* 0x000fe200078ef850 */
[----:B------:R-:W4:Y:S01]  /*5d30*/  LDCU UR62, c[0x0][0x370] ;  /* 0x00006e00ff3e77ac */ /* 0x000f220008000800 */
[----:B------:R-:W2:Y:S01]  /*5d40*/  LDC.64 R72, c[0x0][0x9a8] ;  /* 0x00026a00ff487b82 */ /* 0x000ea20000000a00 */
[----:B------:R-:W-:Y:S02]  /*5d50*/  LOP3.LUT R81, R81, 0x4, RZ, 0xc0, !PT ;  /* 0x0000000451517812 */ /* 0x000fe400078ec0ff */
[----:B------:R-:W-:Y:S01]  /*5d60*/  LOP3.LUT R80, R80, 0xf20, R0, 0xf8, !PT ;  /* 0x00000f2050507812 */ /* 0x000fe200078ef800 */
[----:B------:R-:W2:Y:S01]  /*5d70*/  LDCU UR48, c[0x0][0xc0c] ;  /* 0x00018180ff3077ac */ /* 0x000ea20008000800 */
[----:B------:R-:W-:-:S02]  /*5d80*/  MOV R36, RZ ;  /* 0x000000ff00247202 */ /* 0x000fc40000000f00 */
[----:B------:R-:W-:Y:S01]  /*5d90*/  LOP3.LUT R37, R37, 0x600000, RZ, 0xc0, !PT ;  /* 0x0060000025257812 */ /* 0x000fe200078ec0ff */
[----:B-1----:R-:W-:Y:S01]  /*5da0*/  ULEA UR50, UR4, UR50, 0x18 ;  /* 0x0000003204327291 */ /* 0x002fe2000f8ec0ff */
[----:B------:R-:W1:Y:S01]  /*5db0*/  LDCU.64 UR4, c[0x0][0x990] ;  /* 0x00013200ff0477ac */ /* 0x000e620008000a00 */
[----:B---3--:R-:W-:Y:S01]  /*5dc0*/  IMAD.U32 R90, RZ, RZ, UR8 ;  /* 0x00000008ff5a7e24 */ /* 0x008fe2000f8e00ff */
[----:B------:R-:W-:Y:S01]  /*5dd0*/  MOV R88, UR10 ;  /* 0x0000000a00587c02 */ /* 0x000fe20008000f00 */
[----:B------:R-:W-:Y:S01]  /*5de0*/  IMAD.U32 R89, RZ, RZ, UR9 ;  /* 0x00000009ff597e24 */ /* 0x000fe2000f8e00ff */
[----:B------:R-:W3:Y:S01]  /*5df0*/  LDCU UR38, c[0x0][0xc30] ;  /* 0x00018600ff2677ac */ /* 0x000ee20008000800 */
[----:B------:R-:W-:-:S03]  /*5e00*/  IMAD.U32 R87, RZ, RZ, UR11 ;  /* 0x0000000bff577e24 */ /* 0x000fc6000f8e00ff */
[----:B------:R-:W4:Y:S01]  /*5e10*/  LDS R2, [UR50+0x120] ;  /* 0x00012032ff027984 */ /* 0x000f220008000800 */
[----:B------:R-:W2:Y:S01]  /*5e20*/  LDCU.64 UR60, c[0x0][0x988] ;  /* 0x00013100ff3c77ac */ /* 0x000ea20008000a00 */
[----:B------:R-:W2:Y:S01]  /*5e30*/  LDCU.64 UR46, c[0x0][0xc28] ;  /* 0x00018500ff2e77ac */ /* 0x000ea20008000a00 */
[----:B------:R-:W2:Y:S01]  /*5e40*/  LDCU.128 UR56, c[0x0][0xc10] ;  /* 0x00018200ff3877ac */ /* 0x000ea20008000c00 */
[----:B-1----:R-:W-:Y:S01]  /*5e50*/  IMAD.U32 R86, RZ, RZ, UR4 ;  /* 0x00000004ff567e24 */ /* 0x002fe2000f8e00ff */
[----:B------:R-:W-:Y:S01]  /*5e60*/  UIADD3 UR4, UPT, UPT, UR50, 0x200, URZ ;  /* 0x0000020032047890 */ /* 0x000fe2000fffe0ff */
[----:B------:R-:W-:Y:S01]  /*5e70*/  IMAD.U32 R85, RZ, RZ, UR5 ;  /* 0x00000005ff557e24 */ /* 0x000fe2000f8e00ff */
[----:B------:R-:W1:Y:S04]  /*5e80*/  LDCU UR55, c[0x0][0x374] ;  /* 0x00006e80ff3777ac */ /* 0x000e680008000800 */
[----:B------:R-:W-:Y:S01]  /*5e90*/  IMAD.U32 R76, RZ, RZ, UR4 ;  /* 0x00000004ff4c7e24 */ /* 0x000fe2000f8e00ff */
[----:B------:R-:W-:Y:S01]  /*5ea0*/  UMOV UR54, URZ ;  /* 0x000000ff00367c82 */ /* 0x000fe20008000000 */
[----:B------:R-:W-:-:S02]  /*5eb0*/  UMOV UR51, URZ ;  /* 0x000000ff00337c82 */ /* 0x000fc40008000000 */
[----:B------:R-:W-:-:S04]  /*5ec0*/  IMAD R80, R80, 0x2, R76 ;  /* 0x0000000250507824 */ /* 0x000fc800078e024c */
[--C-:B------:R-:W-:Y:S02]  /*5ed0*/  IMAD R95, R95, -0x10, R80.reuse ;  /* 0xfffffff05f5f7824 */ /* 0x100fe400078e0250 */
[----:B------:R-:W-:Y:S01]  /*5ee0*/  IMAD R94, R81, -0x10, R80 ;  /* 0xfffffff0515e7824 */ /* 0x000fe200078e0250 */
[C---:B----4-:R-:W-:Y:S02]  /*5ef0*/  IADD3 R3, PT, PT, R2.reuse, 0x80, RZ ;  /* 0x0000008002037810 */ /* 0x050fe40007ffe0ff */
[----:B------:R-:W-:Y:S02]  /*5f00*/  LOP3.LUT R2, R2, 0xffff, RZ, 0xc0, !PT ;  /* 0x0000ffff02027812 */ /* 0x000fe400078ec0ff */
[----:B------:R-:W-:-:S05]  /*5f10*/  LOP3.LUT R3, R3, 0xffff, RZ, 0xc0, !PT ;  /* 0x0000ffff03037812 */ /* 0x000fca00078ec0ff */
[----:B-123--:R4:W-:Y:S02]  /*5f20*/  STL.64 [R1], R2 ;  /* 0x0000000201007387 */ /* 0x00e9e40000100a00 */
.L_x_141:
[----:B----4-:R-:W-:Y:S04]  /*5f30*/  SHF.L.U32 R2, R77, 0x1f, RZ ;  /* 0x0000001f4d027819 */ /* 0x010fe800000006ff */
[----:B-1----:R-:W1:Y:S02]  /*5f40*/  SYNCS.PHASECHK.TRANS64.TRYWAIT P0, [UR50+0xd0], R2 ;  /* 0x0000d002ff0075a7 */ /* 0x002e640008001132 */
[----:B-12---:R-:W-:Y:S05]  /*5f50*/  @!P0 BRA `(.L_x_98) ;  /* 0x0000004c00d88947 */ /* 0x006fea0003800000 */
.L_x_197:
[----:B-1----:R-:W-:Y:S01]  /*5f60*/  LEA R2, R36, UR49, 0x2 ;  /* 0x0000003124027c11 */ /* 0x002fe2000f8e10ff */
[----:B------:R-:W1:Y:S01]  /*5f70*/  LDS.128 R4, [UR50+0x110] ;  /* 0x00011032ff047984 */ /* 0x000e620008000c00 */
[----:B------:R-:W-:Y:S02]  /*5f80*/  UIADD3 UR4, UPT, UPT, UR50, 0xd8, URZ ;  /* 0x000000d832047890 */ /* 0x000fe4000fffe0ff */
[----:B------:R-:W-:Y:S01]  /*5f90*/  UISETP.GE.AND UP0, UPT, UR39, 0x1, UPT ;  /* 0x000000012700788c */ /* 0x000fe2000bf06270 */
[----:B------:R-:W-:Y:S01]  /*5fa0*/  @!PT LDS RZ, [RZ] ;  /* 0x00000000fffff984 */ /* 0x000fe20000000800 */
[----:B------:R-:W-:Y:S01]  /*5fb0*/  @!PT LDS RZ, [RZ] ;  /* 0x00000000fffff984 */ /* 0x000fe20000000800 */
[----:B------:R-:W-:Y:S01]  /*5fc0*/  @!PT LDS RZ, [RZ] ;  /* 0x00000000fffff984 */ /* 0x000fe20000000800 */
[----:B------:R-:W-:Y:S01]  /*5fd0*/  @!PT LDS RZ, [RZ] ;  /* 0x00000000fffff984 */ /* 0x000fe20000000800 */
[----:B------:R2:W-:Y:S06]  /*5fe0*/  MEMBAR.ALL.CTA ;  /* 0x0000000000007992 */ /* 0x0005ec0000008000 */
[----:B--2---:R-:W2:Y:S01]  /*5ff0*/  FENCE.VIEW.ASYNC.S ;  /* 0x00000000000073c6 */ /* 0x004ea20000000000 */
[----:B------:R-:W-:Y:S09]  /*6000*/  UPRMT UR4, URZ, 0x654, UR4 ;  /* 0x00000654ff047896 */ /* 0x000ff20008000004 */
[----:B--2---:R-:W-:Y:S01]  /*6010*/  SYNCS.ARRIVE.TRANS64.RED.A1T0 RZ, [UR4], RZ ;  /* 0x000000ffffff79a7 */ /* 0x004fe20008100404 */
[----:B------:R-:W5:Y:S01]  /*6020*/  LDL R2, [R2] ;  /* 0x0000000002027983 */ /* 0x000f620000100800 */
[----:B-1----:R-:W-:Y:S11]  /*6030*/  LOP3.LUT P0, RZ, R6, 0x1, RZ, 0xc0, !PT ;  /* 0x0000000106ff7812 */ /* 0x002ff6000780c0ff */
[----:B------:R-:W-:Y:S02]  /*6040*/  @!UPT UIADD3 URZ, UPT, UPT, URZ, URZ, URZ ;  /* 0x000000fffffff290 */ /* 0x000fe4000fffe0ff */
[----:B------:R-:W-:Y:S01]  /*6050*/  VOTEU.ANY UP1, P0 ;  /* 0x0000000000ff7886 */ /* 0x000fe20000020100 */
[----:B------:R-:W-:Y:S01]  /*6060*/  PLOP3.LUT P0, PT, PT, PT, UP1, 0x80, 0x8 ;  /* 0x000000000008781c */ /* 0x000fe20003f0f018 */
[----:B------:R-:W-:Y:S11]  /*6070*/  UP2UR UR63, UPR, URZ, 0x2 ;  /* 0x00000002ff3f7883 */ /* 0x000ff60008000000 */
[----:B------:R-:W-:Y:S01]  /*6080*/  @!UPT UIADD3 URZ, UPT, UPT, URZ, URZ, URZ ;  /* 0x000000fffffff290 */ /* 0x000fe2000fffe0ff */
[----:B------:R-:W-:Y:S02]  /*6090*/  @P0 MOV R3, R4 ;  /* 0x0000000400030202 */ /* 0x000fe40000000f00 */
[----:B------:R-:W-:Y:S02]  /*60a0*/  @P0 LOP3.LUT R0, R5, 0xffff, RZ, 0xc0, !PT ;  /* 0x0000ffff05000812 */ /* 0x000fe400078ec0ff */
[----:B------:R-:W-:Y:S02]  /*60b0*/  @P0 R2UR UR5, R3 ;  /* 0x00000000030502ca */ /* 0x000fe400000e0000 */
[----:B------:R-:W-:Y:S11]  /*60c0*/  @P0 R2UR UR4, R0 ;  /* 0x00000000000402ca */ /* 0x000ff600000e0000 */
[----:B------:R-:W-:Y:S02]  /*60d0*/  @UP1 UMOV UR37, UR5 ;  /* 0x0000000500251c82 */ /* 0x000fe40008000000 */
[----:B------:R-:W-:Y:S01]  /*60e0*/  @UP1 UMOV UR36, UR4 ;  /* 0x0000000400241c82 */ /* 0x000fe20008000000 */
[----:B------:R-:W-:Y:S05]  /*60f0*/  BRA.U !UP0, `(.L_x_99) ;  /* 0x0000000108cc7547 */ /* 0x000fea000b800000 */
[----:B------:R-:W1:Y:S01]  /*6100*/  LDCU UR9, c[0x0][0xc20] ;  /* 0x00018400ff0977ac */ /* 0x000e620008000800 */
[----:B------:R-:W-:Y:S02]  /*6110*/  UIMAD.WIDE.U32 UR4, UR55, UR59, URZ ;  /* 0x0000003b370472a5 */ /* 0x000fe4000f8e00ff */
[----:B------:R-:W-:Y:S02]  /*6120*/  UIMAD.WIDE.U32 UR6, UR62, UR56, URZ ;  /* 0x000000383e0672a5 */ /* 0x000fe4000f8e00ff */
[----:B------:R-:W-:Y:S02]  /*6130*/  UIMAD.WIDE.U32 UR10, UR36, UR59, URZ ;  /* 0x0000003b240a72a5 */ /* 0x000fe4000f8e00ff */
[----:B------:R-:W-:Y:S02]  /*6140*/  UISETP.NE.AND UP0, UPT, UR58, 0x1, UPT ;  /* 0x000000013a00788c */ /* 0x000fe4000bf05270 */
[----:B------:R-:W-:Y:S02]  /*6150*/  UISETP.NE.AND UP1, UPT, UR48, 0x1, UPT ;  /* 0x000000013000788c */ /* 0x000fe4000bf25270 */
[----:B------:R-:W-:Y:S02]  /*6160*/  UISETP.NE.AND UP2, UPT, UR39, 0x1, UPT ;  /* 0x000000012700788c */ /* 0x000fe4000bf45270 */
[----:B------:R-:W-:Y:S01]  /*6170*/  UIMAD.WIDE.U32 UR12, UR37, UR56, URZ ;  /* 0x00000038250c72a5 */ /* 0x000fe2000f8e00ff */
[----:B------:R-:W-:Y:S01]  /*6180*/  UMOV UR4, UR5 ;  /* 0x0000000500047c82 */ /* 0x000fe20008000000 */
[----:B------:R-:W-:Y:S01]  /*6190*/  UMOV UR6, UR11 ;  /* 0x0000000b00067c82 */ /* 0x000fe20008000000 */
[----:B-1----:R-:W-:Y:S03]  /*61a0*/  USHF.R.U32.HI UR8, URZ, UR9, UR4 ;  /* 0x00000009ff087299 */ /* 0x002fe60008011604 */
[----:B------:R-:W-:Y:S02]  /*61b0*/  UMOV UR4, UR7 ;  /* 0x0000000700047c82 */ /* 0x000fe40008000000 */
[----:B------:R-:W-:Y:S02]  /*61c0*/  USHF.R.U32.HI UR5, URZ, UR57, UR4 ;  /* 0x00000039ff057299 */ /* 0x000fe40008011604 */
[----:B------:R-:W-:Y:S02]  /*61d0*/  USEL UR4, UR55, UR8, !UP0 ;  /* 0x0000000837047287 */ /* 0x000fe4000c000000 */
[----:B------:R-:W-:Y:S02]  /*61e0*/  USHF.R.U32.HI UR8, URZ, UR9, UR6 ;  /* 0x00000009ff087299 */ /* 0x000fe40008011606 */
[----:B------:R-:W-:Y:S02]  /*61f0*/  UIMAD.WIDE.U32 UR6, UR4, UR46, URZ ;  /* 0x0000002e040672a5 */ /* 0x000fe4000f8e00ff */
[----:B------:R-:W-:Y:S02]  /*6200*/  USEL UR9, UR62, UR5, !UP1 ;  /* 0x000000053e097287 */ /* 0x000fe4000c800000 */
[----:B------:R-:W-:Y:S02]  /*6210*/  USEL UR8, UR36, UR8, !UP0 ;  /* 0x0000000824087287 */ /* 0x000fe4000c000000 */
[----:B------:R-:W-:Y:S01]  /*6220*/  UIMAD.WIDE.U32 UR10, UR9, UR46, URZ ;  /* 0x0000002e090a72a5 */ /* 0x000fe2000f8e00ff */
[----:B------:R-:W-:Y:S01]  /*6230*/  UMOV UR6, UR7 ;  /* 0x0000000700067c82 */ /* 0x000fe20008000000 */
[----:B------:R-:W-:Y:S01]  /*6240*/  UMOV UR5, UR13 ;  /* 0x0000000d00057c82 */ /* 0x000fe20008000000 */
[----:B------:R-:W-:Y:S02]  /*6250*/  @UP2 USHF.R.U32.HI UR4, URZ, UR47, UR6 ;  /* 0x0000002fff042299 */ /* 0x000fe40008011606 */
[----:B------:R-:W-:Y:S02]  /*6260*/  USHF.R.U32.HI UR5, URZ, UR57, UR5 ;  /* 0x00000039ff057299 */ /* 0x000fe40008011605 */
[----:B------:R-:W-:Y:S02]  /*6270*/  UIMAD UR4, UR39, UR4, URZ ;  /* 0x00000004270472a4 */ /* 0x000fe4000f8e02ff */
[----:B------:R-:W-:Y:S02]  /*6280*/  USEL UR5, UR37, UR5, !UP1 ;  /* 0x0000000525057287 */ /* 0x000fe4000c800000 */
[----:B------:R-:W-:Y:S01]  /*6290*/  UISETP.GE.AND UP0, UPT, UR8, UR4, UPT ;  /* 0x000000040800728c */ /* 0x000fe2000bf06270 */
[----:B------:R-:W-:Y:S01]  /*62a0*/  UMOV UR6, UR11 ;  /* 0x0000000b00067c82 */ /* 0x000fe20008000000 */
[----:B------:R-:W-:Y:S02]  /*62b0*/  UIMAD.WIDE.U32 UR10, UR8, UR46, URZ ;  /* 0x0000002e080a72a5 */ /* 0x000fe4000f8e00ff */
[----:B------:R-:W-:Y:S04]  /*62c0*/  @UP2 USHF.R.U32.HI UR9, URZ, UR47, UR6 ;  /* 0x0000002fff092299 */ /* 0x000fe80008011606 */
[----:B------:R-:W-:Y:S01]  /*62d0*/  UIMAD UR6, UR39, UR9, URZ ;  /* 0x00000009270672a4 */ /* 0x000fe2000f8e02ff */
[----:B------:R-:W-:Y:S03]  /*62e0*/  UMOV UR4, UR11 ;  /* 0x0000000b00047c82 */ /* 0x000fe60008000000 */
[----:B------:R-:W-:Y:S02]  /*62f0*/  UISETP.GE.OR UP0, UPT, UR5, UR6, UP0 ;  /* 0x000000060500728c */ /* 0x000fe40008706670 */
[----:B------:R-:W-:Y:S02]  /*6300*/  USHF.R.U32.HI UR4, URZ, UR47, UR4 ;  /* 0x0000002fff047299 */ /* 0x000fe40008011604 */
[----:B------:R-:W-:Y:S02]  /*6310*/  UIMAD.WIDE.U32 UR6, UR5, UR46, URZ ;  /* 0x0000002e050672a5 */ /* 0x000fe4000f8e00ff */
[----:B------:R-:W-:Y:S02]  /*6320*/  USEL UR11, UR8, UR4, !UP2 ;  /* 0x00000004080b7287 */ /* 0x000fe4000d000000 */
[----:B------:R-:W-:Y:S02]  /*6330*/  UIADD3 UR6, UPT, UPT, -UR5, URZ, URZ ;  /* 0x000000ff05067290 */ /* 0x000fe4000fffe1ff */
[----:B------:R-:W-:Y:S02]  /*6340*/  UIADD3 UR10, UPT, UPT, -UR11, URZ, URZ ;  /* 0x000000ff0b0a7290 */ /* 0x000fe4000fffe1ff */
[----:B------:R-:W-:Y:S02]  /*6350*/  UIMAD UR6, UR48, UR6, UR37 ;  /* 0x00000006300672a4 */ /* 0x000fe4000f8e0225 */
[----:B------:R-:W-:Y:S01]  /*6360*/  UIMAD UR10, UR39, UR10, UR8 ;  /* 0x0000000a270a72a4 */ /* 0x000fe2000f8e0208 */
[----:B------:R-:W-:Y:S01]  /*6370*/  @!UP0 UMOV UR4, UR7 ;  /* 0x0000000700048c82 */ /* 0x000fe20008000000 */
[----:B------:R-:W-:Y:S02]  /*6380*/  UIADD3 UR7, UPT, UPT, -UR8, URZ, URZ ;  /* 0x000000ff08077290 */ /* 0x000fe4000fffe1ff */
[----:B------:R-:W-:Y:S04]  /*6390*/  @!UP0 USHF.R.U32.HI UR4, URZ, UR47, UR4 ;  /* 0x0000002fff048299 */ /* 0x000fe80008011604 */
[----:B------:R-:W-:Y:S04]  /*63a0*/  @!UP0 USEL UR4, UR5, UR4, !UP2 ;  /* 0x0000000405048287 */ /* 0x000fe8000d000000 */
[----:B------:R-:W-:Y:S02]  /*63b0*/  @!UP0 UIMAD UR9, UR9, UR10, UR4 ;  /* 0x0000000a090982a4 */ /* 0x000fe4000f8e0204 */
[----:B------:R-:W-:Y:S02]  /*63c0*/  @!UP0 UIADD3 UR10, UPT, UPT, UR11, -UR4, URZ ;  /* 0x800000040b0a8290 */ /* 0x000fe4000fffe0ff */
[----:B------:R-:W-:Y:S02]  /*63d0*/  UIMAD UR4, UR58, UR7, UR36 ;  /* 0x000000073a0472a4 */ /* 0x000fe4000f8e0224 */
[----:B------:R-:W-:Y:S03]  /*63e0*/  @!UP0 UIMAD UR8, UR10, UR39, UR5 ;  /* 0x000000270a0882a4 */ /* 0x000fe6000f8e0205 */
[----:B------:R-:W-:Y:S02]  /*63f0*/  @!UP0 UMOV UR5, UR9 ;  /* 0x0000000900058c82 */ /* 0x000fe40008000000 */
[----:B------:R-:W-:Y:S02]  /*6400*/  UIMAD UR37, UR5, UR48, UR6 ;  /* 0x00000030052572a4 */ /* 0x000fe4000f8e0206 */
[----:B------:R-:W-:Y:S11]  /*6410*/  UIMAD UR36, UR8, UR58, UR4 ;  /* 0x0000003a082472a4 */ /* 0x000ff6000f8e0204 */
[----:B------:R-:W-:Y:S01]  /*6420*/  @!UPT UIADD3 URZ, UPT, UPT, URZ, URZ, URZ ;  /* 0x000000fffffff290 */ /* 0x000fe2000fffe0ff */
.L_x_99:
[----:B------:R-:W-:Y:S01]  /*6430*/  UISETP.NE.AND UP0, UPT, UR38, 0x1, UPT ;  /* 0x000000012600788c */ /* 0x000fe2000bf05270 */
[----:B------:R-:W-:Y:S01]  /*6440*/  @P0 SHF.R.U32.HI R4, RZ, 0x10, R5 ;  /* 0x00000010ff040819 */ /* 0x000fe20000011605 */
[----:B------:R-:W-:Y:S01]  /*6450*/  USHF.L.U32 UR41, UR24, 0x7, URZ ;  /* 0x0000000718297899 */ /* 0x000fe200080006ff */
[----:B------:R-:W-:Y:S01]  /*6460*/  R2UR UR11, R96 ;  /* 0x00000000600b72ca */ /* 0x000fe200000e0000 */
[----:B------:R-:W-:Y:S01]  /*6470*/  BSSY.RECONVERGENT B6, `(.L_x_100) ;  /* 0x0000035000067945 */ /* 0x000fe20003800200 */
[----:B------:R-:W-:Y:S02]  /*6480*/  @P0 R2UR UR11, R4 ;  /* 0x00000000040b02ca */ /* 0x000fe400000e0000 */
[----:B------:R-:W-:Y:S04]  /*6490*/  LOP3.LUT P0, RZ, R76, 0x1b0, RZ, 0xc0, !PT ;  /* 0x000001b04cff7812 */ /* 0x000fe8000780c0ff */
[----:B------:R-:W1:Y:S07]  /*64a0*/  @!UP0 LDCU.128 UR12, c[0x0][0xc10] ;  /* 0x00018200ff0c87ac */ /* 0x000e6e0008000c00 */
[----:B------:R-:W-:Y:S01]  /*64b0*/  IMAD.U32 R96, RZ, RZ, UR11 ;  /* 0x0000000bff607e24 */ /* 0x000fe2000f8e00ff */
[----:B------:R-:W2:Y:S01]  /*64c0*/  @!UP0 LDCU UR5, c[0x0][0xc0c] ;  /* 0x00018180ff0587ac */ /* 0x000ea20008000800 */
[----:B------:R-:W3:Y:S01]  /*64d0*/  @!UP0 LDCU UR10, c[0x0][0xc20] ;  /* 0x00018400ff0a87ac */ /* 0x000ee20008000800 */
[----:B-1----:R-:W-:Y:S02]  /*64e0*/  UIMAD.WIDE.U32 UR8, UR37, UR12, URZ ;  /* 0x0000000c250872a5 */ /* 0x002fe4000f8e00ff */
[----:B------:R-:W-:Y:S02]  /*64f0*/  UIMAD.WIDE.U32 UR6, UR36, UR15, URZ ;  /* 0x0000000f240672a5 */ /* 0x000fe4000f8e00ff */
[----:B------:R-:W-:Y:S03]  /*6500*/  @!UP0 UISETP.NE.AND UP1, UPT, UR14, 0x1, UPT ;  /* 0x000000010e00888c */ /* 0x000fe6000bf25270 */
[----:B------:R-:W-:Y:S01]  /*6510*/  @!UP0 UMOV UR4, UR9 ;  /* 0x0000000900048c82 */ /* 0x000fe20008000000 */
[----:B--2---:R-:W-:Y:S02]  /*6520*/  @!UP0 UISETP.NE.AND UP2, UPT, UR5, 0x1, UPT ;  /* 0x000000010500888c */ /* 0x004fe4000bf45270 */
[----:B------:R-:W-:Y:S01]  /*6530*/  @!UP0 USHF.R.U32.HI UR4, URZ, UR13, UR4 ;  /* 0x0000000dff048299 */ /* 0x000fe20008011604 */
[----:B------:R-:W-:Y:S02]  /*6540*/  @!UP0 UMOV UR6, UR7 ;  /* 0x0000000700068c82 */ /* 0x000fe40008000000 */
[----:B---3--:R-:W-:Y:S02]  /*6550*/  @!UP0 USHF.R.U32.HI UR6, URZ, UR10, UR6 ;  /* 0x0000000aff068299 */ /* 0x008fe40008011606 */
[----:B------:R-:W-:Y:S02]  /*6560*/  @!UP0 USEL UR7, UR37, UR4, !UP2 ;  /* 0x0000000425078287 */ /* 0x000fe4000d000000 */
[----:B------:R-:W-:Y:S04]  /*6570*/  @!UP0 USEL UR6, UR36, UR6, !UP1 ;  /* 0x0000000624068287 */ /* 0x000fe8000c800000 */
[----:B------:R-:W-:Y:S02]  /*6580*/  @!UP0 UIADD3 UR4, UPT, UPT, -UR7, UR6, URZ ;  /* 0x0000000607048290 */ /* 0x000fe4000fffe1ff */
[----:B------:R-:W-:Y:S02]  /*6590*/  @!UP0 UIADD3 UR6, UPT, UPT, UR7, -UR6, URZ ;  /* 0x8000000607068290 */ /* 0x000fe4000fffe0ff */
[----:B------:R-:W-:Y:S02]  /*65a0*/  @!UP0 UIMAD UR37, UR4, UR5, UR37 ;  /* 0x00000005042582a4 */ /* 0x000fe4000f8e0225 */
[----:B------:R-:W-:Y:S01]  /*65b0*/  @!UP0 UIMAD UR36, UR6, UR14, UR36 ;  /* 0x0000000e062482a4 */ /* 0x000fe2000f8e0224 */
[----:B------:R-:W-:Y:S11]  /*65c0*/  @!P0 BRA `(.L_x_101) ;  /* 0x00000000007c8947 */ /* 0x000ff60003800000 */
[----:B------:R-:W1:Y:S01]  /*65d0*/  LDCU.64 UR8, c[0x4][0x80] ;  /* 0x01001000ff0877ac */ /* 0x000e620008000a00 */
[----:B------:R-:W-:Y:S01]  /*65e0*/  MOV R16, 0x0 ;  /* 0x0000000000107802 */ /* 0x000fe20000000f00 */
[----:B------:R-:W-:Y:S02]  /*65f0*/  HFMA2 R12, -RZ, RZ, 0, 5.9604644775390625e-08 ;  /* 0x00000001ff0c7431 */ /* 0x000fe400000001ff */
[----:B------:R-:W-:Y:S01]  /*6600*/  IMAD.MOV.U32 R8, RZ, RZ, 0x70 ;  /* 0x00000070ff087424 */ /* 0x000fe200078e00ff */
[----:B------:R2:W3:Y:S01]  /*6610*/  LDC.64 R14, c[0x4][R16] ;  /* 0x01000000100e7b82 */ /* 0x0004e20000000a00 */
[----:B------:R-:W4:Y:S01]  /*6620*/  LDCU.64 UR6, c[0x4][0x88] ;  /* 0x01001100ff0677ac */ /* 0x000f220008000a00 */
[----:B------:R-:W-:Y:S01]  /*6630*/  IMAD.MOV.U32 R13, RZ, RZ, RZ ;  /* 0x000000ffff0d7224 */ /* 0x000fe200078e00ff */
[----:B------:R-:W2:Y:S01]  /*6640*/  LDCU.64 UR4, c[0x4][0x8] ;  /* 0x01000100ff0477ac */ /* 0x000ea20008000a00 */
[----:B-1----:R-:W-:Y:S01]  /*6650*/  MOV R5, UR9 ;  /* 0x0000000900057c02 */ /* 0x002fe20008000f00 */
[----:B------:R-:W-:Y:S01]  /*6660*/  IMAD.U32 R4, RZ, RZ, UR8 ;  /* 0x00000008ff047e24 */ /* 0x000fe2000f8e00ff */
[----:B----4-:R-:W-:Y:S01]  /*6670*/  MOV R7, UR7 ;  /* 0x0000000700077c02 */ /* 0x010fe20008000f00 */
[----:B------:R-:W-:Y:S01]  /*6680*/  IMAD.U32 R6, RZ, RZ, UR6 ;  /* 0x00000006ff067e24 */ /* 0x000fe2000f8e00ff */
[----:B--2---:R-:W-:Y:S01]  /*6690*/  MOV R11, UR5 ;  /* 0x00000005000b7c02 */ /* 0x004fe20008000f00 */
[----:B------:R-:W-:Y:S02]  /*66a0*/  IMAD.U32 R10, RZ, RZ, UR4 ;  /* 0x00000004ff0a7e24 */ /* 0x000fe4000f8e00ff */
[----:B------:R-:W-:Y:S07]  /*66b0*/  LEPC R20, `(.L_x_102) ;  /* 0x000000001014794e */ /* 0x000fee0000000000 */
[----:B---3-5:R-:W-:Y:S05]  /*66c0*/  CALL.ABS.NOINC R14 ;  /* 0x000000000e007343 */ /* 0x028fea0003c00000 */
.L_x_102:
[----:B------:R-:W1:Y:S01]  /*66d0*/  LDCU.64 UR8, c[0x4][0x80] ;  /* 0x01001000ff0877ac */ /* 0x000e620008000a00 */
[----:B------:R-:W2:Y:S01]  /*66e0*/  LDC.64 R16, c[0x4][R16] ;  /* 0x0100000010107b82 */ /* 0x000ea20000000a00 */
[----:B------:R-:W-:Y:S02]  /*66f0*/  HFMA2 R12, -RZ, RZ, 0, 5.9604644775390625e-08 ;  /* 0x00000001ff0c7431 */ /* 0x000fe400000001ff */
[----:B------:R-:W-:Y:S02]  /*6700*/  IMAD.MOV.U32 R8, RZ, RZ, 0x70 ;  /* 0x00000070ff087424 */ /* 0x000fe400078e00ff */
[----:B------:R-:W-:Y:S01]  /*6710*/  IMAD.MOV.U32 R13, RZ, RZ, RZ ;  /* 0x000000ffff0d7224 */ /* 0x000fe200078e00ff */
[----:B------:R-:W3:Y:S01]  /*6720*/  LDCU.64 UR6, c[0x4][0x88] ;  /* 0x01001100ff0677ac */ /* 0x000ee20008000a00 */
[----:B------:R-:W4:Y:S01]  /*6730*/  LDCU.64 UR4, c[0x4][0x8] ;  /* 0x01000100ff0477ac */ /* 0x000f220008000a00 */
[----:B-1----:R-:W-:Y:S02]  /*6740*/  MOV R4, UR8 ;  /* 0x0000000800047c02 */ /* 0x002fe40008000f00 */
[----:B------:R-:W-:Y:S02]  /*6750*/  MOV R5, UR9 ;  /* 0x0000000900057c02 */ /* 0x000fe40008000f00 */
[----:B---3--:R-:W-:Y:S01]  /*6760*/  MOV R7, UR7 ;  /* 0x0000000700077c02 */ /* 0x008fe20008000f00 */
[----:B------:R-:W-:Y:S01]  /*6770*/  IMAD.U32 R6, RZ, RZ, UR6 ;  /* 0x00000006ff067e24 */ /* 0x000fe2000f8e00ff */
[----:B----4-:R-:W-:Y:S01]  /*6780*/  MOV R11, UR5 ;  /* 0x00000005000b7c02 */ /* 0x010fe20008000f00 */
[----:B------:R-:W-:Y:S02]  /*6790*/  IMAD.U32 R10, RZ, RZ, UR4 ;  /* 0x00000004ff0a7e24 */ /* 0x000fe4000f8e00ff */
[----:B------:R-:W-:Y:S07]  /*67a0*/  LEPC R20, `(.L_x_101) ;  /* 0x000000001014794e */ /* 0x000fee0000000000 */
[----:B--2---:R-:W-:Y:S05]  /*67b0*/  CALL.ABS.NOINC R16 ;  /* 0x0000000010007343 */ /* 0x004fea0003c00000 */
.L_x_101:
[----:B------:R-:W-:Y:S05]  /*67c0*/  BSYNC.RECONVERGENT B6 ;  /* 0x0000000000067941 */ /* 0x000fea0003800200 */
.L_x_100:
[----:B------:R-:W-:Y:S02]  /*67d0*/  R2UR UR6, R93 ;  /* 0x000000005d0672ca */ /* 0x000fe400000e0000 */
[----:B------:R-:W-:Y:S02]  /*67e0*/  R2UR UR5, R86 ;  /* 0x00000000560572ca */ /* 0x000fe400000e0000 */
[----:B------:R-:W-:Y:S02]  /*67f0*/  R2UR UR4, R85 ;  /* 0x00000000550472ca */ /* 0x000fe400000e0000 */
[----:B------:R-:W-:Y:S02]  /*6800*/  ISETP.NE.U32.AND P4, PT, R74, RZ, PT ;  /* 0x000000ff4a00720c */ /* 0x000fe40003f85070 */
[----:B------:R-:W-:Y:S02]  /*6810*/  ISETP.NE.U32.AND P2, PT, RZ, UR60, PT ;  /* 0x0000003cff007c0c */ /* 0x000fe4000bf45070 */
[----:B------:R-:W-:Y:S02]  /*6820*/  ISETP.NE.AND.EX P4, PT, R75, RZ, PT, P4 ;  /* 0x000000ff4b00720c */ /* 0x000fe40003f85340 */
[----:B------:R-:W-:Y:S01]  /*6830*/  ISETP.NE.AND.EX P2, PT, RZ, UR61, PT, P2 ;  /* 0x0000003dff007c0c */ /* 0x000fe2000bf45320 */
[----:B------:R-:W-:Y:S02]  /*6840*/  UISETP.NE.AND UP2, UPT, UR6, URZ, UPT ;  /* 0x000000ff0600728c */ /* 0x000fe4000bf45270 */
[----:B------:R-:W-:Y:S04]  /*6850*/  UISETP.NE.U32.AND UP0, UPT, UR5, URZ, UPT ;  /* 0x000000ff0500728c */ /* 0x000fe8000bf05070 */
[----:B------:R-:W-:Y:S01]  /*6860*/  UISETP.NE.AND.EX UP1, UPT, UR4, URZ, UPT, UP0 ;  /* 0x000000ff0400728c */ /* 0x000fe2000bf25300 */
[----:B------:R-:W-:Y:S01]  /*6870*/  PLOP3.LUT P1, PT, PT, PT, UP2, 0x80, 0x8 ;  /* 0x000000000008781c */ /* 0x000fe20003f2f028 */
[----:B------:R-:W-:Y:S03]  /*6880*/  UPLOP3.LUT UP0, UPT, UPT, UPT, UPT, 0x40, 0x4 ;  /* 0x000000000004789c */ /* 0x000fe60003f0e870 */
[----:B------:R-:W-:Y:S06]  /*6890*/  @UP2 UPLOP3.LUT UP0, UPT, UPT, UPT, UP1, 0x80, 0x8 ;  /* 0x000000000008289c */ /* 0x000fec0003f0f010 */
[----:B------:R-:W-:Y:S01]  /*68a0*/  PLOP3.LUT P0, PT, PT, PT, UP0, 0x80, 0x8 ;  /* 0x000000000008781c */ /* 0x000fe20003f0f008 */
[----:B------:R-:W-:Y:S01]  /*68b0*/  @!UPT UIADD3 URZ, UPT, UPT, URZ, URZ, URZ ;  /* 0x000000fffffff290 */ /* 0x000fe2000fffe0ff */
[----:B------:R-:W-:Y:S11]  /*68c0*/  BRA.U !UP1, `(.L_x_103) ;  /* 0x0000000109407547 */ /* 0x000ff6000b800000 */
[----:B------:R-:W-:Y:S01]  /*68d0*/  UISETP.NE.U32.AND UP0, UPT, UR60, URZ, UPT ;  /* 0x000000ff3c00728c */ /* 0x000fe2000bf05070 */
[----:B------:R-:W-:Y:S01]  /*68e0*/  R2UR UR6, R86 ;  /* 0x00000000560672ca */ /* 0x000fe200000e0000 */
[----:B------:R-:W1:Y:S01]  /*68f0*/  LDCU.64 UR8, c[0x0][0x358] ;  /* 0x00006b00ff0877ac */ /* 0x000e620008000a00 */
[----:B------:R-:W-:Y:S02]  /*6900*/  HFMA2 R83, -RZ, RZ, 0, 5.9604644775390625e-08 ;  /* 0x00000001ff537431 */ /* 0x000fe400000001ff */
[----:B------:R-:W-:Y:S01]  /*6910*/  IMAD.MOV.U32 R0, RZ, RZ, 0x1 ;  /* 0x00000001ff007424 */ /* 0x000fe200078e00ff */
[----:B------:R-:W-:Y:S06]  /*6920*/  UISETP.NE.AND.EX UP0, UPT, UR61, URZ, UPT, UP0 ;  /* 0x000000ff3d00728c */ /* 0x000fec000bf05300 */
[----:B------:R-:W-:Y:S05]  /*6930*/  PLOP3.LUT P3, PT, PT, PT, UP0, 0x80, 0x8 ;  /* 0x000000000008781c */ /* 0x000fea0003f6f008 */
[----:B------:R-:W2:Y:S01]  /*6940*/  @UP0 LDCU.64 UR4, c[0x0][0x988] ;  /* 0x00013100ff0407ac */ /* 0x000ea20008000a00 */
[----:B------:R-:W-:Y:S07]  /*6950*/  @UP0 UIMAD UR6, UR53, UR6, URZ ;  /* 0x00000006350602a4 */ /* 0x000fee000f8e02ff */
[----:B------:R-:W-:Y:S01]  /*6960*/  @!P3 PRMT R83, R0, 0x7610, R83 ;  /* 0x000076100053b816 */ /* 0x000fe20000000053 */
[----:B--2---:R-:W-:Y:S06]  /*6970*/  @UP0 UIMAD.WIDE UR4, UR6, 0x4, UR4 ;  /* 0x00000004060408a5 */ /* 0x004fec000f8e0204 */
[----:B------:R-:W-:Y:S02]  /*6980*/  IMAD.U32 R4, RZ, RZ, UR4 ;  /* 0x00000004ff047e24 */ /* 0x000fe4000f8e00ff */
[----:B------:R-:W-:Y:S03]  /*6990*/  IMAD.U32 R5, RZ, RZ, UR5 ;  /* 0x00000005ff057e24 */ /* 0x000fe6000f8e00ff */
[----:B------:R-:W2:Y:S02]  /*69a0*/  @!UP0 LDCU UR4, c[0x0][0x980] ;  /* 0x00013000ff0487ac */ /* 0x000ea40008000800 */
[----:B-1---5:R1:W5:Y:S02]  /*69b0*/  @P3 LDG.E R41, desc[UR8][R4.64] ;  /* 0x0000000804293981 */ /* 0x022364000c1e1900 */
[----:B-12---:R-:W-:Y:S02]  /*69c0*/  @!P3 MOV R41, UR4 ;  /* 0x000000040029bc02 */ /* 0x006fe40008000f00 */
.L_x_103:
[----:B------:R-:W-:Y:S05]  /*69d0*/  @!P4 BRA `(.L_x_104) ;  /* 0x000000000024c947 */ /* 0x000fea0003800000 */
[----:B------:R-:W-:Y:S01]  /*69e0*/  ISETP.NE.U32.AND P3, PT, R72, RZ, PT ;  /* 0x000000ff4800720c */ /* 0x000fe20003f65070 */
[----:B------:R-:W1:Y:S03]  /*69f0*/  LDCU.64 UR4, c[0x0][0x358] ;  /* 0x00006b00ff0477ac */ /* 0x000e660008000a00 */
[----:B------:R-:W-:Y:S11]  /*6a00*/  ISETP.NE.AND.EX P3, PT, R73, RZ, PT, P3 ;  /* 0x000000ff4900720c */ /* 0x000ff60003f65330 */
[----:B------:R-:W-:Y:S02]  /*6a10*/  @!UPT UIADD3 URZ, UPT, UPT, URZ, URZ, URZ ;  /* 0x000000fffffff290 */ /* 0x000fe4000fffe0ff */
[----:B------:R-:W2:Y:S01]  /*6a20*/  @P3 LDC.64 R4, c[0x0][0x9a8] ;  /* 0x00026a00ff043b82 */ /* 0x000ea20000000a00 */
[----:B------:R-:W-:Y:S04]  /*6a30*/  @P3 IMAD R0, R74, UR53, RZ ;  /* 0x000000354a003c24 */ /* 0x000fe8000f8e02ff */
[----:B--2---:R-:W-:Y:S05]  /*6a40*/  @P3 IMAD.WIDE R4, R0, 0x4, R4 ;  /* 0x0000000400043825 */ /* 0x004fea00078e0204 */
[----:B-1---5:R1:W5:Y:S02]  /*6a50*/  @P3 LDG.E R38, desc[UR4][R4.64] ;  /* 0x0000000404263981 */ /* 0x022364000c1e1900 */
[----:B-1----:R-:W2:Y:S02]  /*6a60*/  @!P3 LDC R38, c[0x0][0x9a0] ;  /* 0x00026800ff26bb82 */ /* 0x002ea40000000800 */
.L_x_104:
[----:B-----5:R-:W-:Y:S01]  /*6a70*/  FSETP.NEU.AND P3, PT, R41, RZ, PT ;  /* 0x000000ff2900720b */ /* 0x020fe20003f6d000 */
[----:B------:R-:W1:Y:S01]  /*6a80*/  LDCU.128 UR12, c[0x0][0xb90] ;  /* 0x00017200ff0c77ac */ /* 0x000e620008000c00 */
[----:B------:R-:W-:Y:S01]  /*6a90*/  SEL R3, RZ, 0xffffffff, P2 ;  /* 0xffffffffff037807 */ /* 0x000fe20001000000 */
[----:B------:R-:W-:Y:S01]  /*6aa0*/  BSSY B1, `(.L_x_105) ;  /* 0x0000057000017945 */ /* 0x000fe20003800000 */
[----:B------:R-:W-:Y:S01]  /*6ab0*/  @P1 LOP3.LUT P2, RZ, R83, 0xff, RZ, 0xc0, !PT ;  /* 0x000000ff53ff1812 */ /* 0x000fe2000784c0ff */
[----:B------:R-:W-:Y:S01]  /*6ac0*/  IMAD.MOV.U32 R57, RZ, RZ, 0x1 ;  /* 0x00000001ff397424 */ /* 0x000fe200078e00ff */
[----:B------:R-:W-:Y:S01]  /*6ad0*/  @P1 SEL R0, RZ, 0xffffffff, P3 ;  /* 0xffffffffff001807 */ /* 0x000fe20001800000 */
[----:B------:R-:W-:Y:S01]  /*6ae0*/  IMAD.IADD R39, R37, 0x1, R2 ;  /* 0x0000000125277824 */ /* 0x000fe200078e0202 */
[----:B------:R-:W-:Y:S01]  /*6af0*/  LOP3.LUT R79, R79, 0x1, RZ, 0x3c, !PT ;  /* 0x000000014f4f7812 */ /* 0x000fe200078e3cff */
[----:B------:R-:W3:Y:S01]  /*6b00*/  LDCU UR11, c[0x0][0xba0] ;  /* 0x00017400ff0b77ac */ /* 0x000ee20008000800 */
[----:B------:R-:W-:Y:S01]  /*6b10*/  @P0 SEL R0, R3, R0, !P2 ;  /* 0x0000000003000207 */ /* 0x000fe20005000000 */
[----:B------:R-:W-:Y:S01]  /*6b20*/  IMAD R104, R81, -0x10, R95 ;  /* 0xfffffff051687824 */ /* 0x000fe200078e025f */
[----:B------:R-:W-:Y:S01]  /*6b30*/  LEA R103, R36, UR50, 0x3 ;  /* 0x0000003224677c11 */ /* 0x000fe2000f8e18ff */
[----:B------:R-:W-:Y:S01]  /*6b40*/  USHF.L.U32 UR8, UR52, 0x7, URZ ;  /* 0x0000000734087899 */ /* 0x000fe200080006ff */
[----:B------:R-:W-:Y:S01]  /*6b50*/  @P1 LOP3.LUT R0, R0, 0x1, RZ, 0xc0, !PT ;  /* 0x0000000100001812 */ /* 0x000fe200078ec0ff */
[----:B------:R-:W-:Y:S01]  /*6b60*/  IMAD.MOV.U32 R56, RZ, RZ, RZ ;  /* 0x000000ffff387224 */ /* 0x000fe200078e00ff */
[----:B------:R-:W-:Y:S02]  /*6b70*/  R2UR UR4, R89 ;  /* 0x00000000590472ca */ /* 0x000fe400000e0000 */
[----:B------:R-:W-:Y:S02]  /*6b80*/  CS2R R70, SRZ ;  /* 0x0000000000467805 */ /* 0x000fe4000001ff00 */
[----:B------:R-:W-:Y:S01]  /*6b90*/  ISETP.NE.U32.OR P5, PT, R0, 0x1, !P1 ;  /* 0x000000010000780c */ /* 0x000fe20004fa5470 */
[----:B------:R-:W-:Y:S01]  /*6ba0*/  IMAD.U32 R100, RZ, RZ, UR8 ;  /* 0x00000008ff647e24 */ /* 0x000fe2000f8e00ff */
[----:B------:R-:W-:Y:S02]  /*6bb0*/  R2UR UR6, R88 ;  /* 0x00000000580672ca */ /* 0x000fe400000e0000 */
[----:B------:R-:W-:Y:S02]  /*6bc0*/  CS2R R68, SRZ ;  /* 0x0000000000447805 */ /* 0x000fe4000001ff00 */
[----:B------:R-:W-:Y:S02]  /*6bd0*/  R2UR UR10, R90 ;  /* 0x000000005a0a72ca */ /* 0x000fe400000e0000 */
[----:B------:R-:W-:Y:S02]  /*6be0*/  CS2R R62, SRZ ;  /* 0x00000000003e7805 */ /* 0x000fe4000001ff00 */
[----:B------:R-:W-:Y:S02]  /*6bf0*/  R2UR UR9, R87 ;  /* 0x00000000570972ca */ /* 0x000fe400000e0000 */
[----:B------:R-:W-:Y:S02]  /*6c00*/  CS2R R60, SRZ ;  /* 0x00000000003c7805 */ /* 0x000fe4000001ff00 */
[----:B------:R-:W-:Y:S02]  /*6c10*/  PLOP3.LUT P2, PT, PT, PT, UP1, 0x80, 0x8 ;  /* 0x000000000008781c */ /* 0x000fe40003f4f018 */
[----:B------:R-:W-:Y:S02]  /*6c20*/  CS2R R54, SRZ ;  /* 0x0000000000367805 */ /* 0x000fe4000001ff00 */
[----:B------:R-:W-:Y:S01]  /*6c30*/  LOP3.LUT P4, R101, R83, 0xff, RZ, 0xc0, !PT ;  /* 0x000000ff53657812 */ /* 0x000fe2000788c0ff */
[----:B------:R-:W-:Y:S01]  /*6c40*/  UIMAD.WIDE.U32 UR4, UR8, UR4, URZ ;  /* 0x00000004080472a5 */ /* 0x000fe2000f8e00ff */
[----:B------:R-:W-:Y:S02]  /*6c50*/  SEL R4, RZ, 0xffffffff, P3 ;  /* 0xffffffffff047807 */ /* 0x000fe40001800000 */
[----:B------:R-:W-:Y:S02]  /*6c60*/  CS2R R52, SRZ ;  /* 0x0000000000347805 */ /* 0x000fe4000001ff00 */
[----:B------:R-:W-:Y:S01]  /*6c70*/  @P5 SHF.L.U32 R0, R79, 0x1f, RZ ;  /* 0x0000001f4f005819 */ /* 0x000fe200000006ff */
[----:B------:R-:W-:Y:S01]  /*6c80*/  USHF.R.U32.HI UR5, URZ, UR6, UR5 ;  /* 0x00000006ff057299 */ /* 0x000fe20008011605 */
[----:B------:R-:W-:Y:S01]  /*6c90*/  P2R R102, PR, RZ, 0x20 ;  /* 0x00000020ff667803 */ /* 0x000fe20000000000 */
[----:B------:R-:W-:Y:S01]  /*6ca0*/  UISETP.NE.AND UP0, UPT, UR10, 0x1, UPT ;  /* 0x000000010a00788c */ /* 0x000fe2000bf05270 */
[----:B------:R4:W2:Y:S01]  /*6cb0*/  @P5 SYNCS.PHASECHK.TRANS64.TRYWAIT P1, [UR50+0x80], R0 ;  /* 0x00008000ff0055a7 */ /* 0x0008a20008021132 */
[----:B------:R-:W-:Y:S02]  /*6cc0*/  CS2R R50, SRZ ;  /* 0x0000000000327805 */ /* 0x000fe4000001ff00 */
[----:B------:R-:W-:Y:S01]  /*6cd0*/  CS2R R48, SRZ ;  /* 0x0000000000307805 */ /* 0x000fe2000001ff00 */
[----:B------:R-:W-:Y:S01]  /*6ce0*/  USEL UR5, UR8, UR5, !UP0 ;  /* 0x0000000508057287 */ /* 0x000fe2000c000000 */
[----:B------:R-:W-:Y:S01]  /*6cf0*/  @P2 SEL R4, R3, R4, !P4 ;  /* 0x0000000403042207 */ /* 0x000fe20006000000 */
[----:B------:R-:W-:Y:S03]  /*6d00*/  UISETP.NE.AND UP0, UPT, UR9, 0x1, UPT ;  /* 0x000000010900788c */ /* 0x000fe6000bf05270 */
[----:B------:R-:W-:Y:S01]  /*6d10*/  LOP3.LUT R4, R4, 0x1, RZ, 0xc0, !PT ;  /* 0x0000000104047812 */ /* 0x000fe200078ec0ff */
[----:B------:R-:W-:Y:S02]  /*6d20*/  IMAD R6, RZ, RZ, -UR5 ;  /* 0x80000005ff067e24 */ /* 0x000fe4000f8e02ff */
[----:B------:R-:W-:Y:S02]  /*6d30*/  IMAD.U32 R99, RZ, RZ, UR5 ;  /* 0x00000005ff637e24 */ /* 0x000fe4000f8e00ff */
[----:B------:R-:W-:Y:S01]  /*6d40*/  IMAD R100, R6, UR10, R100 ;  /* 0x0000000a06647c24 */ /* 0x000fe2000f8e0264 */
[----:B----4-:R-:W-:Y:S04]  /*6d50*/  SHF.L.U32 R0, R78, 0x1f, RZ ;  /* 0x0000001f4e007819 */ /* 0x010fe800000006ff */
[----:B------:R4:W4:Y:S01]  /*6d60*/  SYNCS.PHASECHK.TRANS64.TRYWAIT P0, [R103+URZ+0xe0], R0 ;  /* 0x0000e000670075a7 */ /* 0x00092200080011ff */
[----:B-1----:R-:W-:Y:S07]  /*6d70*/  UIMAD.WIDE.U32 UR6, UR5, UR12, URZ ;  /* 0x0000000c050672a5 */ /* 0x002fee000f8e00ff */
[----:B------:R-:W-:Y:S02]  /*6d80*/  UMOV UR4, UR7 ;  /* 0x0000000700047c82 */ /* 0x000fe40008000000 */
[----:B------:R-:W-:Y:S04]  /*6d90*/  USHF.R.U32.HI UR4, URZ, UR13, UR4 ;  /* 0x0000000dff047299 */ /* 0x000fe80008011604 */
[----:B------:R-:W-:Y:S02]  /*6da0*/  USEL UR4, UR5, UR4, !UP0 ;  /* 0x0000000405047287 */ /* 0x000fe4000c000000 */
[----:B------:R-:W-:Y:S02]  /*6db0*/  UISETP.NE.AND UP0, UPT, UR14, 0x1, UPT ;  /* 0x000000010e00788c */ /* 0x000fe4000bf05270 */
[----:B------:R-:W-:Y:S02]  /*6dc0*/  UIMAD.WIDE.U32 UR6, UR4, UR15, URZ ;  /* 0x0000000f040672a5 */ /* 0x000fe4000f8e00ff */
[----:B------:R-:W-:Y:S02]  /*6dd0*/  IMAD.U32 R98, RZ, RZ, UR4 ;  /* 0x00000004ff627e24 */ /* 0x000fe4000f8e00ff */
[----:B------:R-:W-:Y:S01]  /*6de0*/  PLOP3.LUT P2, PT, PT, PT, UP0, 0x80, 0x8 ;  /* 0x000000000008781c */ /* 0x000fe20003f4f008 */
[----:B------:R-:W-:Y:S02]  /*6df0*/  IMAD R5, RZ, RZ, -UR4 ;  /* 0x80000004ff057e24 */ /* 0x000fe4000f8e02ff */
[----:B------:R-:W-:Y:S01]  /*6e00*/  UMOV UR6, UR7 ;  /* 0x0000000700067c82 */ /* 0x000fe20008000000 */
[----:B------:R-:W-:Y:S01]  /*6e10*/  IMAD.U32 R97, RZ, RZ, UR4 ;  /* 0x00000004ff617e24 */ /* 0x000fe2000f8e00ff */
[----:B---3--:R-:W-:Y:S01]  /*6e20*/  USHF.R.U32.HI UR6, URZ, UR11, UR6 ;  /* 0x0000000bff067299 */ /* 0x008fe20008011606 */
[----:B------:R-:W-:Y:S05]  /*6e30*/  IMAD R99, R5, UR9, R99 ;  /* 0x0000000905637c24 */ /* 0x000fea000f8e0263 */
[----:B------:R-:W-:Y:S02]  /*6e40*/  SEL R98, R98, UR6, !P2 ;  /* 0x0000000662627c07 */ /* 0x000fe4000d000000 */
[----:B------:R-:W-:Y:S03]  /*6e50*/  ISETP.NE.U32.AND P2, PT, R4, 0x1, PT ;  /* 0x000000010400780c */ /* 0x000fe60003f45070 */
[----:B------:R-:W-:Y:S01]  /*6e60*/  IMAD.MOV R3, RZ, RZ, -R98 ;  /* 0x000000ffff037224 */ /* 0x000fe200078e0a62 */
[----:B------:R-:W-:Y:S03]  /*6e70*/  P2R R58, PR, RZ, 0x4 ;  /* 0x00000004ff3a7803 */ /* 0x000fe60000000000 */
[----:B------:R-:W-:Y:S01]  /*6e80*/  IMAD R97, R3, UR14, R97 ;  /* 0x0000000e03617c24 */ /* 0x000fe2000f8e0261 */
[----:B--2---:R-:W-:Y:S01]  /*6e90*/  @P5 SEL R57, RZ, 0x1, !P1 ;  /* 0x00000001ff395807 */ /* 0x004fe20004800000 */
[----:B------:R-:W-:Y:S06]  /*6ea0*/  @!P5 BRA `(.L_x_106) ;  /* 0x000000000058d947 */ /* 0x000fec0003800000 */
[----:B------:R-:W-:Y:S01]  /*6eb0*/  IMAD.MOV.U32 R71, RZ, RZ, RZ ;  /* 0x000000ffff477224 */ /* 0x000fe200078e00ff */
[----:B------:R-:W-:Y:S01]  /*6ec0*/  ISETP.NE.AND P1, PT, R57, RZ, PT ;  /* 0x000000ff3900720c */ /* 0x000fe20003f25270 */
[----:B------:R-:W-:Y:S01]  /*6ed0*/  BSSY B0, `(.L_x_107) ;  /* 0x000000c000007945 */ /* 0x000fe20003800000 */
[----:B------:R-:W-:Y:S02]  /*6ee0*/  CS2R R50, SRZ ;  /* 0x0000000000327805 */ /* 0x000fe4000001ff00 */
[----:B------:R-:W-:Y:S02]  /*6ef0*/  CS2R R48, SRZ ;  /* 0x0000000000307805 */ /* 0x000fe4000001ff00 */
[----:B------:R-:W-:Y:S02]  /*6f00*/  CS2R R54, SRZ ;  /* 0x0000000000367805 */ /* 0x000fe4000001ff00 */
[----:B------:R-:W-:Y:S02]  /*6f10*/  CS2R R52, SRZ ;  /* 0x0000000000347805 */ /* 0x000fe4000001ff00 */
[----:B------:R-:W-:Y:S02]  /*6f20*/  CS2R R62, SRZ ;  /* 0x00000000003e7805 */ /* 0x000fe4000001ff00 */
[----:B------:R-:W-:Y:S02]  /*6f30*/  CS2R R60, SRZ ;  /* 0x00000000003c7805 */ /* 0x000fe4000001ff00 */
[----:B------:R-:W-:Y:S01]  /*6f40*/  CS2R R68, SRZ ;  /* 0x0000000000447805 */ /* 0x000fe2000001ff00 */
[----:B------:R-:W-:Y:S06]  /*6f50*/  @P1 BRA `(.L_x_108) ;  /* 0x00000000000c1947 */ /* 0x000fec0003800000 */
[----:B------:R-:W-:Y:S04]  /*6f60*/  SHF.L.U32 R3, R79, 0x1f, RZ ;  /* 0x0000001f4f037819 */ /* 0x000fe800000006ff */
[----:B------:R-:W1:Y:S02]  /*6f70*/  SYNCS.PHASECHK.TRANS64.TRYWAIT P1, [UR50+0x80], R3 ;  /* 0x00008003ff0075a7 */ /* 0x000e640008021132 */
[----:B-1----:R-:W-:Y:S05]  /*6f80*/  @!P1 BRA `(.L_x_109) ;  /* 0x0000003c00e49947 */ /* 0x002fea0003800000 */
.L_x_108:
[----:B------:R-:W-:Y:S05]  /*6f90*/  BSYNC B0 ;  /* 0x0000000000007941 */ /* 0x000fea0003800000 */
.L_x_107:
[----:B------:R-:W-:Y:S01]  /*6fa0*/  ISETP.NE.AND P1, PT, R58, RZ, PT ;  /* 0x000000ff3a00720c */ /* 0x000fe20003f25270 */
[----:B------:R-:W-:Y:S11]  /*6fb0*/  HFMA2 R56, -RZ, RZ, 0, 5.9604644775390625e-08 ;  /* 0x00000001ff387431 */ /* 0x000ff600000001ff */
[----:B------:R-:W-:Y:S01]  /*6fc0*/  @!UPT UIADD3 URZ, UPT, UPT, URZ, URZ, URZ ;  /* 0x000000fffffff290 */ /* 0x000fe2000fffe0ff */
[----:B------:R2:W3:Y:S04]  /*6fd0*/  @P1 LDS.128 R48, [R80] ;  /* 0x0000000050301984 */ /* 0x0004e80000000c00 */
[----:B------:R2:W1:Y:S04]  /*6fe0*/  @P1 LDS.128 R52, [R95+0x10] ;  /* 0x000010005f341984 */ /* 0x0004680000000c00 */
[----:B------:R2:W1:Y:S04]  /*6ff0*/  @P1 LDS.128 R60, [R94+0x20] ;  /* 0x000020005e3c1984 */ /* 0x0004680000000c00 */
[----:B------:R2:W1:Y:S02]  /*7000*/  @P1 LDS.128 R68, [R104+0x30] ;  /* 0x0000300068441984 */ /* 0x0004640000000c00 */
.L_x_106:
[----:B------:R-:W-:Y:S05]  /*7010*/  BSYNC B1 ;  /* 0x0000000000017941 */ /* 0x000fea0003800000 */
.L_x_105:
[----:B-1----:R-:W-:Y:S04]  /*7020*/  SHF.R.U32.HI R2, RZ, 0x15, R39 ;  /* 0x00000015ff027819 */ /* 0x002fe80000011627 */
[----:B------:R-:W-:Y:S01]  /*7030*/  LOP3.LUT P1, RZ, R2, 0x3, R84, 0x48, !PT ;  /* 0x0000000302ff7812 */ /* 0x000fe20007824854 */
[----:B------:R-:W-:Y:S01]  /*7040*/  @!UPT UIADD3 URZ, UPT, UPT, URZ, URZ, URZ ;  /* 0x000000fffffff290 */ /* 0x000fe2000fffe0ff */
[----:B----4-:R-:W-:Y:S11]  /*7050*/  @P0 BRA `(.L_x_110) ;  /* 0x0000000000080947 */ /* 0x010ff60003800000 */
[----:B------:R-:W1:Y:S02]  /*7060*/  SYNCS.PHASECHK.TRANS64.TRYWAIT P0, [R103+URZ+0xe0], R0 ;  /* 0x0000e000670075a7 */ /* 0x000e6400080011ff */
[----:B-1----:R-:W-:Y:S05]  /*7070*/  @!P0 BRA `(.L_x_111) ;  /* 0x0000003c00c08947 */ /* 0x002fea0003800000 */
.L_x_110:
[----:B------:R-:W-:Y:S05]  /*7080*/  @!P1 BRA `(.L_x_112) ;  /* 0x0000000000409947 */ /* 0x000fea0003800000 */
[----:B------:R-:W4:Y:S01]  /*7090*/  LDCU.64 UR8, c[0x4][0x70] ;  /* 0x01000e00ff0877ac */ /* 0x000f220008000a00 */
[----:B------:R-:W-:Y:S01]  /*70a0*/  MOV R3, 0x0 ;  /* 0x0000000000037802 */ /* 0x000fe20000000f00 */
[----:B------:R-:W-:Y:S02]  /*70b0*/  HFMA2 R12, -RZ, RZ, 0, 5.9604644775390625e-08 ;  /* 0x00000001ff0c7431 */ /* 0x000fe400000001ff */
[----:B------:R-:W-:Y:S02]  /*70c0*/  IMAD.MOV.U32 R8, RZ, RZ, 0x192 ;  /* 0x00000192ff087424 */ /* 0x000fe400078e00ff */
[----:B------:R-:W-:Y:S01]  /*70d0*/  IMAD.MOV.U32 R13, RZ, RZ, RZ ;  /* 0x000000ffff0d7224 */ /* 0x000fe200078e00ff */
[----:B------:R-:W5:Y:S01]  /*70e0*/  LDCU.64 UR6, c[0x4][0x78] ;  /* 0x01000f00ff0677ac */ /* 0x000f620008000a00 */
[----:B------:R-:W1:Y:S01]  /*70f0*/  LDC.64 R2, c[0x4][R3] ;  /* 0x0100000003027b82 */ /* 0x000e620000000a00 */
[----:B------:R-:W2:Y:S01]  /*7100*/  LDCU.64 UR4, c[0x4][0x10] ;  /* 0x01000200ff0477ac */ /* 0x000ea20008000a00 */
[----:B----4-:R-:W-:Y:S01]  /*7110*/  MOV R5, UR9 ;  /* 0x0000000900057c02 */ /* 0x010fe20008000f00 */
[----:B------:R-:W-:Y:S01]  /*7120*/  IMAD.U32 R4, RZ, RZ, UR8 ;  /* 0x00000008ff047e24 */ /* 0x000fe2000f8e00ff */
[----:B-----5:R-:W-:Y:S01]  /*7130*/  MOV R7, UR7 ;  /* 0x0000000700077c02 */ /* 0x020fe20008000f00 */
[----:B------:R-:W-:Y:S01]  /*7140*/  IMAD.U32 R6, RZ, RZ, UR6 ;  /* 0x00000006ff067e24 */ /* 0x000fe2000f8e00ff */
[----:B--2---:R-:W-:Y:S01]  /*7150*/  MOV R11, UR5 ;  /* 0x00000005000b7c02 */ /* 0x004fe20008000f00 */
[----:B------:R-:W-:Y:S02]  /*7160*/  IMAD.U32 R10, RZ, RZ, UR4 ;  /* 0x00000004ff0a7e24 */ /* 0x000fe4000f8e00ff */
[----:B------:R-:W-:Y:S07]  /*7170*/  LEPC R20, `(.L_x_112) ;  /* 0x000000001014794e */ /* 0x000fee0000000000 */
[----:B-1-3--:R-:W-:Y:S05]  /*7180*/  CALL.ABS.NOINC R2 ;  /* 0x0000000002007343 */ /* 0x00afea0003c00000 */
.L_x_112:
[----:B---3--:R-:W-:Y:S01]  /*7190*/  SHF.L.U32 R3, R48, 0x10, RZ ;  /* 0x0000001030037819 */ /* 0x008fe200000006ff */
[----:B------:R-:W-:Y:S05]  /*71a0*/  WARPSYNC.ALL ;  /* 0x0000000000007948 */ /* 0x000fea0003800000 */
[----:B------:R-:W-:Y:S01]  /*71b0*/  R2UR UR4, R39 ;  /* 0x00000000270472ca */ /* 0x000fe200000e0000 */
[----:B------:R-:W-:Y:S01]  /*71c0*/  BSSY.RECONVERGENT B0, `(.L_x_113) ;  /* 0x000008b000007945 */ /* 0x000fe20003800200 */
[C---:B------:R-:W-:Y:S02]  /*71d0*/  SHF.L.U32 R40, R49.reuse, 0x10, RZ ;  /* 0x0000001031287819 */ /* 0x040fe400000006ff */
[----:B------:R-:W-:Y:S02]  /*71e0*/  LOP3.LUT R42, R49, 0xffff0000, RZ, 0xc0, !PT ;  /* 0xffff0000312a7812 */ /* 0x000fe400078ec0ff */
[----:B------:R-:W-:Y:S07]  /*71f0*/  ISETP.NE.AND P0, PT, R82, RZ, PT ;  /* 0x000000ff5200720c */ /* 0x000fee0003f05270 */
[----:B------:R-:W1:Y:S02]  /*7200*/  LDTM.x32 R4, tmem[UR4] ;  /* 0x00000004000479ee */ /* 0x000e6400082c0000 */
[----:B-1----:R-:W-:Y:S01]  /*7210*/  FMUL R0, R38, R4 ;  /* 0x0000000426007220 */ /* 0x002fe20000400000 */
[----:B------:R-:W-:Y:S01]  /*7220*/  LOP3.LUT R4, R48, 0xffff0000, RZ, 0xc0, !PT ;  /* 0xffff000030047812 */ /* 0x000fe200078ec0ff */
[C---:B------:R-:W-:Y:S01]  /*7230*/  FMUL R2, R38.reuse, R5 ;  /* 0x0000000526027220 */ /* 0x040fe20000400000 */
[C---:B------:R-:W-:Y:S01]  /*7240*/  FMUL R7, R38.reuse, R7 ;  /* 0x0000000726077220 */ /* 0x040fe20000400000 */
[C---:B------:R-:W-:Y:S01]  /*7250*/  FFMA R0, R41.reuse, R3, R0 ;  /* 0x0000000329007223 */ /* 0x040fe20000000000 */
[C---:B------:R-:W-:Y:S01]  /*7260*/  FMUL R3, R38.reuse, R6 ;  /* 0x0000000626037220 */ /* 0x040fe20000400000 */
[----:B------:R-:W-:Y:S01]  /*7270*/  FFMA R2, R41, R4, R2 ;  /* 0x0000000429027223 */ /* 0x000fe20000000002 */
[C---:B------:R-:W-:Y:S01]  /*7280*/  FMUL R4, R38.reuse, R8 ;  /* 0x0000000826047220 */ /* 0x040fe20000400000 */
[C---:B------:R-:W-:Y:S01]  /*7290*/  FMUL R8, R38.reuse, R12 ;  /* 0x0000000c26087220 */ /* 0x040fe20000400000 */
[C---:B------:R-:W-:Y:S01]  /*72a0*/  FMUL R12, R38.reuse, R16 ;  /* 0x00000010260c7220 */ /* 0x040fe20000400000 */
[----:B------:R-:W-:Y:S01]  /*72b0*/  FMUL R16, R38, R20 ;  /* 0x0000001426107220 */ /* 0x000fe20000400000 */
[----:B------:R-:W-:Y:S01]  /*72c0*/  F2FP.BF16.F32.PACK_AB R44, R2, R0 ;  /* 0x00000000022c723e */ /* 0x000fe200000010ff */
[----:B------:R-:W-:Y:S01]  /*72d0*/  FMUL R20, R38, R24 ;  /* 0x0000001826147220 */ /* 0x000fe20000400000 */
[----:B------:R-:W-:Y:S01]  /*72e0*/  LOP3.LUT R0, R50, 0xffff0000, RZ, 0xc0, !PT ;  /* 0xffff000032007812 */ /* 0x000fe200078ec0ff */
[C---:B------:R-:W-:Y:S01]  /*72f0*/  FMUL R24, R38.reuse, R28 ;  /* 0x0000001c26187220 */ /* 0x040fe20000400000 */
[----:B------:R-:W-:Y:S01]  /*7300*/  SHF.L.U32 R2, R51, 0x10, RZ ;  /* 0x0000001033027819 */ /* 0x000fe200000006ff */
[----:B------:R-:W-:Y:S01]  /*7310*/  FMUL R28, R38, R32 ;  /* 0x00000020261c7220 */ /* 0x000fe20000400000 */
[----:B------:R-:W-:Y:S01]  /*7320*/  SHF.L.U32 R32, R50, 0x10, RZ ;  /* 0x0000001032207819 */ /* 0x000fe200000006ff */
[C---:B------:R-:W-:Y:S01]  /*7330*/  FMUL R5, R38.reuse, R9 ;  /* 0x0000000926057220 */ /* 0x040fe20000400000 */
[C---:B------:R-:W-:Y:S01]  /*7340*/  FFMA R3, R41.reuse, R40, R3 ;  /* 0x0000002829037223 */ /* 0x040fe20000000003 */
[C---:B------:R-:W-:Y:S01]  /*7350*/  FFMA R7, R41.reuse, R42, R7 ;  /* 0x0000002a29077223 */ /* 0x040fe20000000007 */
[----:B------:R-:W-:Y:S01]  /*7360*/  FMUL R6, R38, R10 ;  /* 0x0000000a26067220 */ /* 0x000fe20000400000 */
[----:B------:R-:W-:Y:S01]  /*7370*/  FFMA R4, R41, R32, R4 ;  /* 0x0000002029047223 */ /* 0x000fe20000000004 */
[----:B------:R-:W-:Y:S01]  /*7380*/  LOP3.LUT R32, R51, 0xffff0000, RZ, 0xc0, !PT ;  /* 0xffff000033207812 */ /* 0x000fe200078ec0ff */
[----:B------:R-:W-:Y:S01]  /*7390*/  FFMA R5, R41, R0, R5 ;  /* 0x0000000029057223 */ /* 0x000fe20000000005 */
[----:B------:R-:W-:Y:S01]  /*73a0*/  SHF.L.U32 R0, R52, 0x10, RZ ;  /* 0x0000001034007819 */ /* 0x000fe200000006ff */
[----:B------:R-:W-:Y:S01]  /*73b0*/  FMUL R11, R38, R11 ;  /* 0x0000000b260b7220 */ /* 0x000fe20000400000 */
[----:B------:R-:W-:Y:S01]  /*73c0*/  F2FP.BF16.F32.PACK_AB R45, R7, R3 ;  /* 0x00000003072d723e */ /* 0x000fe200000010ff */
[C---:B------:R-:W-:Y:S01]  /*73d0*/  FFMA R6, R41.reuse, R2, R6 ;  /* 0x0000000229067223 */ /* 0x040fe20000000006 */
[----:B------:R-:W-:Y:S01]  /*73e0*/  LOP3.LUT R2, R52, 0xffff0000, RZ, 0xc0, !PT ;  /* 0xffff000034027812 */ /* 0x000fe200078ec0ff */
[----:B------:R-:W-:Y:S01]  /*73f0*/  FFMA R11, R41, R32, R11 ;  /* 0x00000020290b7223 */ /* 0x000fe2000000000b */
[----:B------:R-:W-:Y:S01]  /*7400*/  SHF.L.U32 R3, R53, 0x10, RZ ;  /* 0x0000001035037819 */ /* 0x000fe200000006ff */
[----:B------:R-:W-:Y:S01]  /*7410*/  FFMA R8, R41, R0, R8 ;  /* 0x0000000029087223 */ /* 0x000fe20000000008 */
[----:B------:R-:W-:Y:S01]  /*7420*/  LOP3.LUT R0, R53, 0xffff0000, RZ, 0xc0, !PT ;  /* 0xffff000035007812 */ /* 0x000fe200078ec0ff */
[C---:B------:R-:W-:Y:S01]  /*7430*/  FMUL R9, R38.reuse, R13 ;  /* 0x0000000d26097220 */ /* 0x040fe20000400000 */
[----:B------:R-:W-:Y:S01]  /*7440*/  F2FP.BF16.F32.PACK_AB R46, R5, R4 ;  /* 0x00000004052e723e */ /* 0x000fe200000010ff */
[C---:B------:R-:W-:Y:S01]  /*7450*/  FMUL R10, R38.reuse, R14 ;  /* 0x0000000e260a7220 */ /* 0x040fe20000400000 */
[----:B------:R-:W-:Y:S01]  /*7460*/  F2FP.BF16.F32.PACK_AB R47, R11, R6 ;  /* 0x000000060b2f723e */ /* 0x000fe200000010ff */
[----:B------:R-:W-:Y:S01]  /*7470*/  FMUL R15, R38, R15 ;  /* 0x0000000f260f7220 */ /* 0x000fe20000400000 */
[----:B------:R-:W-:Y:S01]  /*7480*/  SHF.L.U32 R4, R69, 0x10, RZ ;  /* 0x0000001045047819 */ /* 0x000fe200000006ff */
[C---:B------:R-:W-:Y:S01]  /*7490*/  FFMA R9, R41.reuse, R2, R9 ;  /* 0x0000000229097223 */ /* 0x040fe20000000009 */
[C---:B------:R-:W-:Y:S01]  /*74a0*/  SHF.L.U32 R2, R54.reuse, 0x10, RZ ;  /* 0x0000001036027819 */ /* 0x040fe200000006ff */
[C---:B------:R-:W-:Y:S01]  /*74b0*/  FFMA R10, R41.reuse, R3, R10 ;  /* 0x00000003290a7223 */ /* 0x040fe2000000000a */
[----:B------:R-:W-:Y:S01]  /*74c0*/  LOP3.LUT R3, R54, 0xffff0000, RZ, 0xc0, !PT ;  /* 0xffff000036037812 */ /* 0x000fe200078ec0ff */
[----:B------:R-:W-:Y:S01]  /*74d0*/  FFMA R15, R41, R0, R15 ;  /* 0x00000000290f7223 */ /* 0x000fe2000000000f */
[----:B------:R-:W-:Y:S01]  /*74e0*/  SHF.L.U32 R0, R55, 0x10, RZ ;  /* 0x0000001037007819 */ /* 0x000fe200000006ff */
[C---:B------:R-:W-:Y:S01]  /*74f0*/  FMUL R13, R38.reuse, R17 ;  /* 0x00000011260d7220 */ /* 0x040fe20000400000 */
[----:B------:R-:W-:Y:S01]  /*7500*/  F2FP.BF16.F32.PACK_AB R8, R9, R8 ;  /* 0x000000080908723e */ /* 0x000fe200000010ff */
[----:B------:R-:W-:Y:S01]  /*7510*/  FMUL R14, R38, R18 ;  /* 0x00000012260e7220 */ /* 0x000fe20000400000 */
[----:B------:R-:W-:Y:S01]  /*7520*/  F2FP.BF16.F32.PACK_AB R9, R15, R10 ;  /* 0x0000000a0f09723e */ /* 0x000fe200000010ff */
[----:B------:R-:W-:Y:S01]  /*7530*/  FFMA R12, R41, R2, R12 ;  /* 0x00000002290c7223 */ /* 0x000fe2000000000c */
[----:B------:R-:W-:Y:S01]  /*7540*/  LOP3.LUT R2, R55, 0xffff0000, RZ, 0xc0, !PT ;  /* 0xffff000037027812 */ /* 0x000fe200078ec0ff */
[----:B------:R-:W-:Y:S01]  /*7550*/  FFMA R13, R41, R3, R13 ;  /* 0x00000003290d7223 */ /* 0x000fe2000000000d */
[----:B------:R-:W-:Y:S01]  /*7560*/  SHF.L.U32 R3, R61, 0x10, RZ ;  /* 0x000000103d037819 */ /* 0x000fe200000006ff */
[----:B------:R-:W-:Y:S01]  /*7570*/  FFMA R14, R41, R0, R14 ;  /* 0x00000000290e7223 */ /* 0x000fe2000000000e */
[----:B------:R-:W-:Y:S01]  /*7580*/  SHF.L.U32 R0, R60, 0x10, RZ ;  /* 0x000000103c007819 */ /* 0x000fe200000006ff */
[----:B------:R-:W-:Y:S01]  /*7590*/  FMUL R19, R38, R19 ;  /* 0x0000001326137220 */ /* 0x000fe20000400000 */
[----:B------:R-:W-:Y:S01]  /*75a0*/  F2FP.BF16.F32.PACK_AB R10, R13, R12 ;  /* 0x0000000c0d0a723e */ /* 0x000fe200000010ff */
[----:B------:R1:W-:Y:S01]  /*75b0*/  STS.128 [R80], R44 ;  /* 0x0000002c50007388 */ /* 0x0003e20000000c00 */
[----:B------:R-:W-:Y:S01]  /*75c0*/  LOP3.LUT R5, R71, 0xffff0000, RZ, 0xc0, !PT ;  /* 0xffff000047057812 */ /* 0x000fe200078ec0ff */
[C---:B------:R-:W-:Y:S01]  /*75d0*/  FFMA R19, R41.reuse, R2, R19 ;  /* 0x0000000229137223 */ /* 0x040fe20000000013 */
[----:B------:R-:W-:Y:S01]  /*75e0*/  LOP3.LUT R2, R60, 0xffff0000, RZ, 0xc0, !PT ;  /* 0xffff00003c027812 */ /* 0x000fe200078ec0ff */
[----:B------:R-:W-:Y:S01]  /*75f0*/  FFMA R16, R41, R0, R16 ;  /* 0x0000000029107223 */ /* 0x000fe20000000010 */
[----:B------:R-:W-:Y:S01]  /*7600*/  LOP3.LUT R0, R61, 0xffff0000, RZ, 0xc0, !PT ;  /* 0xffff00003d007812 */ /* 0x000fe200078ec0ff */
[C---:B------:R-:W-:Y:S01]  /*7610*/  FMUL R17, R38.reuse, R21 ;  /* 0x0000001526117220 */ /* 0x040fe20000400000 */
[----:B------:R-:W-:Y:S01]  /*7620*/  F2FP.BF16.F32.PACK_AB R11, R19, R14 ;  /* 0x0000000e130b723e */ /* 0x000fe200000010ff */
[C---:B------:R-:W-:Y:S01]  /*7630*/  FMUL R18, R38.reuse, R22 ;  /* 0x0000001626127220 */ /* 0x040fe20000400000 */
[----:B------:R-:W-:Y:S01]  /*7640*/  FMUL R23, R38, R23 ;  /* 0x0000001726177220 */ /* 0x000fe20000400000 */
[C---:B------:R-:W-:Y:S01]  /*7650*/  FFMA R17, R41.reuse, R2, R17 ;  /* 0x0000000229117223 */ /* 0x040fe20000000011 */
[C---:B------:R-:W-:Y:S01]  /*7660*/  SHF.L.U32 R2, R62.reuse, 0x10, RZ ;  /* 0x000000103e027819 */ /* 0x040fe200000006ff */
[----:B------:R1:W-:Y:S01]  /*7670*/  STS.128 [R95+0x10], R8 ;  /* 0x000010085f007388 */ /* 0x0003e20000000c00 */
[----:B------:R-:W-:Y:S01]  /*7680*/  FFMA R18, R41, R3, R18 ;  /* 0x0000000329127223 */ /* 0x000fe20000000012 */
[----:B------:R-:W-:Y:S01]  /*7690*/  SHF.L.U32 R3, R63, 0x10, RZ ;  /* 0x000000103f037819 */ /* 0x000fe200000006ff */
[----:B------:R-:W-:Y:S01]  /*76a0*/  FFMA R23, R41, R0, R23 ;  /* 0x0000000029177223 */ /* 0x000fe20000000017 */
[----:B------:R-:W-:Y:S01]  /*76b0*/  LOP3.LUT R0, R62, 0xffff0000, RZ, 0xc0, !PT ;  /* 0xffff00003e007812 */ /* 0x000fe200078ec0ff */
[C---:B------:R-:W-:Y:S01]  /*76c0*/  FMUL R21, R38.reuse, R25 ;  /* 0x0000001926157220 */ /* 0x040fe20000400000 */
[----:B------:R-:W-:Y:S01]  /*76d0*/  F2FP.BF16.F32.PACK_AB R16, R17, R16 ;  /* 0x000000101110723e */ /* 0x000fe200000010ff */
[C---:B------:R-:W-:Y:S01]  /*76e0*/  FMUL R22, R38.reuse, R26 ;  /* 0x0000001a26167220 */ /* 0x040fe20000400000 */
[C---:B------:R-:W-:Y:S01]  /*76f0*/  FFMA R20, R41.reuse, R2, R20 ;  /* 0x0000000229147223 */ /* 0x040fe20000000014 */
[----:B------:R-:W-:Y:S01]  /*7700*/  FFMA R21, R41, R0, R21 ;  /* 0x0000000029157223 */ /* 0x000fe20000000015 */
[----:B------:R-:W-:Y:S01]  /*7710*/  LOP3.LUT R0, R63, 0xffff0000, RZ, 0xc0, !PT ;  /* 0xffff00003f007812 */ /* 0x000fe200078ec0ff */
[C---:B------:R-:W-:Y:S01]  /*7720*/  FFMA R22, R41.reuse, R3, R22 ;  /* 0x0000000329167223 */ /* 0x040fe20000000016 */
[----:B------:R-:W-:Y:S01]  /*7730*/  FMUL R27, R38, R27 ;  /* 0x0000001b261b7220 */ /* 0x000fe20000400000 */
[----:B------:R-:W-:Y:S01]  /*7740*/  SHF.L.U32 R2, R68, 0x10, RZ ;  /* 0x0000001044027819 */ /* 0x000fe200000006ff */
[----:B------:R-:W-:Y:S01]  /*7750*/  FMUL R25, R38, R29 ;  /* 0x0000001d26197220 */ /* 0x000fe20000400000 */
[----:B------:R-:W-:Y:S01]  /*7760*/  LOP3.LUT R3, R68, 0xffff0000, RZ, 0xc0, !PT ;  /* 0xffff000044037812 */ /* 0x000fe200078ec0ff */
[C---:B------:R-:W-:Y:S01]  /*7770*/  FMUL R26, R38.reuse, R30 ;  /* 0x0000001e261a7220 */ /* 0x040fe20000400000 */
[C---:B------:R-:W-:Y:S01]  /*7780*/  FFMA R27, R41.reuse, R0, R27 ;  /* 0x00000000291b7223 */ /* 0x040fe2000000001b */
[----:B------:R-:W-:Y:S01]  /*7790*/  FFMA R24, R41, R2, R24 ;  /* 0x0000000229187223 */ /* 0x000fe20000000018 */
[----:B------:R-:W-:Y:S01]  /*77a0*/  LOP3.LUT R0, R69, 0xffff0000, RZ, 0xc0, !PT ;  /* 0xffff000045007812 */ /* 0x000fe200078ec0ff */
[C---:B------:R-:W-:Y:S01]  /*77b0*/  FFMA R25, R41.reuse, R3, R25 ;  /* 0x0000000329197223 */ /* 0x040fe20000000019 */
[----:B------:R-:W-:Y:S01]  /*77c0*/  FMUL R31, R38, R31 ;  /* 0x0000001f261f7220 */ /* 0x000fe20000400000 */
[C---:B------:R-:W-:Y:S01]  /*77d0*/  SHF.L.U32 R2, R70.reuse, 0x10, RZ ;  /* 0x0000001046027819 */ /* 0x040fe200000006ff */
[----:B------:R-:W-:Y:S01]  /*77e0*/  FFMA R26, R41, R4, R26 ;  /* 0x00000004291a7223 */ /* 0x000fe2000000001a */
[----:B------:R-:W-:Y:S01]  /*77f0*/  LOP3.LUT R3, R70, 0xffff0000, RZ, 0xc0, !PT ;  /* 0xffff000046037812 */ /* 0x000fe200078ec0ff */
[C---:B------:R-:W-:Y:S01]  /*7800*/  FMUL R29, R38.reuse, R33 ;  /* 0x00000021261d7220 */ /* 0x040fe20000400000 */
[----:B------:R-:W-:Y:S01]  /*7810*/  SHF.L.U32 R4, R71, 0x10, RZ ;  /* 0x0000001047047819 */ /* 0x000fe200000006ff */
[C---:B------:R-:W-:Y:S01]  /*7820*/  FMUL R30, R38.reuse, R34 ;  /* 0x00000022261e7220 */ /* 0x040fe20000400000 */
[----:B------:R-:W-:Y:S01]  /*7830*/  F2FP.BF16.F32.PACK_AB R17, R23, R18 ;  /* 0x000000121711723e */ /* 0x000fe200000010ff */
[----:B------:R-:W-:Y:S01]  /*7840*/  FFMA R31, R41, R0, R31 ;  /* 0x00000000291f7223 */ /* 0x000fe2000000001f */
[----:B------:R-:W-:Y:S01]  /*7850*/  FMUL R35, R38, R35 ;  /* 0x0000002326237220 */ /* 0x000fe20000400000 */
[----:B------:R-:W-:Y:S01]  /*7860*/  F2FP.BF16.F32.PACK_AB R18, R21, R20 ;  /* 0x000000141512723e */ /* 0x000fe200000010ff */
[----:B------:R-:W-:Y:S01]  /*7870*/  FFMA R28, R41, R2, R28 ;  /* 0x00000002291c7223 */ /* 0x000fe2000000001c */
[----:B------:R-:W-:Y:S01]  /*7880*/  F2FP.BF16.F32.PACK_AB R19, R27, R22 ;  /* 0x000000161b13723e */ /* 0x000fe200000010ff */
[C---:B------:R-:W-:Y:S01]  /*7890*/  FFMA R29, R41.reuse, R3, R29 ;  /* 0x00000003291d7223 */ /* 0x040fe2000000001d */
[C---:B------:R-:W-:Y:S01]  /*78a0*/  FFMA R30, R41.reuse, R4, R30 ;  /* 0x00000004291e7223 */ /* 0x040fe2000000001e */
[----:B------:R-:W-:Y:S01]  /*78b0*/  FFMA R35, R41, R5, R35 ;  /* 0x0000000529237223 */ /* 0x000fe20000000023 */
[----:B------:R-:W-:Y:S01]  /*78c0*/  F2FP.BF16.F32.PACK_AB R24, R25, R24 ;  /* 0x000000181918723e */ /* 0x000fe200000010ff */
[----:B------:R1:W-:Y:S01]  /*78d0*/  STS.128 [R94+0x20], R16 ;  /* 0x000020105e007388 */ /* 0x0003e20000000c00 */
[----:B------:R-:W-:Y:S02]  /*78e0*/  F2FP.BF16.F32.PACK_AB R25, R31, R26 ;  /* 0x0000001a1f19723e */ /* 0x000fe400000010ff */
[----:B------:R-:W-:Y:S02]  /*78f0*/  F2FP.BF16.F32.PACK_AB R26, R29, R28 ;  /* 0x0000001c1d1a723e */ /* 0x000fe400000010ff */
[----:B------:R-:W-:Y:S05]  /*7900*/  F2FP.BF16.F32.PACK_AB R27, R35, R30 ;  /* 0x0000001e231b723e */ /* 0x000fea00000010ff */
[----:B------:R1:W-:Y:S01]  /*7910*/  STS.128 [R104+0x30], R24 ;  /* 0x0000301868007388 */ /* 0x0003e20000000c00 */
[----:B------:R-:W-:Y:S01]  /*7920*/  @!PT LDS RZ, [RZ] ;  /* 0x00000000fffff984 */ /* 0x000fe20000000800 */
[----:B------:R-:W-:Y:S01]  /*7930*/  @!PT LDS RZ, [RZ] ;  /* 0x00000000fffff984 */ /* 0x000fe20000000800 */
[----:B------:R-:W-:Y:S01]  /*7940*/  @!PT LDS RZ, [RZ] ;  /* 0x00000000fffff984 */ /* 0x000fe20000000800 */
[----:B------:R-:W-:Y:S01]  /*7950*/  @!PT LDS RZ, [RZ] ;  /* 0x00000000fffff984 */ /* 0x000fe20000000800 */
[----:B------:R3:W-:Y:S07]  /*7960*/  MEMBAR.ALL.CTA ;  /* 0x0000000000007992 */ /* 0x0007ee0000008000 */
[----:B---3--:R-:W3:Y:S02]  /*7970*/  FENCE.VIEW.ASYNC.S ;  /* 0x00000000000073c6 */ /* 0x008ee40000000000 */
[----:B---3--:R-:W-:Y:S06]  /*7980*/  BAR.SYNC.DEFER_BLOCKING 0x1, 0x80 ;  /* 0x0042000000007b1d */ /* 0x008fec0000010000 */
[----:B------:R-:W-:Y:S05]  /*7990*/  @P0 BRA `(.L_x_114) ;  /* 0x0000000000340947 */ /* 0x000fea0003800000 */
[----:B------:R-:W3:Y:S01]  /*79a0*/  LDCU.64 UR6, c[0x0][0x348] ;  /* 0x00006900ff0677ac */ /* 0x000ee20008000a00 */
[----:B------:R-:W-:Y:S02]  /*79b0*/  R2UR UR42, R100 ;  /* 0x00000000642a72ca */ /* 0x000fe400000e0000 */
[----:B------:R-:W-:Y:S01]  /*79c0*/  R2UR UR43, R99 ;  /* 0x00000000632b72ca */ /* 0x000fe200000e0000 */
[----:B------:R-:W-:Y:S01]  /*79d0*/  UIADD3 UR4, UPT, UPT, UR50, 0x200, URZ ;  /* 0x0000020032047890 */ /* 0x000fe2000fffe0ff */
[----:B------:R-:W-:Y:S02]  /*79e0*/  R2UR UR44, R97 ;  /* 0x00000000612c72ca */ /* 0x000fe400000e0000 */
[----:B------:R-:W-:Y:S03]  /*79f0*/  R2UR UR45, R98 ;  /* 0x00000000622d72ca */ /* 0x000fe600000e0000 */
[----:B------:R-:W-:Y:S05]  /*7a00*/  IMAD.U32 R76, RZ, RZ, UR4 ;  /* 0x00000004ff4c7e24 */ /* 0x000fea000f8e00ff */
[----:B------:R-:W-:Y:S01]  /*7a10*/  R2UR UR40, R76 ;  /* 0x000000004c2872ca */ /* 0x000fe200000e0000 */
[----:B---3--:R-:W-:Y:S04]  /*7a20*/  UIADD3 UR4, UP0, UPT, UR6, 0x780, URZ ;  /* 0x0000078006047890 */ /* 0x008fe8000ff1e0ff */
[----:B------:R-:W-:Y:S09]  /*7a30*/  UIADD3.X UR5, UPT, UPT, URZ, UR7, URZ, UP0, !UPT ;  /* 0x00000007ff057290 */ /* 0x000ff200087fe4ff */
[----:B------:R3:W-:Y:S01]  /*7a40*/  UTMASTG.5D.IM2COL [UR40], [UR4] ;  /* 0x00000028040073b5 */ /* 0x0007e20008060000 */
[----:B------:R0:W-:Y:S01]  /*7a50*/  UTMACMDFLUSH ;  /* 0x00000000000079b7 */ /* 0x0001e20000000000 */
[----:B---3--:R-:W-:Y:S04]  /*7a60*/  DEPBAR.LE SB0, 0x1 ;  /* 0x000080400000791a */ /* 0x008fe80000000000 */
.L_x_114:
[----:B------:R-:W-:Y:S05]  /*7a70*/  BSYNC.RECONVERGENT B0 ;  /* 0x0000000000007941 */ /* 0x000fea0003800200 */
.L_x_113:
[----:B------:R-:W-:Y:S01]  /*7a80*/  BAR.SYNC.DEFER_BLOCKING 0x1, 0x80 ;  /* 0x0042000000007b1d */ /* 0x000fe20000010000 */
[----:B------:R-:W-:Y:S01]  /*7a90*/  ISETP.NE.AND P1, PT, R102, RZ, PT ;  /* 0x000000ff6600720c */ /* 0x000fe20003f25270 */
[----:B------:R-:W-:Y:S01]  /*7aa0*/  UISETP.NE.AND UP0, UPT, UR54, URZ, UPT ;  /* 0x000000ff3600728c */ /* 0x000fe2000bf05270 */
[----:B------:R-:W-:Y:S11]  /*7ab0*/  LEA R2, R56, UR50, 0x3 ;  /* 0x0000003238027c11 */ /* 0x000ff6000f8e18ff */
[----:B------:R-:W-:Y:S01]  /*7ac0*/  @P1 SHF.L.U32 R4, R79, 0x1f, RZ ;  /* 0x0000001f4f041819 */ /* 0x000fe200000006ff */
[----:B------:R-:W-:Y:S06]  /*7ad0*/  BRA.U !UP0, `(.L_x_115) ;  /* 0x0000000108247547 */ /* 0x000fec000b800000 */
[----:B------:R-:W3:Y:S01]  /*7ae0*/  S2R R0, SR_CgaCtaId ;  /* 0x0000000000007919 */ /* 0x000ee20000008800 */
[----:B------:R-:W-:Y:S01]  /*7af0*/  IMAD.U32 R3, RZ, RZ, UR51 ;  /* 0x00000033ff037e24 */ /* 0x000fe2000f8e00ff */
[----:B------:R-:W-:Y:S04]  /*7b00*/  UIADD3 UR4, UPT, UPT, UR51, 0x1, URZ ;  /* 0x0000000133047890 */ /* 0x000fe8000fffe0ff */
[----:B------:R-:W-:Y:S01]  /*7b10*/  @P1 LEA R3, R3, UR50, 0x3 ;  /* 0x0000003203031c11 */ /* 0x000fe2000f8e18ff */
[----:B------:R-:W-:Y:S04]  /*7b20*/  UISETP.NE.AND UP0, UPT, UR4, 0x4, UPT ;  /* 0x000000040400788c */ /* 0x000fe8000bf05270 */
[----:B------:R-:W-:Y:S01]  /*7b30*/  @P1 VIADD R3, R3, 0xa0 ;  /* 0x000000a003031836 */ /* 0x000fe20000000000 */
[----:B------:R-:W-:Y:S04]  /*7b40*/  USEL UR51, UR4, URZ, UP0 ;  /* 0x000000ff04337287 */ /* 0x000fe80008000000 */
[----:B---3--:R-:W-:Y:S04]  /*7b50*/  @P1 PRMT R0, R0, 0x654, R3 ;  /* 0x0000065400001816 */ /* 0x008fe80000000003 */
[----:B------:R3:W-:Y:S04]  /*7b60*/  @P1 SYNCS.ARRIVE.TRANS64.RED.A1T0 RZ, [R0+URZ], RZ ;  /* 0x000000ff00ff19a7 */ /* 0x0007e800081004ff */
.L_x_115:
[----:B------:R-:W4:Y:S01]  /*7b70*/  @P1 SYNCS.PHASECHK.TRANS64.TRYWAIT P0, [R2+URZ+0x80], R4 ;  /* 0x00008004020015a7 */ /* 0x000f2200080011ff */
[----:B------:R-:W-:Y:S01]  /*7b80*/  BSSY B1, `(.L_x_116) ;  /* 0x0000016000017945 */ /* 0x000fe20003800000 */
[----:B----4-:R-:W-:Y:S03]  /*7b90*/  @P1 SEL R57, RZ, 0x1, !P0 ;  /* 0x00000001ff391807 */ /* 0x010fe60004000000 */
[----:B------:R-:W-:Y:S05]  /*7ba0*/  @!P1 BRA `(.L_x_117) ;  /* 0x00000000004c9947 */ /* 0x000fea0003800000 */
[----:B------:R-:W-:Y:S01]  /*7bb0*/  ISETP.NE.AND P0, PT, R57, RZ, PT ;  /* 0x000000ff3900720c */ /* 0x000fe20003f05270 */
[----:B------:R-:W-:Y:S01]  /*7bc0*/  BSSY B0, `(.L_x_118) ;  /* 0x000000b000007945 */ /* 0x000fe20003800000 */
[----:B------:R-:W-:Y:S11]  /*7bd0*/  ISETP.NE.AND P1, PT, R58, RZ, PT ;  /* 0x000000ff3a00720c */ /* 0x000ff60003f25270 */
[----:B------:R-:W-:Y:S02]  /*7be0*/  @!UPT UIADD3 URZ, UPT, UPT, URZ, URZ, URZ ;  /* 0x000000fffffff290 */ /* 0x000fe4000fffe0ff */
[C---:B------:R-:W-:Y:S01]  /*7bf0*/  @P1 IMAD R6, R56.reuse, 0x2000, R80 ;  /* 0x0000200038061824 */ /* 0x040fe200078e0250 */
[C---:B------:R-:W-:Y:S01]  /*7c00*/  @P1 LEA R4, R56.reuse, R94, 0xd ;  /* 0x0000005e38041211 */ /* 0x040fe200078e68ff */
[C---:B------:R-:W-:Y:S02]  /*7c10*/  @P1 IMAD R5, R56.reuse, 0x2000, R95 ;  /* 0x0000200038051824 */ /* 0x040fe400078e025f */
[----:B------:R-:W-:Y:S01]  /*7c20*/  @P1 IMAD R3, R56, 0x2000, R104 ;  /* 0x0000200038031824 */ /* 0x000fe200078e0268 */
[----:B------:R-:W-:Y:S06]  /*7c30*/  @P0 BRA `(.L_x_119) ;  /* 0x00000000000c0947 */ /* 0x000fec0003800000 */
[----:B---3--:R-:W-:Y:S04]  /*7c40*/  SHF.L.U32 R0, R79, 0x1f, RZ ;  /* 0x0000001f4f007819 */ /* 0x008fe800000006ff */
[----:B------:R-:W3:Y:S02]  /*7c50*/  SYNCS.PHASECHK.TRANS64.TRYWAIT P0, [R2+URZ+0x80], R0 ;  /* 0x00008000020075a7 */ /* 0x000ee400080011ff */
[----:B---3--:R-:W-:Y:S05]  /*7c60*/  @!P0 BRA `(.L_x_120) ;  /* 0x0000003000d88947 */ /* 0x008fea0003800000 */
.L_x_119:
[----:B------:R-:W-:Y:S05]  /*7c70*/  BSYNC B0 ;  /* 0x0000000000007941 */ /* 0x000fea0003800000 */
.L_x_118:
[----:B------:R-:W-:Y:S02]  /*7c80*/  ISETP.NE.AND P0, PT, R58, RZ, PT ;  /* 0x000000ff3a00720c */ /* 0x000fe40003f05270 */
[----:B------:R-:W-:Y:S11]  /*7c90*/  IADD3 R56, PT, PT, R56, 0x1, RZ ;  /* 0x0000000138387810 */ /* 0x000ff60007ffe0ff */
[----:B------:R4:W1:Y:S04]  /*7ca0*/  @P0 LDS.128 R48, [R6] ;  /* 0x0000000006300984 */ /* 0x0008680000000c00 */
[----:B------:R4:W1:Y:S04]  /*7cb0*/  @P0 LDS.128 R52, [R5+0x10] ;  /* 0x0000100005340984 */ /* 0x0008680000000c00 */
[----:B------:R4:W1:Y:S04]  /*7cc0*/  @P0 LDS.128 R60, [R4+0x20] ;  /* 0x00002000043c0984 */ /* 0x0008680000000c00 */
[----:B------:R4:W1:Y:S02]  /*7cd0*/  @P0 LDS.128 R68, [R3+0x30] ;  /* 0x0000300003440984 */ /* 0x0008640000000c00 */
.L_x_117:
[----:B------:R-:W-:Y:S05]  /*7ce0*/  BSYNC B1 ;  /* 0x0000000000017941 */ /* 0x000fea0003800000 */
.L_x_116:
[----:B---3--:R-:W-:Y:S05]  /*7cf0*/  VIADD R0, R39, 0x20 ;  /* 0x0000002027007836 */ /* 0x008fea0000000000 */
[----:B------:R-:W-:Y:S04]  /*7d00*/  SHF.R.U32.HI R0, RZ, 0x15, R0 ;  /* 0x00000015ff007819 */ /* 0x000fe80000011600 */
[----:B------:R-:W-:Y:S11]  /*7d10*/  LOP3.LUT P0, RZ, R0, 0x3, R84, 0x48, !PT ;  /* 0x0000000300ff7812 */ /* 0x000ff60007804854 */
[----:B------:R-:W-:Y:S02]  /*7d20*/  @!UPT UIADD3 URZ, UPT, UPT, URZ, URZ, URZ ;  /* 0x000000fffffff290 */ /* 0x000fe4000fffe0ff */
[----:B------:R-:W-:Y:S05]  /*7d30*/  @!P0 BRA `(.L_x_121) ;  /* 0x0000000000408947 */ /* 0x000fea0003800000 */
[----:B------:R-:W3:Y:S01]  /*7d40*/  LDCU.64 UR8, c[0x4][0x70] ;  /* 0x01000e00ff0877ac */ /* 0x000ee20008000a00 */
[----:B----4-:R-:W-:Y:S01]  /*7d50*/  MOV R3, 0x0 ;  /* 0x0000000000037802 */ /* 0x010fe20000000f00 */
[----:B------:R-:W-:Y:S02]  /*7d60*/  HFMA2 R12, -RZ, RZ, 0, 5.9604644775390625e-08 ;  /* 0x00000001ff0c7431 */ /* 0x000fe400000001ff */
[----:B-1----:R-:W-:Y:S02]  /*7d70*/  IMAD.MOV.U32 R8, RZ, RZ, 0x192 ;  /* 0x00000192ff087424 */ /* 0x002fe400078e00ff */
[----:B------:R-:W-:Y:S01]  /*7d80*/  IMAD.MOV.U32 R13, RZ, RZ, RZ ;  /* 0x000000ffff0d7224 */ /* 0x000fe200078e00ff */
[----:B------:R-:W1:Y:S01]  /*7d90*/  LDCU.64 UR6, c[0x4][0x78] ;  /* 0x01000f00ff0677ac */ /* 0x000e620008000a00 */
[----:B------:R-:W4:Y:S01]  /*7da0*/  LDC.64 R2, c[0x4][R3] ;  /* 0x0100000003027b82 */ /* 0x000f220000000a00 */
[----:B------:R-:W5:Y:S01]  /*7db0*/  LDCU.64 UR4, c[0x4][0x10] ;  /* 0x01000200ff0477ac */ /* 0x000f620008000a00 */
[----:B---3--:R-:W-:Y:S01]  /*7dc0*/  MOV R5, UR9 ;  /* 0x0000000900057c02 */ /* 0x008fe20008000f00 */
[----:B------:R-:W-:Y:S01]  /*7dd0*/  IMAD.U32 R4, RZ, RZ, UR8 ;  /* 0x00000008ff047e24 */ /* 0x000fe2000f8e00ff */
[----:B-1----:R-:W-:Y:S01]  /*7de0*/  MOV R7, UR7 ;  /* 0x0000000700077c02 */ /* 0x002fe20008000f00 */
[----:B------:R-:W-:Y:S01]  /*7df0*/  IMAD.U32 R6, RZ, RZ, UR6 ;  /* 0x00000006ff067e24 */ /* 0x000fe2000f8e00ff */
[----:B-----5:R-:W-:Y:S01]  /*7e00*/  MOV R11, UR5 ;  /* 0x00000005000b7c02 */ /* 0x020fe20008000f00 */
[----:B------:R-:W-:Y:S02]  /*7e10*/  IMAD.U32 R10, RZ, RZ, UR4 ;  /* 0x00000004ff0a7e24 */ /* 0x000fe4000f8e00ff */
[----:B------:R-:W-:Y:S07]  /*7e20*/  LEPC R20, `(.L_x_121) ;  /* 0x000000001014794e */ /* 0x000fee0000000000 */
[----:B--2-4-:R-:W-:Y:S05]  /*7e30*/  CALL.ABS.NOINC R2 ;  /* 0x0000000002007343 */ /* 0x014fea0003c00000 */
.L_x_121:
[----:B-1--4-:R-:W-:Y:S01]  /*7e40*/  SHF.L.U32 R3, R48, 0x10, RZ ;  /* 0x0000001030037819 */ /* 0x012fe200000006ff */
[----:B------:R-:W-:Y:S05]  /*7e50*/  WARPSYNC.ALL ;  /* 0x0000000000007948 */ /* 0x000fea0003800000 */
[----:B------:R-:W-:Y:S01]  /*7e60*/  R2UR UR4, R39 ;  /* 0x00000000270472ca */ /* 0x000fe200000e0000 */
[----:B------:R-:W1:Y:S01]  /*7e70*/  S2R R105, SR_CgaCtaId ;  /* 0x0000000000697919 */ /* 0x000e620000008800 */
[C---:B------:R-:W-:Y:S01]  /*7e80*/  SHF.L.U32 R40, R50.reuse, 0x10, RZ ;  /* 0x0000001032287819 */ /* 0x040fe200000006ff */
[----:B------:R-:W-:Y:S01]  /*7e90*/  BSSY.RECONVERGENT B0, `(.L_x_122) ;  /* 0x0000090000007945 */ /* 0x000fe20003800200 */
[----:B------:R-:W-:Y:S02]  /*7ea0*/  LOP3.LUT R42, R50, 0xffff0000, RZ, 0xc0, !PT ;  /* 0xffff0000322a7812 */ /* 0x000fe400078ec0ff */
[C---:B------:R-:W-:Y:S02]  /*7eb0*/  SHF.L.U32 R43, R51.reuse, 0x10, RZ ;  /* 0x00000010332b7819 */ /* 0x040fe400000006ff */
[----:B------:R-:W-:Y:S02]  /*7ec0*/  LOP3.LUT R44, R51, 0xffff0000, RZ, 0xc0, !PT ;  /* 0xffff0000332c7812 */ /* 0x000fe400078ec0ff */
[----:B------:R-:W-:Y:S02]  /*7ed0*/  ISETP.NE.AND P6, PT, R102, RZ, PT ;  /* 0x000000ff6600720c */ /* 0x000fe40003fc5270 */
[----:B------:R-:W-:Y:S01]  /*7ee0*/  ISETP.NE.AND P0, PT, R82, RZ, PT ;  /* 0x000000ff5200720c */ /* 0x000fe20003f05270 */
[----:B------:R-:W3:Y:S02]  /*7ef0*/  LDTM.x32 R4, tmem[UR4+0x20] ;  /* 0x00002004000479ee */ /* 0x000ee400082c0000 */
[----:B---3--:R-:W-:Y:S01]  /*7f00*/  FMUL R0, R38, R4 ;  /* 0x0000000426007220 */ /* 0x008fe20000400000 */
[----:B------:R-:W-:Y:S01]  /*7f10*/  LOP3.LUT R4, R48, 0xffff0000, RZ, 0xc0, !PT ;  /* 0xffff000030047812 */ /* 0x000fe200078ec0ff */
[C---:B------:R-:W-:Y:S01]  /*7f20*/  FMUL R2, R38.reuse, R5 ;  /* 0x0000000526027220 */ /* 0x040fe20000400000 */
[----:B------:R-:W-:Y:S01]  /*7f30*/  SHF.L.U32 R5, R49, 0x10, RZ ;  /* 0x0000001031057819 */ /* 0x000fe200000006ff */
[C---:B------:R-:W-:Y:S01]  /*7f40*/  FFMA R0, R41.reuse, R3, R0 ;  /* 0x0000000329007223 */ /* 0x040fe20000000000 */
[C---:B------:R-:W-:Y:S01]  /*7f50*/  FMUL R3, R38.reuse, R6 ;  /* 0x0000000626037220 */ /* 0x040fe20000400000 */
[----:B------:R-:W-:Y:S01]  /*7f60*/  FFMA R2, R41, R4, R2 ;  /* 0x0000000429027223 */ /* 0x000fe20000000002 */
[----:B------:R-:W-:Y:S01]  /*7f70*/  LOP3.LUT R4, R49, 0xffff0000, RZ, 0xc0, !PT ;  /* 0xffff000031047812 */ /* 0x000fe200078ec0ff */
[C---:B------:R-:W-:Y:S01]  /*7f80*/  FMUL R7, R38.reuse, R7 ;  /* 0x0000000726077220 */ /* 0x040fe20000400000 */
[C---:B------:R-:W-:Y:S01]  /*7f90*/  FFMA R3, R41.reuse, R5, R3 ;  /* 0x0000000529037223 */ /* 0x040fe20000000003 */
[C---:B------:R-:W-:Y:S01]  /*7fa0*/  FMUL R5, R38.reuse, R9 ;  /* 0x0000000926057220 */ /* 0x040fe20000400000 */
[C---:B------:R-:W-:Y:S01]  /*7fb0*/  FMUL R6, R38.reuse, R10 ;  /* 0x0000000a26067220 */ /* 0x040fe20000400000 */
[----:B------:R-:W-:Y:S01]  /*7fc0*/  FFMA R7, R41, R4, R7 ;  /* 0x0000000429077223 */ /* 0x000fe20000000007 */
[C---:B------:R-:W-:Y:S01]  /*7fd0*/  FMUL R4, R38.reuse, R8 ;  /* 0x0000000826047220 */ /* 0x040fe20000400000 */
[C---:B------:R-:W-:Y:S01]  /*7fe0*/  FMUL R11, R38.reuse, R11 ;  /* 0x0000000b260b7220 */ /* 0x040fe20000400000 */
[C---:B------:R-:W-:Y:S01]  /*7ff0*/  FMUL R8, R38.reuse, R19 ;  /* 0x0000001326087220 */ /* 0x040fe20000400000 */
[----:B------:R-:W-:Y:S01]  /*8000*/  FMUL R19, R38, R30 ;  /* 0x0000001e26137220 */ /* 0x000fe20000400000 */
[----:B------:R-:W-:Y:S01]  /*8010*/  F2FP.BF16.F32.PACK_AB R45, R7, R3 ;  /* 0x00000003072d723e */ /* 0x000fe200000010ff */
[C---:B------:R-:W-:Y:S01]  /*8020*/  FFMA R4, R41.reuse, R40, R4 ;  /* 0x0000002829047223 */ /* 0x040fe20000000004 */
[----:B------:R-:W-:Y:S01]  /*8030*/  SHF.L.U32 R40, R52, 0x10, RZ ;  /* 0x0000001034287819 */ /* 0x000fe200000006ff */
[C---:B------:R-:W-:Y:S01]  /*8040*/  FFMA R5, R41.reuse, R42, R5 ;  /* 0x0000002a29057223 */ /* 0x040fe20000000005 */
[C---:B------:R-:W-:Y:S01]  /*8050*/  FFMA R6, R41.reuse, R43, R6 ;  /* 0x0000002b29067223 */ /* 0x040fe20000000006 */
[----:B------:R-:W-:Y:S01]  /*8060*/  FFMA R11, R41, R44, R11 ;  /* 0x0000002c290b7223 */ /* 0x000fe2000000000b */
[----:B------:R-:W-:Y:S01]  /*8070*/  F2FP.BF16.F32.PACK_AB R44, R2, R0 ;  /* 0x00000000022c723e */ /* 0x000fe200000010ff */
[C---:B------:R-:W-:Y:S01]  /*8080*/  FMUL R3, R38.reuse, R14 ;  /* 0x0000000e26037220 */ /* 0x040fe20000400000 */
[----:B------:R-:W-:Y:S01]  /*8090*/  F2FP.BF16.F32.PACK_AB R46, R5, R4 ;  /* 0x00000004052e723e */ /* 0x000fe200000010ff */
[----:B------:R-:W-:Y:S01]  /*80a0*/  FMUL R14, R38, R25 ;  /* 0x00000019260e7220 */ /* 0x000fe20000400000 */
[----:B------:R-:W-:Y:S01]  /*80b0*/  LOP3.LUT R25, R52, 0xffff0000, RZ, 0xc0, !PT ;  /* 0xffff000034197812 */ /* 0x000fe200078ec0ff */
[C---:B------:R-:W-:Y:S01]  /*80c0*/  FMUL R0, R38.reuse, R12 ;  /* 0x0000000c26007220 */ /* 0x040fe20000400000 */
[----:B------:R-:W-:Y:S01]  /*80d0*/  F2FP.BF16.F32.PACK_AB R47, R11, R6 ;  /* 0x000000060b2f723e */ /* 0x000fe200000010ff */
[C---:B------:R-:W-:Y:S01]  /*80e0*/  FMUL R2, R38.reuse, R13 ;  /* 0x0000000d26027220 */ /* 0x040fe20000400000 */
[C---:B------:R-:W-:Y:S01]  /*80f0*/  FMUL R4, R38.reuse, R15 ;  /* 0x0000000f26047220 */ /* 0x040fe20000400000 */
[----:B------:R-:W-:Y:S01]  /*8100*/  FMUL R15, R38, R26 ;  /* 0x0000001a260f7220 */ /* 0x000fe20000400000 */
[----:B------:R-:W-:Y:S01]  /*8110*/  SHF.L.U32 R26, R53, 0x10, RZ ;  /* 0x00000010351a7819 */ /* 0x000fe200000006ff */
[C---:B------:R-:W-:Y:S01]  /*8120*/  FFMA R0, R41.reuse, R40, R0 ;  /* 0x0000002829007223 */ /* 0x040fe20000000000 */
[----:B------:R-:W-:Y:S01]  /*8130*/  FFMA R2, R41, R25, R2 ;  /* 0x0000001929027223 */ /* 0x000fe20000000002 */
[----:B------:R-:W-:Y:S01]  /*8140*/  SHF.L.U32 R25, R54, 0x10, RZ ;  /* 0x0000001036197819 */ /* 0x000fe200000006ff */
[C---:B------:R-:W-:Y:S01]  /*8150*/  FMUL R5, R38.reuse, R16 ;  /* 0x0000001026057220 */ /* 0x040fe20000400000 */
[C---:B------:R-:W-:Y:S01]  /*8160*/  FMUL R16, R38.reuse, R27 ;  /* 0x0000001b26107220 */ /* 0x040fe20000400000 */
[----:B------:R-:W-:Y:S01]  /*8170*/  LOP3.LUT R27, R53, 0xffff0000, RZ, 0xc0, !PT ;  /* 0xffff0000351b7812 */ /* 0x000fe200078ec0ff */
[C---:B------:R-:W-:Y:S01]  /*8180*/  FMUL R6, R38.reuse, R17 ;  /* 0x0000001126067220 */ /* 0x040fe20000400000 */
[----:B------:R-:W-:Y:S01]  /*8190*/  FMUL R17, R38, R28 ;  /* 0x0000001c26117220 */ /* 0x000fe20000400000 */
[----:B------:R-:W-:Y:S01]  /*81a0*/  F2FP.BF16.F32.PACK_AB R28, R2, R0 ;  /* 0x00000000021c723e */ /* 0x000fe200000010ff */
[----:B------:R-:W-:Y:S01]  /*81b0*/  FFMA R3, R41, R26, R3 ;  /* 0x0000001a29037223 */ /* 0x000fe20000000003 */
[----:B------:R-:W-:Y:S01]  /*81c0*/  LOP3.LUT R26, R54, 0xffff0000, RZ, 0xc0, !PT ;  /* 0xffff0000361a7812 */ /* 0x000fe200078ec0ff */
[----:B------:R-:W-:Y:S01]  /*81d0*/  STS.128 [R80+0x2000], R44 ;  /* 0x0020002c50007388 */ /* 0x000fe20000000c00 */
[----:B------:R-:W-:Y:S01]  /*81e0*/  SHF.L.U32 R0, R55, 0x10, RZ ;  /* 0x0000001037007819 */ /* 0x000fe200000006ff */
[----:B------:R-:W-:Y:S01]  /*81f0*/  FFMA R4, R41, R27, R4 ;  /* 0x0000001b29047223 */ /* 0x000fe20000000004 */
[----:B------:R-:W-:Y:S01]  /*8200*/  LOP3.LUT R2, R55, 0xffff0000, RZ, 0xc0, !PT ;  /* 0xffff000037027812 */ /* 0x000fe200078ec0ff */
[C---:B------:R-:W-:Y:S01]  /*8210*/  FMUL R7, R38.reuse, R18 ;  /* 0x0000001226077220 */ /* 0x040fe20000400000 */
[C---:B------:R-:W-:Y:S01]  /*8220*/  FFMA R5, R41.reuse, R25, R5 ;  /* 0x0000001929057223 */ /* 0x040fe20000000005 */
[C---:B------:R-:W-:Y:S01]  /*8230*/  FFMA R6, R41.reuse, R26, R6 ;  /* 0x0000001a29067223 */ /* 0x040fe20000000006 */
[----:B------:R-:W-:Y:S01]  /*8240*/  FMUL R18, R38, R29 ;  /* 0x0000001d26127220 */ /* 0x000fe20000400000 */
[----:B------:R-:W-:Y:S01]  /*8250*/  F2FP.BF16.F32.PACK_AB R29, R4, R3 ;  /* 0x00000003041d723e */ /* 0x000fe200000010ff */
[C---:B------:R-:W-:Y:S01]  /*8260*/  FFMA R7, R41.reuse, R0, R7 ;  /* 0x0000000029077223 */ /* 0x040fe20000000007 */
[C---:B------:R-:W-:Y:S01]  /*8270*/  SHF.L.U32 R0, R60.reuse, 0x10, RZ ;  /* 0x000000103c007819 */ /* 0x040fe200000006ff */
[----:B------:R-:W-:Y:S01]  /*8280*/  FFMA R8, R41, R2, R8 ;  /* 0x0000000229087223 */ /* 0x000fe20000000008 */
[----:B------:R-:W-:Y:S01]  /*8290*/  LOP3.LUT R3, R60, 0xffff0000, RZ, 0xc0, !PT ;  /* 0xffff00003c037812 */ /* 0x000fe200078ec0ff */
[C---:B------:R-:W-:Y:S01]  /*82a0*/  FMUL R9, R38.reuse, R20 ;  /* 0x0000001426097220 */ /* 0x040fe20000400000 */
[----:B------:R-:W-:Y:S01]  /*82b0*/  SHF.L.U32 R2, R61, 0x10, RZ ;  /* 0x000000103d027819 */ /* 0x000fe200000006ff */
[----:B------:R-:W-:Y:S01]  /*82c0*/  FMUL R10, R38, R21 ;  /* 0x00000015260a7220 */ /* 0x000fe20000400000 */
[----:B------:R-:W-:Y:S01]  /*82d0*/  F2FP.BF16.F32.PACK_AB R30, R6, R5 ;  /* 0x00000005061e723e */ /* 0x000fe200000010ff */
[----:B------:R-:W-:Y:S01]  /*82e0*/  FMUL R11, R38, R22 ;  /* 0x00000016260b7220 */ /* 0x000fe20000400000 */
[----:B------:R-:W-:Y:S01]  /*82f0*/  SHF.L.U32 R4, R71, 0x10, RZ ;  /* 0x0000001047047819 */ /* 0x000fe200000006ff */
[----:B------:R-:W-:Y:S01]  /*8300*/  FFMA R9, R41, R0, R9 ;  /* 0x0000000029097223 */ /* 0x000fe20000000009 */
[----:B------:R-:W-:Y:S01]  /*8310*/  LOP3.LUT R0, R61, 0xffff0000, RZ, 0xc0, !PT ;  /* 0xffff00003d007812 */ /* 0x000fe200078ec0ff */
[----:B------:R-:W-:Y:S01]  /*8320*/  FFMA R10, R41, R3, R10 ;  /* 0x00000003290a7223 */ /* 0x000fe2000000000a */
[----:B------:R-:W-:Y:S01]  /*8330*/  SHF.L.U32 R3, R63, 0x10, RZ ;  /* 0x000000103f037819 */ /* 0x000fe200000006ff */
[----:B------:R-:W-:Y:S01]  /*8340*/  FFMA R11, R41, R2, R11 ;  /* 0x00000002290b7223 */ /* 0x000fe2000000000b */
[----:B------:R-:W-:Y:S01]  /*8350*/  SHF.L.U32 R2, R62, 0x10, RZ ;  /* 0x000000103e027819 */ /* 0x000fe200000006ff */
[C---:B------:R-:W-:Y:S01]  /*8360*/  FMUL R12, R38.reuse, R23 ;  /* 0x00000017260c7220 */ /* 0x040fe20000400000 */
[----:B------:R-:W-:Y:S01]  /*8370*/  LOP3.LUT R5, R71, 0xffff0000, RZ, 0xc0, !PT ;  /* 0xffff000047057812 */ /* 0x000fe200078ec0ff */
[C---:B------:R-:W-:Y:S01]  /*8380*/  FMUL R13, R38.reuse, R24 ;  /* 0x00000018260d7220 */ /* 0x040fe20000400000 */
[----:B------:R-:W-:Y:S01]  /*8390*/  FMUL R20, R38, R31 ;  /* 0x0000001f26147220 */ /* 0x000fe20000400000 */
[----:B------:R-:W-:Y:S01]  /*83a0*/  F2FP.BF16.F32.PACK_AB R31, R8, R7 ;  /* 0x00000007081f723e */ /* 0x000fe200000010ff */
[C---:B------:R-:W-:Y:S01]  /*83b0*/  FFMA R12, R41.reuse, R0, R12 ;  /* 0x00000000290c7223 */ /* 0x040fe2000000000c */
[----:B------:R-:W-:Y:S01]  /*83c0*/  LOP3.LUT R0, R62, 0xffff0000, RZ, 0xc0, !PT ;  /* 0xffff00003e007812 */ /* 0x000fe200078ec0ff */
[----:B------:R-:W-:Y:S01]  /*83d0*/  FFMA R13, R41, R2, R13 ;  /* 0x00000002290d7223 */ /* 0x000fe2000000000d */
[----:B------:R-:W-:Y:S01]  /*83e0*/  LOP3.LUT R2, R63, 0xffff0000, RZ, 0xc0, !PT ;  /* 0xffff00003f027812 */ /* 0x000fe200078ec0ff */
[----:B------:R-:W-:Y:S01]  /*83f0*/  FMUL R21, R38, R32 ;  /* 0x0000002026157220 */ /* 0x000fe20000400000 */
[----:B------:R-:W-:Y:S01]  /*8400*/  F2FP.BF16.F32.PACK_AB R8, R10, R9 ;  /* 0x000000090a08723e */ /* 0x000fe200000010ff */
[C---:B------:R-:W-:Y:S01]  /*8410*/  FFMA R14, R41.reuse, R0, R14 ;  /* 0x00000000290e7223 */ /* 0x040fe2000000000e */
[----:B------:R-:W-:Y:S01]  /*8420*/  SHF.L.U32 R0, R68, 0x10, RZ ;  /* 0x0000001044007819 */ /* 0x000fe200000006ff */
[----:B------:R-:W-:Y:S01]  /*8430*/  STS.128 [R95+0x2010], R28 ;  /* 0x0020101c5f007388 */ /* 0x000fe20000000c00 */
[----:B------:R-:W-:Y:S01]  /*8440*/  F2FP.BF16.F32.PACK_AB R9, R12, R11 ;  /* 0x0000000b0c09723e */ /* 0x000fe200000010ff */
[----:B------:R-:W-:Y:S01]  /*8450*/  FFMA R15, R41, R3, R15 ;  /* 0x00000003290f7223 */ /* 0x000fe2000000000f */
[----:B------:R-:W-:Y:S01]  /*8460*/  SHF.L.U32 R3, R69, 0x10, RZ ;  /* 0x0000001045037819 */ /* 0x000fe200000006ff */
[C---:B------:R-:W-:Y:S01]  /*8470*/  FFMA R16, R41.reuse, R2, R16 ;  /* 0x0000000229107223 */ /* 0x040fe20000000010 */
[----:B------:R-:W-:Y:S01]  /*8480*/  LOP3.LUT R2, R68, 0xffff0000, RZ, 0xc0, !PT ;  /* 0xffff000044027812 */ /* 0x000fe200078ec0ff */
[----:B------:R-:W-:Y:S01]  /*8490*/  FFMA R17, R41, R0, R17 ;  /* 0x0000000029117223 */ /* 0x000fe20000000011 */
[----:B------:R-:W-:Y:S01]  /*84a0*/  LOP3.LUT R0, R69, 0xffff0000, RZ, 0xc0, !PT ;  /* 0xffff000045007812 */ /* 0x000fe200078ec0ff */
[C---:B------:R-:W-:Y:S01]  /*84b0*/  FMUL R22, R38.reuse, R33 ;  /* 0x0000002126167220 */ /* 0x040fe20000400000 */
[----:B------:R-:W-:Y:S01]  /*84c0*/  FMUL R23, R38, R34 ;  /* 0x0000002226177220 */ /* 0x000fe20000400000 */
[C---:B------:R-:W-:Y:S01]  /*84d0*/  FFMA R18, R41.reuse, R2, R18 ;  /* 0x0000000229127223 */ /* 0x040fe20000000012 */
[C---:B------:R-:W-:Y:S01]  /*84e0*/  FFMA R19, R41.reuse, R3, R19 ;  /* 0x0000000329137223 */ /* 0x040fe20000000013 */
[C---:B------:R-:W-:Y:S01]  /*84f0*/  SHF.L.U32 R2, R70.reuse, 0x10, RZ ;  /* 0x0000001046027819 */ /* 0x040fe200000006ff */
[C---:B------:R-:W-:Y:S01]  /*8500*/  FFMA R20, R41.reuse, R0, R20 ;  /* 0x0000000029147223 */ /* 0x040fe20000000014 */
[----:B------:R-:W-:Y:S01]  /*8510*/  LOP3.LUT R3, R70, 0xffff0000, RZ, 0xc0, !PT ;  /* 0xffff000046037812 */ /* 0x000fe200078ec0ff */
[----:B------:R-:W-:Y:S01]  /*8520*/  FMUL R24, R38, R35 ;  /* 0x0000002326187220 */ /* 0x000fe20000400000 */
[----:B------:R-:W-:Y:S01]  /*8530*/  F2FP.BF16.F32.PACK_AB R10, R14, R13 ;  /* 0x0000000d0e0a723e */ /* 0x000fe200000010ff */
[C---:B------:R-:W-:Y:S01]  /*8540*/  FFMA R21, R41.reuse, R2, R21 ;  /* 0x0000000229157223 */ /* 0x040fe20000000015 */
[----:B------:R-:W-:Y:S01]  /*8550*/  F2FP.BF16.F32.PACK_AB R11, R16, R15 ;  /* 0x0000000f100b723e */ /* 0x000fe200000010ff */
[C---:B------:R-:W-:Y:S01]  /*8560*/  FFMA R22, R41.reuse, R3, R22 ;  /* 0x0000000329167223 */ /* 0x040fe20000000016 */
[C---:B------:R-:W-:Y:S01]  /*8570*/  FFMA R23, R41.reuse, R4, R23 ;  /* 0x0000000429177223 */ /* 0x040fe20000000017 */
[----:B------:R-:W-:Y:S01]  /*8580*/  FFMA R24, R41, R5, R24 ;  /* 0x0000000529187223 */ /* 0x000fe20000000018 */
[----:B------:R-:W-:Y:S01]  /*8590*/  F2FP.BF16.F32.PACK_AB R4, R18, R17 ;  /* 0x000000111204723e */ /* 0x000fe200000010ff */
[----:B------:R-:W-:Y:S01]  /*85a0*/  STS.128 [R94+0x2020], R8 ;  /* 0x002020085e007388 */ /* 0x000fe20000000c00 */
[----:B------:R-:W-:Y:S02]  /*85b0*/  F2FP.BF16.F32.PACK_AB R5, R20, R19 ;  /* 0x000000131405723e */ /* 0x000fe400000010ff */
[----:B------:R-:W-:Y:S02]  /*85c0*/  F2FP.BF16.F32.PACK_AB R6, R22, R21 ;  /* 0x000000151606723e */ /* 0x000fe400000010ff */
[----:B------:R-:W-:Y:S02]  /*85d0*/  F2FP.BF16.F32.PACK_AB R7, R24, R23 ;  /* 0x000000171807723e */ /* 0x000fe400000010ff */
[----:B------:R-:W-:Y:S02]  /*85e0*/  MOV R0, UR51 ;  /* 0x0000003300007c02 */ /* 0x000fe40008000f00 */
[----:B------:R-:W-:Y:S01]  /*85f0*/  @P6 SHF.L.U32 R2, R79, 0x1f, RZ ;  /* 0x0000001f4f026819 */ /* 0x000fe200000006ff */
[----:B------:R3:W-:Y:S01]  /*8600*/  STS.128 [R104+0x2030], R4 ;  /* 0x0020300468007388 */ /* 0x0007e20000000c00 */
[----:B------:R-:W-:Y:S04]  /*8610*/  @P6 LEA R0, R0, UR50, 0x3 ;  /* 0x0000003200006c11 */ /* 0x000fe8000f8e18ff */
[----:B------:R-:W-:Y:S01]  /*8620*/  @P6 IADD3 R0, PT, PT, R0, 0xa0, RZ ;  /* 0x000000a000006810 */ /* 0x000fe20007ffe0ff */
[----:B------:R-:W-:Y:S01]  /*8630*/  @!PT LDS RZ, [RZ] ;  /* 0x00000000fffff984 */ /* 0x000fe20000000800 */
[----:B------:R-:W-:Y:S01]  /*8640*/  @!PT LDS RZ, [RZ] ;  /* 0x00000000fffff984 */ /* 0x000fe20000000800 */
[----:B------:R-:W-:Y:S01]  /*8650*/  @!PT LDS RZ, [RZ] ;  /* 0x00000000fffff984 */ /* 0x000fe20000000800 */
[----:B------:R-:W-:Y:S01]  /*8660*/  @!PT LDS RZ, [RZ] ;  /* 0x00000000fffff984 */ /* 0x000fe20000000800 */
[----:B------:R4:W-:Y:S06]  /*8670*/  MEMBAR.ALL.CTA ;  /* 0x0000000000007992 */ /* 0x0009ec0000008000 */
[----:B----4-:R-:W4:Y:S01]  /*8680*/  FENCE.VIEW.ASYNC.S ;  /* 0x00000000000073c6 */ /* 0x010f220000000000 */
[----:B-1----:R-:W-:Y:S02]  /*8690*/  @P6 PRMT R0, R105, 0x654, R0 ;  /* 0x0000065469006816 */ /* 0x002fe40000000000 */
[----:B---3--:R-:W-:Y:S01]  /*86a0*/  LEA R6, R56, UR50, 0x3 ;  /* 0x0000003238067c11 */ /* 0x008fe2000f8e18ff */
[----:B----4-:R-:W-:Y:S06]  /*86b0*/  BAR.SYNC.DEFER_BLOCKING 0x1, 0x80 ;  /* 0x0042000000007b1d */ /* 0x010fec0000010000 */
[----:B------:R-:W-:Y:S05]  /*86c0*/  @P0 BRA `(.L_x_123) ;  /* 0x0000000000300947 */ /* 0x000fea0003800000 */
[----:B------:R-:W1:Y:S01]  /*86d0*/  LDCU.64 UR6, c[0x0][0x348] ;  /* 0x00006900ff0677ac */ /* 0x000e620008000a00 */
[----:B------:R-:W-:Y:S02]  /*86e0*/  R2UR UR10, R100 ;  /* 0x00000000640a72ca */ /* 0x000fe400000e0000 */
[----:B------:R-:W-:Y:S01]  /*86f0*/  R2UR UR11, R99 ;  /* 0x00000000630b72ca */ /* 0x000fe200000e0000 */
[----:B------:R-:W-:Y:S01]  /*8700*/  UIADD3 UR9, UPT, UPT, UR41, 0x20, URZ ;  /* 0x0000002029097890 */ /* 0x000fe2000fffe0ff */
[----:B------:R-:W-:Y:S01]  /*8710*/  R2UR UR12, R97 ;  /* 0x00000000610c72ca */ /* 0x000fe200000e0000 */
[----:B------:R-:W-:Y:S01]  /*8720*/  UIADD3 UR8, UPT, UPT, UR50, 0x2200, URZ ;  /* 0x0000220032087890 */ /* 0x000fe2000fffe0ff */
[----:B------:R-:W-:Y:S01]  /*8730*/  R2UR UR13, R98 ;  /* 0x00000000620d72ca */ /* 0x000fe200000e0000 */
[----:B-1----:R-:W-:Y:S04]  /*8740*/  UIADD3 UR4, UP0, UPT, UR6, 0x780, URZ ;  /* 0x0000078006047890 */ /* 0x002fe8000ff1e0ff */
[----:B------:R-:W-:Y:S09]  /*8750*/  UIADD3.X UR5, UPT, UPT, URZ, UR7, URZ, UP0, !UPT ;  /* 0x00000007ff057290 */ /* 0x000ff200087fe4ff */
[----:B------:R1:W-:Y:S01]  /*8760*/  UTMASTG.5D.IM2COL [UR8], [UR4] ;  /* 0x00000008040073b5 */ /* 0x0003e20008060000 */
[----:B------:R0:W-:Y:S01]  /*8770*/  UTMACMDFLUSH ;  /* 0x00000000000079b7 */ /* 0x0001e20000000000 */
[----:B-1----:R-:W-:Y:S04]  /*8780*/  DEPBAR.LE SB0, 0x1 ;  /* 0x000080400000791a */ /* 0x002fe80000000000 */
.L_x_123:
[----:B------:R-:W-:Y:S05]  /*8790*/  BSYNC.RECONVERGENT B0 ;  /* 0x0000000000007941 */ /* 0x000fea0003800200 */
.L_x_122:
[----:B------:R-:W-:Y:S01]  /*87a0*/  BAR.SYNC.DEFER_BLOCKING 0x1, 0x80 ;  /* 0x0042000000007b1d */ /* 0x000fe20000010000 */
[----:B------:R-:W-:Y:S04]  /*87b0*/  UIADD3 UR4, UPT, UPT, UR51, 0x1, URZ ;  /* 0x0000000133047890 */ /* 0x000fe8000fffe0ff */
[----:B------:R-:W-:Y:S04]  /*87c0*/  UISETP.NE.AND UP0, UPT, UR4, 0x4, UPT ;  /* 0x000000040400788c */ /* 0x000fe8000bf05270 */
[----:B------:R-:W-:Y:S01]  /*87d0*/  USEL UR40, UR4, URZ, UP0 ;  /* 0x000000ff04287287 */ /* 0x000fe20008000000 */
[----:B------:R1:W-:Y:S01]  /*87e0*/  @P6 SYNCS.ARRIVE.TRANS64.RED.A1T0 RZ, [R0+URZ], RZ ;  /* 0x000000ff00ff69a7 */ /* 0x0003e200081004ff */
[----:B------:R-:W-:Y:S01]  /*87f0*/  BSSY B1, `(.L_x_124) ;  /* 0x0000017000017945 */ /* 0x000fe20003800000 */
[----:B------:R-:W3:Y:S02]  /*8800*/  @P6 SYNCS.PHASECHK.TRANS64.TRYWAIT P0, [R6+URZ+0x80], R2 ;  /* 0x00008002060065a7 */ /* 0x000ee400080011ff */
[----:B---3--:R-:W-:Y:S01]  /*8810*/  @P6 SEL R57, RZ, 0x1, !P0 ;  /* 0x00000001ff396807 */ /* 0x008fe20004000000 */
[----:B-1----:R-:W-:Y:S06]  /*8820*/  @!P6 BRA `(.L_x_125) ;  /* 0x00000000004ce947 */ /* 0x002fec0003800000 */
        /* <DEDUP_REMOVED lines=9> */
[----:B------:R-:W-:Y:S04]  /*88c0*/  SHF.L.U32 R5, R79, 0x1f, RZ ;  /* 0x0000001f4f057819 */ /* 0x000fe800000006ff */
[----:B------:R-:W1:Y:S02]  /*88d0*/  SYNCS.PHASECHK.TRANS64.TRYWAIT P0, [R6+URZ+0x80], R5 ;  /* 0x00008005060075a7 */ /* 0x000e6400080011ff */
[----:B-1----:R-:W-:Y:S05]  /*88e0*/  @!P0 BRA `(.L_x_128) ;  /* 0x0000002400cc8947 */ /* 0x002fea0003800000 */
.L_x_127:
[----:B------:R-:W-:Y:S05]  /*88f0*/  BSYNC B0 ;  /* 0x0000000000007941 */ /* 0x000fea0003800000 */
.L_x_126:
[----:B------:R-:W-:Y:S02]  /*8900*/  ISETP.NE.AND P0, PT, R58, RZ, PT ;  /* 0x000000ff3a00720c */ /* 0x000fe40003f05270 */
[----:B------:R-:W-:Y:S11]  /*8910*/  IADD3 R56, PT, PT, R56, 0x1, RZ ;  /* 0x0000000138387810 */ /* 0x000ff60007ffe0ff */
[----:B------:R3:W4:Y:S04]  /*8920*/  @P0 LDS.128 R48, [R4] ;  /* 0x0000000004300984 */ /* 0x0007280000000c00 */
[----:B------:R3:W1:Y:S04]  /*8930*/  @P0 LDS.128 R52, [R3+0x10] ;  /* 0x0000100003340984 */ /* 0x0006680000000c00 */
[----:B------:R3:W1:Y:S04]  /*8940*/  @P0 LDS.128 R60, [R2+0x20] ;  /* 0x00002000023c0984 */ /* 0x0006680000000c00 */
[----:B------:R3:W1:Y:S02]  /*8950*/  @P0 LDS.128 R68, [R0+0x30] ;  /* 0x0000300000440984 */ /* 0x0006640000000c00 */
.L_x_125:
[----:B------:R-:W-:Y:S05]  /*8960*/  BSYNC B1 ;  /* 0x0000000000017941 */ /* 0x000fea0003800000 */
.L_x_124:
[----:B---3--:R-:W-:Y:S05]  /*8970*/  VIADD R0, R39, 0x40 ;  /* 0x0000004027007836 */ /* 0x008fea0000000000 */
[----:B------:R-:W-:Y:S04]  /*8980*/  SHF.R.U32.HI R0, RZ, 0x15, R0 ;  /* 0x00000015ff007819 */ /* 0x000fe80000011600 */
[----:B------:R-:W-:Y:S11]  /*8990*/  LOP3.LUT P0, RZ, R0, 0x3, R84, 0x48, !PT ;  /* 0x0000000300ff7812 */ /* 0x000ff60007804854 */
[----:B------:R-:W-:Y:S02]  /*89a0*/  @!UPT UIADD3 URZ, UPT, UPT, URZ, URZ, URZ ;  /* 0x000000fffffff290 */ /* 0x000fe4000fffe0ff */
[----:B------:R-:W-:Y:S05]  /*89b0*/  @!P0 BRA `(.L_x_129) ;  /* 0x0000000000408947 */ /* 0x000fea0003800000 */
[----:B------:R-:W1:Y:S01]  /*89c0*/  LDCU.64 UR8, c[0x4][0x70] ;  /* 0x01000e00ff0877ac */ /* 0x000e620008000a00 */
[----:B------:R-:W-:Y:S01]  /*89d0*/  MOV R3, 0x0 ;  /* 0x0000000000037802 */ /* 0x000fe20000000f00 */
[----:B------:R-:W-:Y:S02]  /*89e0*/  HFMA2 R12, -RZ, RZ, 0, 5.9604644775390625e-08 ;  /* 0x00000001ff0c7431 */ /* 0x000fe400000001ff */
[----:B------:R-:W-:Y:S02]  /*89f0*/  IMAD.MOV.U32 R8, RZ, RZ, 0x192 ;  /* 0x00000192ff087424 */ /* 0x000fe400078e00ff */
[----:B------:R-:W-:Y:S01]  /*8a00*/  IMAD.MOV.U32 R13, RZ, RZ, RZ ;  /* 0x000000ffff0d7224 */ /* 0x000fe200078e00ff */
[----:B------:R-:W3:Y:S01]  /*8a10*/  LDCU.64 UR6, c[0x4][0x78] ;  /* 0x01000f00ff0677ac */ /* 0x000ee20008000a00 */
[----:B------:R-:W2:Y:S01]  /*8a20*/  LDC.64 R2, c[0x4][R3] ;  /* 0x0100000003027b82 */ /* 0x000ea20000000a00 */
[----:B------:R-:W5:Y:S01]  /*8a30*/  LDCU.64 UR4, c[0x4][0x10] ;  /* 0x01000200ff0477ac */ /* 0x000f620008000a00 */
[----:B-1----:R-:W-:Y:S01]  /*8a40*/  MOV R5, UR9 ;  /* 0x0000000900057c02 */ /* 0x002fe20008000f00 */
[----:B------:R-:W-:Y:S01]  /*8a50*/  IMAD.U32 R4, RZ, RZ, UR8 ;  /* 0x00000008ff047e24 */ /* 0x000fe2000f8e00ff */
[----:B---3--:R-:W-:Y:S01]  /*8a60*/  MOV R7, UR7 ;  /* 0x0000000700077c02 */ /* 0x008fe20008000f00 */
[----:B------:R-:W-:Y:S01]  /*8a70*/  IMAD.U32 R6, RZ, RZ, UR6 ;  /* 0x00000006ff067e24 */ /* 0x000fe2000f8e00ff */
[----:B-----5:R-:W-:Y:S01]  /*8a80*/  MOV R11, UR5 ;  /* 0x00000005000b7c02 */ /* 0x020fe20008000f00 */
[----:B------:R-:W-:Y:S02]  /*8a90*/  IMAD.U32 R10, RZ, RZ, UR4 ;  /* 0x00000004ff0a7e24 */ /* 0x000fe4000f8e00ff */
[----:B------:R-:W-:Y:S07]  /*8aa0*/  LEPC R20, `(.L_x_129) ;  /* 0x000000001014794e */ /* 0x000fee0000000000 */
[----:B--2-4-:R-:W-:Y:S05]  /*8ab0*/  CALL.ABS.NOINC R2 ;  /* 0x0000000002007343 */ /* 0x014fea0003c00000 */
.L_x_129:
[C---:B----4-:R-:W-:Y:S01]  /*8ac0*/  SHF.L.U32 R40, R48.reuse, 0x10, RZ ;  /* 0x0000001030287819 */ /* 0x050fe200000006ff */
[----:B------:R-:W-:Y:S05]  /*8ad0*/  WARPSYNC.ALL ;  /* 0x0000000000007948 */ /* 0x000fea0003800000 */
[----:B------:R-:W-:Y:S01]  /*8ae0*/  R2UR UR4, R39 ;  /* 0x00000000270472ca */ /* 0x000fe200000e0000 */
[----:B------:R-:W-:Y:S01]  /*8af0*/  BSSY.RECONVERGENT B0, `(.L_x_130) ;  /* 0x0000091000007945 */ /* 0x000fe20003800200 */
[----:B------:R-:W-:Y:S02]  /*8b00*/  LOP3.LUT R42, R48, 0xffff0000, RZ, 0xc0, !PT ;  /* 0xffff0000302a7812 */ /* 0x000fe400078ec0ff */
[----:B------:R-:W-:Y:S02]  /*8b10*/  SHF.L.U32 R43, R49, 0x10, RZ ;  /* 0x00000010312b7819 */ /* 0x000fe400000006ff */
[----:B------:R-:W-:Y:S02]  /*8b20*/  ISETP.NE.AND P6, PT, R102, RZ, PT ;  /* 0x000000ff6600720c */ /* 0x000fe40003fc5270 */
[----:B------:R-:W-:Y:S05]  /*8b30*/  ISETP.NE.AND P0, PT, R82, RZ, PT ;  /* 0x000000ff5200720c */ /* 0x000fea0003f05270 */
[----:B-1----:R-:W1:Y:S02]  /*8b40*/  LDTM.x32 R4, tmem[UR4+0x40] ;  /* 0x00004004000479ee */ /* 0x002e6400082c0000 */
[C---:B-1----:R-:W-:Y:S01]  /*8b50*/  FMUL R0, R38.reuse, R4 ;  /* 0x0000000426007220 */ /* 0x042fe20000400000 */
[C---:B------:R-:W-:Y:S01]  /*8b60*/  FMUL R4, R38.reuse, R8 ;  /* 0x0000000826047220 */ /* 0x040fe20000400000 */
        /* <DEDUP_REMOVED lines=14> */
[----:B------:R-:W-:Y:S01]  /*8c50*/  FFMA R0, R41, R40, R0 ;  /* 0x0000002829007223 */ /* 0x000fe20000000000 */
[----:B------:R-:W-:Y:S01]  /*8c60*/  SHF.L.U32 R40, R51, 0x10, RZ ;  /* 0x0000001033287819 */ /* 0x000fe200000006ff */
[C---:B------:R-:W-:Y:S01]  /*8c70*/  FMUL R18, R38.reuse, R22 ;  /* 0x0000001626127220 */ /* 0x040fe20000400000 */
[C---:B------:R-:W-:Y:S01]  /*8c80*/  FMUL R21, R38.reuse, R25 ;  /* 0x0000001926157220 */ /* 0x040fe20000400000 */
[C---:B------:R-:W-:Y:S01]  /*8c90*/  FMUL R28, R38.reuse, R32 ;  /* 0x00000020261c7220 */ /* 0x040fe20000400000 */
[----:B------:R-:W-:Y:S01]  /*8ca0*/  LOP3.LUT R32, R49, 0xffff0000, RZ, 0xc0, !PT ;  /* 0xffff000031207812 */ /* 0x000fe200078ec0ff */
[----:B------:R-:W-:Y:S01]  /*8cb0*/  FFMA R2, R41, R42, R2 ;  /* 0x0000002a29027223 */ /* 0x000fe20000000002 */
[----:B------:R-:W-:Y:S01]  /*8cc0*/  LOP3.LUT R42, R51, 0xffff0000, RZ, 0xc0, !PT ;  /* 0xffff0000332a7812 */ /* 0x000fe200078ec0ff */
[C---:B------:R-:W-:Y:S01]  /*8cd0*/  FMUL R22, R38.reuse, R26 ;  /* 0x0000001a26167220 */ /* 0x040fe20000400000 */
[C---:B------:R-:W-:Y:S01]  /*8ce0*/  FMUL R25, R38.reuse, R29 ;  /* 0x0000001d26197220 */ /* 0x040fe20000400000 */
[----:B------:R-:W-:Y:S01]  /*8cf0*/  FMUL R7, R38, R7 ;  /* 0x0000000726077220 */ /* 0x000fe20000400000 */
[----:B------:R-:W-:Y:S01]  /*8d00*/  F2FP.BF16.F32.PACK_AB R44, R2, R0 ;  /* 0x00000000022c723e */ /* 0x000fe200000010ff */
[----:B------:R-:W-:Y:S01]  /*8d10*/  FMUL R26, R38, R30 ;  /* 0x0000001e261a7220 */ /* 0x000fe20000400000 */
[----:B------:R-:W-:Y:S01]  /*8d20*/  SHF.L.U32 R0, R52, 0x10, RZ ;  /* 0x0000001034007819 */ /* 0x000fe200000006ff */
[----:B------:R-:W-:Y:S01]  /*8d30*/  FMUL R29, R38, R33 ;  /* 0x00000021261d7220 */ /* 0x000fe20000400000 */
[----:B------:R-:W-:Y:S01]  /*8d40*/  SHF.L.U32 R33, R50, 0x10, RZ ;  /* 0x0000001032217819 */ /* 0x000fe200000006ff */
[----:B------:R-:W-:Y:S01]  /*8d50*/  FMUL R30, R38, R34 ;  /* 0x00000022261e7220 */ /* 0x000fe20000400000 */
[----:B------:R-:W-:Y:S01]  /*8d60*/  LOP3.LUT R34, R50, 0xffff0000, RZ, 0xc0, !PT ;  /* 0xffff000032227812 */ /* 0x000fe200078ec0ff */
[C---:B------:R-:W-:Y:S01]  /*8d70*/  FFMA R3, R41.reuse, R43, R3 ;  /* 0x0000002b29037223 */ /* 0x040fe20000000003 */
[----:B------:R-:W-:Y:S01]  /*8d80*/  LOP3.LUT R2, R52, 0xffff0000, RZ, 0xc0, !PT ;  /* 0xffff000034027812 */ /* 0x000fe200078ec0ff */
[C---:B------:R-:W-:Y:S01]  /*8d90*/  FFMA R7, R41.reuse, R32, R7 ;  /* 0x0000002029077223 */ /* 0x040fe20000000007 */
[C---:B------:R-:W-:Y:S01]  /*8da0*/  FMUL R11, R38.reuse, R11 ;  /* 0x0000000b260b7220 */ /* 0x040fe20000400000 */
[C---:B------:R-:W-:Y:S01]  /*8db0*/  FFMA R4, R41.reuse, R33, R4 ;  /* 0x0000002129047223 */ /* 0x040fe20000000004 */
[C---:B------:R-:W-:Y:S01]  /*8dc0*/  FFMA R5, R41.reuse, R34, R5 ;  /* 0x0000002229057223 */ /* 0x040fe20000000005 */
[----:B------:R-:W-:Y:S01]  /*8dd0*/  FFMA R6, R41, R40, R6 ;  /* 0x0000002829067223 */ /* 0x000fe20000000006 */
[----:B------:R-:W-:Y:S01]  /*8de0*/  F2FP.BF16.F32.PACK_AB R45, R7, R3 ;  /* 0x00000003072d723e */ /* 0x000fe200000010ff */
[----:B------:R-:W-:Y:S01]  /*8df0*/  FFMA R11, R41, R42, R11 ;  /* 0x0000002a290b7223 */ /* 0x000fe2000000000b */
[----:B------:R-:W-:Y:S01]  /*8e00*/  SHF.L.U32 R3, R53, 0x10, RZ ;  /* 0x0000001035037819 */ /* 0x000fe200000006ff */
[----:B------:R-:W-:Y:S01]  /*8e10*/  FFMA R8, R41, R0, R8 ;  /* 0x0000000029087223 */ /* 0x000fe20000000008 */
[----:B------:R-:W-:Y:S01]  /*8e20*/  LOP3.LUT R0, R53, 0xffff0000, RZ, 0xc0, !PT ;  /* 0xffff000035007812 */ /* 0x000fe200078ec0ff */
[----:B------:R-:W-:Y:S01]  /*8e30*/  FMUL R15, R38, R15 ;  /* 0x0000000f260f7220 */ /* 0x000fe20000400000 */
[----:B------:R-:W-:Y:S01]  /*8e40*/  F2FP.BF16.F32.PACK_AB R46, R5, R4 ;  /* 0x00000004052e723e */ /* 0x000fe200000010ff */
[C---:B------:R-:W-:Y:S01]  /*8e50*/  FFMA R9, R41.reuse, R2, R9 ;  /* 0x0000000229097223 */ /* 0x040fe20000000009 */
[C---:B------:R-:W-:Y:S01]  /*8e60*/  SHF.L.U32 R2, R54.reuse, 0x10, RZ ;  /* 0x0000001036027819 */ /* 0x040fe200000006ff */
[----:B------:R-:W-:Y:S01]  /*8e70*/  FFMA R10, R41, R3, R10 ;  /* 0x00000003290a7223 */ /* 0x000fe2000000000a */
[----:B------:R-:W-:Y:S01]  /*8e80*/  SHF.L.U32 R3, R55, 0x10, RZ ;  /* 0x0000001037037819 */ /* 0x000fe200000006ff */
[C---:B------:R-:W-:Y:S01]  /*8e90*/  FFMA R15, R41.reuse, R0, R15 ;  /* 0x00000000290f7223 */ /* 0x040fe2000000000f */
[----:B------:R-:W-:Y:S01]  /*8ea0*/  LOP3.LUT R0, R54, 0xffff0000, RZ, 0xc0, !PT ;  /* 0xffff000036007812 */ /* 0x000fe200078ec0ff */
[----:B------:R-:W-:Y:S01]  /*8eb0*/  FFMA R12, R41, R2, R12 ;  /* 0x00000002290c7223 */ /* 0x000fe2000000000c */
[----:B------:R-:W-:Y:S01]  /*8ec0*/  SHF.L.U32 R2, R60, 0x10, RZ ;  /* 0x000000103c027819 */ /* 0x000fe200000006ff */
[----:B------:R-:W-:Y:S01]  /*8ed0*/  FMUL R19, R38, R19 ;  /* 0x0000001326137220 */ /* 0x000fe20000400000 */
[----:B------:R-:W-:Y:S01]  /*8ee0*/  F2FP.BF16.F32.PACK_AB R47, R11, R6 ;  /* 0x000000060b2f723e */ /* 0x000fe200000010ff */
[----:B------:R-:W-:Y:S01]  /*8ef0*/  FFMA R13, R41, R0, R13 ;  /* 0x00000000290d7223 */ /* 0x000fe2000000000d */
[----:B------:R-:W-:Y:S01]  /*8f00*/  LOP3.LUT R0, R55, 0xffff0000, RZ, 0xc0, !PT ;  /* 0xffff000037007812 */ /* 0x000fe200078ec0ff */
[----:B------:R-:W-:Y:S01]  /*8f10*/  FFMA R14, R41, R3, R14 ;  /* 0x00000003290e7223 */ /* 0x000fe2000000000e */
[----:B------:R-:W-:Y:S01]  /*8f20*/  LOP3.LUT R3, R60, 0xffff0000, RZ, 0xc0, !PT ;  /* 0xffff00003c037812 */ /* 0x000fe200078ec0ff */
[----:B------:R-:W-:Y:S01]  /*8f30*/  FMUL R23, R38, R23 ;  /* 0x0000001726177220 */ /* 0x000fe20000400000 */
[----:B------:R-:W-:Y:S01]  /*8f40*/  F2FP.BF16.F32.PACK_AB R8, R9, R8 ;  /* 0x000000080908723e */ /* 0x000fe200000010ff */
[----:B------:R-:W-:Y:S01]  /*8f50*/  FFMA R19, R41, R0, R19 ;  /* 0x0000000029137223 */ /* 0x000fe20000000013 */
[----:B------:R-:W-:Y:S01]  /*8f60*/  SHF.L.U32 R0, R61, 0x10, RZ ;  /* 0x000000103d007819 */ /* 0x000fe200000006ff */
[----:B------:R-:W-:Y:S01]  /*8f70*/  FFMA R16, R41, R2, R16 ;  /* 0x0000000229107223 */ /* 0x000fe20000000010 */
[----:B------:R-:W-:Y:S01]  /*8f80*/  LOP3.LUT R2, R61, 0xffff0000, RZ, 0xc0, !PT ;  /* 0xffff00003d027812 */ /* 0x000fe200078ec0ff */
[----:B------:R-:W-:Y:S01]  /*8f90*/  FFMA R17, R41, R3, R17 ;  /* 0x0000000329117223 */ /* 0x000fe20000000011 */
[----:B------:R-:W-:Y:S01]  /*8fa0*/  SHF.L.U32 R3, R63, 0x10, RZ ;  /* 0x000000103f037819 */ /* 0x000fe200000006ff */
[C---:B------:R-:W-:Y:S01]  /*8fb0*/  FFMA R18, R41.reuse, R0, R18 ;  /* 0x0000000029127223 */ /* 0x040fe20000000012 */
[C---:B------:R-:W-:Y:S01]  /*8fc0*/  SHF.L.U32 R0, R62.reuse, 0x10, RZ ;  /* 0x000000103e007819 */ /* 0x040fe200000006ff */
[----:B------:R-:W-:Y:S01]  /*8fd0*/  FFMA R23, R41, R2, R23 ;  /* 0x0000000229177223 */ /* 0x000fe20000000017 */
[----:B------:R-:W-:Y:S01]  /*8fe0*/  LOP3.LUT R2, R62, 0xffff0000, RZ, 0xc0, !PT ;  /* 0xffff00003e027812 */ /* 0x000fe200078ec0ff */
[----:B------:R-:W-:Y:S01]  /*8ff0*/  FMUL R27, R38, R27 ;  /* 0x0000001b261b7220 */ /* 0x000fe20000400000 */
[----:B------:R-:W-:Y:S01]  /*9000*/  F2FP.BF16.F32.PACK_AB R9, R15, R10 ;  /* 0x0000000a0f09723e */ /* 0x000fe200000010ff */
[----:B------:R-:W-:Y:S01]  /*9010*/  FFMA R20, R41, R0, R20 ;  /* 0x0000000029147223 */ /* 0x000fe20000000014 */
[----:B------:R-:W-:Y:S01]  /*9020*/  LOP3.LUT R0, R63, 0xffff0000, RZ, 0xc0, !PT ;  /* 0xffff00003f007812 */ /* 0x000fe200078ec0ff */
[C---:B------:R-:W-:Y:S01]  /*9030*/  FFMA R21, R41.reuse, R2, R21 ;  /* 0x0000000229157223 */ /* 0x040fe20000000015 */
[C---:B------:R-:W-:Y:S01]  /*9040*/  SHF.L.U32 R2, R68.reuse, 0x10, RZ ;  /* 0x0000001044027819 */ /* 0x040fe200000006ff */
[----:B------:R-:W-:Y:S01]  /*9050*/  FFMA R22, R41, R3, R22 ;  /* 0x0000000329167223 */ /* 0x000fe20000000016 */
[----:B------:R-:W-:Y:S01]  /*9060*/  SHF.L.U32 R3, R69, 0x10, RZ ;  /* 0x0000001045037819 */ /* 0x000fe200000006ff */
[----:B------:R1:W-:Y:S01]  /*9070*/  STS.128 [R80+0x4000], R44 ;  /* 0x0040002c50007388 */ /* 0x0003e20000000c00 */
[----:B------:R-:W-:Y:S01]  /*9080*/  F2FP.BF16.F32.PACK_AB R10, R13, R12 ;  /* 0x0000000c0d0a723e */ /* 0x000fe200000010ff */
[C---:B------:R-:W-:Y:S01]  /*9090*/  FFMA R27, R41.reuse, R0, R27 ;  /* 0x00000000291b7223 */ /* 0x040fe2000000001b */
[----:B------:R-:W-:Y:S01]  /*90a0*/  LOP3.LUT R0, R68, 0xffff0000, RZ, 0xc0, !PT ;  /* 0xffff000044007812 */ /* 0x000fe200078ec0ff */
[----:B------:R-:W-:Y:S01]  /*90b0*/  FFMA R24, R41, R2, R24 ;  /* 0x0000000229187223 */ /* 0x000fe20000000018 */
[----:B------:R-:W-:Y:S01]  /*90c0*/  F2FP.BF16.F32.PACK_AB R11, R19, R14 ;  /* 0x0000000e130b723e */ /* 0x000fe200000010ff */
[----:B------:R-:W-:Y:S01]  /*90d0*/  FMUL R31, R38, R31 ;  /* 0x0000001f261f7220 */ /* 0x000fe20000400000 */
[C---:B------:R-:W-:Y:S01]  /*90e0*/  SHF.L.U32 R2, R70.reuse, 0x10, RZ ;  /* 0x0000001046027819 */ /* 0x040fe200000006ff */
[----:B------:R-:W-:Y:S01]  /*90f0*/  FFMA R25, R41, R0, R25 ;  /* 0x0000000029197223 */ /* 0x000fe20000000019 */
[----:B------:R-:W-:Y:S01]  /*9100*/  LOP3.LUT R0, R69, 0xffff0000, RZ, 0xc0, !PT ;  /* 0xffff000045007812 */ /* 0x000fe200078ec0ff */
[----:B------:R1:W-:Y:S01]  /*9110*/  STS.128 [R95+0x4010], R8 ;  /* 0x004010085f007388 */ /* 0x0003e20000000c00 */
[----:B------:R-:W-:Y:S01]  /*9120*/  SHF.L.U32 R4, R71, 0x10, RZ ;  /* 0x0000001047047819 */ /* 0x000fe200000006ff */
[C---:B------:R-:W-:Y:S01]  /*9130*/  FFMA R26, R41.reuse, R3, R26 ;  /* 0x00000003291a7223 */ /* 0x040fe2000000001a */
[----:B------:R-:W-:Y:S01]  /*9140*/  LOP3.LUT R3, R70, 0xffff0000, RZ, 0xc0, !PT ;  /* 0xffff000046037812 */ /* 0x000fe200078ec0ff */
[----:B------:R-:W-:Y:S01]  /*9150*/  FFMA R31, R41, R0, R31 ;  /* 0x00000000291f7223 */ /* 0x000fe2000000001f */
[----:B------:R-:W-:Y:S01]  /*9160*/  F2FP.BF16.F32.PACK_AB R16, R17, R16 ;  /* 0x000000101110723e */ /* 0x000fe200000010ff */
[----:B------:R-:W-:Y:S01]  /*9170*/  FMUL R35, R38, R35 ;  /* 0x0000002326237220 */ /* 0x000fe20000400000 */
[----:B------:R-:W-:Y:S01]  /*9180*/  LOP3.LUT R5, R71, 0xffff0000, RZ, 0xc0, !PT ;  /* 0xffff000047057812 */ /* 0x000fe200078ec0ff */
[----:B------:R-:W-:Y:S01]  /*9190*/  FFMA R28, R41, R2, R28 ;  /* 0x00000002291c7223 */ /* 0x000fe2000000001c */
[----:B------:R-:W-:Y:S01]  /*91a0*/  F2FP.BF16.F32.PACK_AB R17, R23, R18 ;  /* 0x000000121711723e */ /* 0x000fe200000010ff */
[----:B------:R-:W-:Y:S01]  /*91b0*/  FFMA R29, R41, R3, R29 ;  /* 0x00000003291d7223 */ /* 0x000fe2000000001d */
[----:B------:R-:W-:Y:S01]  /*91c0*/  F2FP.BF16.F32.PACK_AB R18, R21, R20 ;  /* 0x000000141512723e */ /* 0x000fe200000010ff */
[----:B------:R-:W-:Y:S01]  /*91d0*/  FFMA R30, R41, R4, R30 ;  /* 0x00000004291e7223 */ /* 0x000fe2000000001e */
[----:B------:R-:W-:Y:S01]  /*91e0*/  F2FP.BF16.F32.PACK_AB R19, R27, R22 ;  /* 0x000000161b13723e */ /* 0x000fe200000010ff */
[----:B------:R-:W-:Y:S01]  /*91f0*/  FFMA R35, R41, R5, R35 ;  /* 0x0000000529237223 */ /* 0x000fe20000000023 */
[----:B------:R-:W-:Y:S02]  /*9200*/  F2FP.BF16.F32.PACK_AB R24, R25, R24 ;  /* 0x000000181918723e */ /* 0x000fe400000010ff */
[----:B------:R-:W-:Y:S01]  /*9210*/  F2FP.BF16.F32.PACK_AB R25, R31, R26 ;  /* 0x0000001a1f19723e */ /* 0x000fe200000010ff */
[----:B------:R1:W-:Y:S01]  /*9220*/  STS.128 [R94+0x4020], R16 ;  /* 0x004020105e007388 */ /* 0x0003e20000000c00 */
[----:B------:R-:W-:Y:S02]  /*9230*/  F2FP.BF16.F32.PACK_AB R26, R29, R28 ;  /* 0x0000001c1d1a723e */ /* 0x000fe400000010ff */
[----:B------:R-:W-:Y:S02]  /*9240*/  F2FP.BF16.F32.PACK_AB R27, R35, R30 ;  /* 0x0000001e231b723e */ /* 0x000fe400000010ff */
[----:B------:R-:W-:Y:S02]  /*9250*/  MOV R0, UR40 ;  /* 0x0000002800007c02 */ /* 0x000fe40008000f00 */
[----:B------:R-:W-:Y:S01]  /*9260*/  LEA R2, R56, UR50, 0x3 ;  /* 0x0000003238027c11 */ /* 0x000fe2000f8e18ff */
[----:B------:R1:W-:Y:S01]  /*9270*/  STS.128 [R104+0x4030], R24 ;  /* 0x0040301868007388 */ /* 0x0003e20000000c00 */
[----:B------:R-:W-:Y:S02]  /*9280*/  @P6 LEA R0, R0, UR50, 0x3 ;  /* 0x0000003200006c11 */ /* 0x000fe4000f8e18ff */
[----:B------:R-:W-:Y:S02]  /*9290*/  @P6 SHF.L.U32 R3, R79, 0x1f, RZ ;  /* 0x0000001f4f036819 */ /* 0x000fe400000006ff */
[----:B------:R-:W-:Y:S01]  /*92a0*/  @P6 IADD3 R0, PT, PT, R0, 0xa0, RZ ;  /* 0x000000a000006810 */ /* 0x000fe20007ffe0ff */
[----:B------:R-:W-:Y:S01]  /*92b0*/  @!PT LDS RZ, [RZ] ;  /* 0x00000000fffff984 */ /* 0x000fe20000000800 */
[----:B------:R-:W-:Y:S01]  /*92c0*/  @!PT LDS RZ, [RZ] ;  /* 0x00000000fffff984 */ /* 0x000fe20000000800 */
[----:B------:R-:W-:Y:S01]  /*92d0*/  @!PT LDS RZ, [RZ] ;  /* 0x00000000fffff984 */ /* 0x000fe20000000800 */
[----:B------:R-:W-:Y:S01]  /*92e0*/  @!PT LDS RZ, [RZ] ;  /* 0x00000000fffff984 */ /* 0x000fe20000000800 */
[----:B------:R3:W-:Y:S06]  /*92f0*/  MEMBAR.ALL.CTA ;  /* 0x0000000000007992 */ /* 0x0007ec0000008000 */
[----:B---3--:R-:W3:Y:S01]  /*9300*/  FENCE.VIEW.ASYNC.S ;  /* 0x00000000000073c6 */ /* 0x008ee20000000000 */
[----:B------:R-:W-:Y:S01]  /*9310*/  @P6 PRMT R0, R105, 0x654, R0 ;  /* 0x0000065469006816 */ /* 0x000fe20000000000 */
[----:B---3--:R-:W-:Y:S06]  /*9320*/  BAR.SYNC.DEFER_BLOCKING 0x1, 0x80 ;  /* 0x0042000000007b1d */ /* 0x008fec0000010000 */
[----:B------:R-:W-:Y:S05]  /*9330*/  @P0 BRA `(.L_x_131) ;  /* 0x0000000000300947 */ /* 0x000fea0003800000 */
[----:B------:R-:W3:Y:S01]  /*9340*/  LDCU.64 UR6, c[0x0][0x348] ;  /* 0x00006900ff0677ac */ /* 0x000ee20008000a00 */
[----:B------:R-:W-:Y:S02]  /*9350*/  R2UR UR10, R100 ;  /* 0x00000000640a72ca */ /* 0x000fe400000e0000 */
[----:B------:R-:W-:Y:S01]  /*9360*/  R2UR UR11, R99 ;  /* 0x00000000630b72ca */ /* 0x000fe200000e0000 */
[----:B------:R-:W-:Y:S01]  /*9370*/  UIADD3 UR9, UPT, UPT, UR41, 0x40, URZ ;  /* 0x0000004029097890 */ /* 0x000fe2000fffe0ff */
[----:B------:R-:W-:Y:S01]  /*9380*/  R2UR UR12, R97 ;  /* 0x00000000610c72ca */ /* 0x000fe200000e0000 */
[----:B------:R-:W-:Y:S01]  /*9390*/  UIADD3 UR8, UPT, UPT, UR50, 0x4200, URZ ;  /* 0x0000420032087890 */ /* 0x000fe2000fffe0ff */
[----:B------:R-:W-:Y:S01]  /*93a0*/  R2UR UR13, R98 ;  /* 0x00000000620d72ca */ /* 0x000fe200000e0000 */
[----:B---3--:R-:W-:Y:S04]  /*93b0*/  UIADD3 UR4, UP0, UPT, UR6, 0x780, URZ ;  /* 0x0000078006047890 */ /* 0x008fe8000ff1e0ff */
[----:B------:R-:W-:Y:S09]  /*93c0*/  UIADD3.X UR5, UPT, UPT, URZ, UR7, URZ, UP0, !UPT ;  /* 0x00000007ff057290 */ /* 0x000ff200087fe4ff */
[----:B------:R3:W-:Y:S01]  /*93d0*/  UTMASTG.5D.IM2COL [UR8], [UR4] ;  /* 0x00000008040073b5 */ /* 0x0007e20008060000 */
[----:B------:R0:W-:Y:S01]  /*93e0*/  UTMACMDFLUSH ;  /* 0x00000000000079b7 */ /* 0x0001e20000000000 */
[----:B---3--:R-:W-:Y:S04]  /*93f0*/  DEPBAR.LE SB0, 0x1 ;  /* 0x000080400000791a */ /* 0x008fe80000000000 */
.L_x_131:
[----:B------:R-:W-:Y:S05]  /*9400*/  BSYNC.RECONVERGENT B0 ;  /* 0x0000000000007941 */ /* 0x000fea0003800200 */
.L_x_130:
[----:B------:R-:W-:Y:S01]  /*9410*/  BAR.SYNC.DEFER_BLOCKING 0x1, 0x80 ;  /* 0x0042000000007b1d */ /* 0x000fe20000010000 */
[----:B------:R-:W-:Y:S04]  /*9420*/  UIADD3 UR4, UPT, UPT, UR40, 0x1, URZ ;  /* 0x0000000128047890 */ /* 0x000fe8000fffe0ff */
[----:B------:R-:W-:Y:S04]  /*9430*/  UISETP.NE.AND UP0, UPT, UR4, 0x4, UPT ;  /* 0x000000040400788c */ /* 0x000fe8000bf05270 */
[----:B------:R-:W-:Y:S01]  /*9440*/  USEL UR51, UR4, URZ, UP0 ;  /* 0x000000ff04337287 */ /* 0x000fe20008000000 */
[----:B------:R3:W-:Y:S01]  /*9450*/  @P6 SYNCS.ARRIVE.TRANS64.RED.A1T0 RZ, [R0+URZ], RZ ;  /* 0x000000ff00ff69a7 */ /* 0x0007e200081004ff */
[----:B------:R-:W-:Y:S01]  /*9460*/  BSSY B1, `(.L_x_132) ;  /* 0x0000017000017945 */ /* 0x000fe20003800000 */
[----:B------:R-:W4:Y:S02]  /*9470*/  @P6 SYNCS.PHASECHK.TRANS64.TRYWAIT P0, [R2+URZ+0x80], R3 ;  /* 0x00008003020065a7 */ /* 0x000f2400080011ff */
[----:B----4-:R-:W-:Y:S01]  /*9480*/  @P6 SEL R57, RZ, 0x1, !P0 ;  /* 0x00000001ff396807 */ /* 0x010fe20004000000 */
[----:B---3--:R-:W-:Y:S06]  /*9490*/  @!P6 BRA `(.L_x_133) ;  /* 0x00000000004ce947 */ /* 0x008fec0003800000 */
        /* <DEDUP_REMOVED lines=10> */
[----:B------:R-:W3:Y:S02]  /*9540*/  SYNCS.PHASECHK.TRANS64.TRYWAIT P0, [R2+URZ+0x80], R5 ;  /* 0x00008005020075a7 */ /* 0x000ee400080011ff */
[----:B---3--:R-:W-:Y:S05]  /*9550*/  @!P0 BRA `(.L_x_136) ;  /* 0x0000001800c48947 */ /* 0x008fea0003800000 */
.L_x_135:
[----:B------:R-:W-:Y:S05]  /*9560*/  BSYNC B0 ;  /* 0x0000000000007941 */ /* 0x000fea0003800000 */
.L_x_134:
[----:B------:R-:W-:Y:S11]  /*9570*/  ISETP.NE.AND P0, PT, R58, RZ, PT ;  /* 0x000000ff3a00720c */ /* 0x000ff60003f05270 */
[----:B------:R-:W-:Y:S02]  /*9580*/  @!UPT UIADD3 URZ, UPT, UPT, URZ, URZ, URZ ;  /* 0x000000fffffff290 */ /* 0x000fe4000fffe0ff */
[----:B------:R4:W1:Y:S04]  /*9590*/  @P0 LDS.128 R48, [R4] ;  /* 0x0000000004300984 */ /* 0x0008680000000c00 */
[----:B------:R4:W1:Y:S04]  /*95a0*/  @P0 LDS.128 R52, [R3+0x10] ;  /* 0x0000100003340984 */ /* 0x0008680000000c00 */
[----:B------:R4:W1:Y:S04]  /*95b0*/  @P0 LDS.128 R60, [R0+0x20] ;  /* 0x00002000003c0984 */ /* 0x0008680000000c00 */
[----:B------:R4:W1:Y:S02]  /*95c0*/  @P0 LDS.128 R68, [R56+0x30] ;  /* 0x0000300038440984 */ /* 0x0008640000000c00 */
.L_x_133:
[----:B------:R-:W-:Y:S05]  /*95d0*/  BSYNC B1 ;  /* 0x0000000000017941 */ /* 0x000fea0003800000 */
.L_x_132:
[----:B----4-:R-:W-:Y:S05]  /*95e0*/  VIADD R0, R39, 0x60 ;  /* 0x0000006027007836 */ /* 0x010fea0000000000 */
[----:B------:R-:W-:Y:S04]  /*95f0*/  SHF.R.U32.HI R0, RZ, 0x15, R0 ;  /* 0x00000015ff007819 */ /* 0x000fe80000011600 */
[----:B------:R-:W-:Y:S11]  /*9600*/  LOP3.LUT P0, RZ, R0, 0x3, R84, 0x48, !PT ;  /* 0x0000000300ff7812 */ /* 0x000ff60007804854 */
[----:B------:R-:W-:Y:S02]  /*9610*/  @!UPT UIADD3 URZ, UPT, UPT, URZ, URZ, URZ ;  /* 0x000000fffffff290 */ /* 0x000fe4000fffe0ff */
[----:B------:R-:W-:Y:S05]  /*9620*/  @!P0 BRA `(.L_x_137) ;  /* 0x0000000000408947 */ /* 0x000fea0003800000 */
[----:B------:R-:W4:Y:S01]  /*9630*/  LDCU.64 UR8, c[0x4][0x70] ;  /* 0x01000e00ff0877ac */ /* 0x000f220008000a00 */
[----:B------:R-:W-:Y:S01]  /*9640*/  MOV R3, 0x0 ;  /* 0x0000000000037802 */ /* 0x000fe20000000f00 */
[----:B------:R-:W-:Y:S02]  /*9650*/  HFMA2 R12, -RZ, RZ, 0, 5.9604644775390625e-08 ;  /* 0x00000001ff0c7431 */ /* 0x000fe400000001ff */
[----:B-1----:R-:W-:Y:S02]  /*9660*/  IMAD.MOV.U32 R8, RZ, RZ, 0x192 ;  /* 0x00000192ff087424 */ /* 0x002fe400078e00ff */
[----:B------:R-:W-:Y:S01]  /*9670*/  IMAD.MOV.U32 R13, RZ, RZ, RZ ;  /* 0x000000ffff0d7224 */ /* 0x000fe200078e00ff */
[----:B------:R-:W1:Y:S01]  /*9680*/  LDCU.64 UR6, c[0x4][0x78] ;  /* 0x01000f00ff0677ac */ /* 0x000e620008000a00 */
[----:B---3--:R-:W3:Y:S01]  /*9690*/  LDC.64 R2, c[0x4][R3] ;  /* 0x0100000003027b82 */ /* 0x008ee20000000a00 */
[----:B------:R-:W5:Y:S01]  /*96a0*/  LDCU.64 UR4, c[0x4][0x10] ;  /* 0x01000200ff0477ac */ /* 0x000f620008000a00 */
[----:B----4-:R-:W-:Y:S01]  /*96b0*/  MOV R5, UR9 ;  /* 0x0000000900057c02 */ /* 0x010fe20008000f00 */
[----:B------:R-:W-:Y:S01]  /*96c0*/  IMAD.U32 R4, RZ, RZ, UR8 ;  /* 0x00000008ff047e24 */ /* 0x000fe2000f8e00ff */
[----:B-1----:R-:W-:Y:S01]  /*96d0*/  MOV R7, UR7 ;  /* 0x0000000700077c02 */ /* 0x002fe20008000f00 */
[----:B------:R-:W-:Y:S01]  /*96e0*/  IMAD.U32 R6, RZ, RZ, UR6 ;  /* 0x00000006ff067e24 */ /* 0x000fe2000f8e00ff */
[----:B-----5:R-:W-:Y:S01]  /*96f0*/  MOV R11, UR5 ;  /* 0x00000005000b7c02 */ /* 0x020fe20008000f00 */
[----:B------:R-:W-:Y:S02]  /*9700*/  IMAD.U32 R10, RZ, RZ, UR4 ;  /* 0x00000004ff0a7e24 */ /* 0x000fe4000f8e00ff */
[----:B------:R-:W-:Y:S07]  /*9710*/  LEPC R20, `(.L_x_137) ;  /* 0x000000001014794e */ /* 0x000fee0000000000 */
[----:B--23--:R-:W-:Y:S05]  /*9720*/  CALL.ABS.NOINC R2 ;  /* 0x0000000002007343 */ /* 0x00cfea0003c00000 */
.L_x_137:
[----:B------:R-:W-:Y:S01]  /*9730*/  ISETP.NE.AND P0, PT, R82, RZ, PT ;  /* 0x000000ff5200720c */ /* 0x000fe20003f05270 */
[----:B------:R-:W-:Y:S05]  /*9740*/  WARPSYNC.ALL ;  /* 0x0000000000007948 */ /* 0x000fea0003800000 */
[----:B------:R-:W-:Y:S01]  /*9750*/  R2UR UR4, R39 ;  /* 0x00000000270472ca */ /* 0x000fe200000e0000 */
[----:B------:R-:W-:Y:S01]  /*9760*/  BSSY.RECONVERGENT B0, `(.L_x_138) ;  /* 0x000008e000007945 */ /* 0x000fe20003800200 */
[C---:B-1----:R-:W-:Y:S02]  /*9770*/  SHF.L.U32 R39, R48.reuse, 0x10, RZ ;  /* 0x0000001030277819 */ /* 0x042fe400000006ff */
[----:B------:R-:W-:Y:S02]  /*9780*/  LOP3.LUT R40, R48, 0xffff0000, RZ, 0xc0, !PT ;  /* 0xffff000030287812 */ /* 0x000fe400078ec0ff */
[C---:B------:R-:W-:Y:S02]  /*9790*/  SHF.L.U32 R42, R49.reuse, 0x10, RZ ;  /* 0x00000010312a7819 */ /* 0x040fe400000006ff */
[----:B------:R-:W-:Y:S02]  /*97a0*/  LOP3.LUT R43, R49, 0xffff0000, RZ, 0xc0, !PT ;  /* 0xffff0000312b7812 */ /* 0x000fe400078ec0ff */
[C---:B------:R-:W-:Y:S02]  /*97b0*/  SHF.L.U32 R44, R50.reuse, 0x10, RZ ;  /* 0x00000010322c7819 */ /* 0x040fe400000006ff */
[----:B------:R-:W-:Y:S01]  /*97c0*/  LOP3.LUT R45, R50, 0xffff0000, RZ, 0xc0, !PT ;  /* 0xffff0000322d7812 */ /* 0x000fe200078ec0ff */
[----:B---3--:R-:W1:Y:S01]  /*97d0*/  LDTM.x32 R4, tmem[UR4+0x60] ;  /* 0x00006004000479ee */ /* 0x008e6200082c0000 */
[C---:B------:R-:W-:Y:S01]  /*97e0*/  SHF.L.U32 R46, R51.reuse, 0x10, RZ ;  /* 0x00000010332e7819 */ /* 0x040fe200000006ff */
[----:B------:R-:W-:Y:S01]  /*97f0*/  NOP ;  /* 0x0000000000007918 */ /* 0x000fe20000000000 */
[----:B------:R-:W-:Y:S02]  /*9800*/  LOP3.LUT R47, R51, 0xffff0000, RZ, 0xc0, !PT ;  /* 0xffff0000332f7812 */ /* 0x000fe400078ec0ff */
[C---:B------:R-:W-:Y:S02]  /*9810*/  SHF.L.U32 R48, R52.reuse, 0x10, RZ ;  /* 0x0000001034307819 */ /* 0x040fe400000006ff */
[----:B------:R-:W-:Y:S02]  /*9820*/  LOP3.LUT R49, R52, 0xffff0000, RZ, 0xc0, !PT ;  /* 0xffff000034317812 */ /* 0x000fe400078ec0ff */
[C---:B------:R-:W-:Y:S02]  /*9830*/  SHF.L.U32 R50, R53.reuse, 0x10, RZ ;  /* 0x0000001035327819 */ /* 0x040fe400000006ff */
[----:B------:R-:W-:Y:S02]  /*9840*/  LOP3.LUT R51, R53, 0xffff0000, RZ, 0xc0, !PT ;  /* 0xffff000035337812 */ /* 0x000fe400078ec0ff */
[C---:B------:R-:W-:Y:S02]  /*9850*/  SHF.L.U32 R52, R54.reuse, 0x10, RZ ;  /* 0x0000001036347819 */ /* 0x040fe400000006ff */
[----:B------:R-:W-:Y:S02]  /*9860*/  LOP3.LUT R53, R54, 0xffff0000, RZ, 0xc0, !PT ;  /* 0xffff000036357812 */ /* 0x000fe400078ec0ff */
[----:B------:R-:W-:Y:S02]  /*9870*/  SHF.L.U32 R54, R55, 0x10, RZ ;  /* 0x0000001037367819 */ /* 0x000fe400000006ff */
[----:B------:R-:W-:Y:S02]  /*9880*/  IADD3 R103, PT, PT, R103, 0xf0, RZ ;  /* 0x000000f067677810 */ /* 0x000fe40007ffe0ff */
[----:B------:R-:W-:Y:S02]  /*9890*/  LOP3.LUT R55, R55, 0xffff0000, RZ, 0xc0, !PT ;  /* 0xffff000037377812 */ /* 0x000fe400078ec0ff */
[----:B------:R-:W-:Y:S01]  /*98a0*/  SHF.L.U32 R56, R60, 0x10, RZ ;  /* 0x000000103c387819 */ /* 0x000fe200000006ff */
[----:B-1----:R-:W-:Y:S01]  /*98b0*/  FMUL R4, R38, R4 ;  /* 0x0000000426047220 */ /* 0x002fe20000400000 */
[----:B------:R-:W-:Y:S01]  /*98c0*/  LOP3.LUT R57, R60, 0xffff0000, RZ, 0xc0, !PT ;  /* 0xffff00003c397812 */ /* 0x000fe200078ec0ff */
[C---:B------:R-:W-:Y:S01]  /*98d0*/  FMUL R5, R38.reuse, R5 ;  /* 0x0000000526057220 */ /* 0x040fe20000400000 */
[----:B------:R-:W-:Y:S01]  /*98e0*/  LOP3.LUT R103, R103, 0xfefffff8, RZ, 0xc0, !PT ;  /* 0xfefffff867677812 */ /* 0x000fe200078ec0ff */
[C---:B------:R-:W-:Y:S01]  /*98f0*/  FFMA R4, R41.reuse, R39, R4 ;  /* 0x0000002729047223 */ /* 0x040fe20000000004 */
[C---:B------:R-:W-:Y:S01]  /*9900*/  FMUL R6, R38.reuse, R6 ;  /* 0x0000000626067220 */ /* 0x040fe20000400000 */
[----:B------:R-:W-:Y:S01]  /*9910*/  FFMA R5, R41, R40, R5 ;  /* 0x0000002829057223 */ /* 0x000fe20000000005 */
[----:B------:R-:W-:Y:S01]  /*9920*/  SHF.L.U32 R58, R61, 0x10, RZ ;  /* 0x000000103d3a7819 */ /* 0x000fe200000006ff */
[----:B------:R1:W-:Y:S01]  /*9930*/  SYNCS.ARRIVE.TRANS64.RED.A1T0 RZ, [R103+URZ], RZ ;  /* 0x000000ff67ff79a7 */ /* 0x0003e200081004ff */
[----:B------:R-:W-:Y:S01]  /*9940*/  FFMA R6, R41, R42, R6 ;  /* 0x0000002a29067223 */ /* 0x000fe20000000006 */
[C---:B------:R-:W-:Y:S01]  /*9950*/  FMUL R7, R38.reuse, R7 ;  /* 0x0000000726077220 */ /* 0x040fe20000400000 */
[----:B------:R-:W-:Y:S01]  /*9960*/  F2FP.BF16.F32.PACK_AB R4, R5, R4 ;  /* 0x000000040504723e */ /* 0x000fe200000010ff */
[C---:B------:R-:W-:Y:S01]  /*9970*/  FMUL R8, R38.reuse, R8 ;  /* 0x0000000826087220 */ /* 0x040fe20000400000 */
[----:B------:R-:W-:Y:S01]  /*9980*/  FMUL R9, R38, R9 ;  /* 0x0000000926097220 */ /* 0x000fe20000400000 */
[----:B------:R-:W-:Y:S01]  /*9990*/  LOP3.LUT R59, R61, 0xffff0000, RZ, 0xc0, !PT ;  /* 0xffff00003d3b7812 */ /* 0x000fe200078ec0ff */
[C---:B------:R-:W-:Y:S01]  /*99a0*/  FFMA R7, R41.reuse, R43, R7 ;  /* 0x0000002b29077223 */ /* 0x040fe20000000007 */
[C---:B------:R-:W-:Y:S01]  /*99b0*/  FFMA R8, R41.reuse, R44, R8 ;  /* 0x0000002c29087223 */ /* 0x040fe20000000008 */
[----:B------:R-:W-:Y:S01]  /*99c0*/  SHF.L.U32 R60, R62, 0x10, RZ ;  /* 0x000000103e3c7819 */ /* 0x000fe200000006ff */
[----:B------:R-:W-:Y:S01]  /*99d0*/  FFMA R9, R41, R45, R9 ;  /* 0x0000002d29097223 */ /* 0x000fe20000000009 */
[C---:B------:R-:W-:Y:S01]  /*99e0*/  FMUL R10, R38.reuse, R10 ;  /* 0x0000000a260a7220 */ /* 0x040fe20000400000 */
[----:B------:R-:W-:Y:S01]  /*99f0*/  F2FP.BF16.F32.PACK_AB R5, R7, R6 ;  /* 0x000000060705723e */ /* 0x000fe200000010ff */
[C---:B------:R-:W-:Y:S01]  /*9a00*/  FMUL R11, R38.reuse, R11 ;  /* 0x0000000b260b7220 */ /* 0x040fe20000400000 */
[----:B------:R-:W-:Y:S01]  /*9a10*/  FMUL R0, R38, R12 ;  /* 0x0000000c26007220 */ /* 0x000fe20000400000 */
[----:B------:R-:W-:Y:S01]  /*9a20*/  F2FP.BF16.F32.PACK_AB R6, R9, R8 ;  /* 0x000000080906723e */ /* 0x000fe200000010ff */
[C---:B------:R-:W-:Y:S01]  /*9a30*/  FFMA R10, R41.reuse, R46, R10 ;  /* 0x0000002e290a7223 */ /* 0x040fe2000000000a */
[C---:B------:R-:W-:Y:S01]  /*9a40*/  FFMA R11, R41.reuse, R47, R11 ;  /* 0x0000002f290b7223 */ /* 0x040fe2000000000b */
[----:B------:R-:W-:Y:S01]  /*9a50*/  LOP3.LUT R61, R62, 0xffff0000, RZ, 0xc0, !PT ;  /* 0xffff00003e3d7812 */ /* 0x000fe200078ec0ff */
[----:B------:R-:W-:Y:S01]  /*9a60*/  FFMA R0, R41, R48, R0 ;  /* 0x0000003029007223 */ /* 0x000fe20000000000 */
[C---:B------:R-:W-:Y:S01]  /*9a70*/  FMUL R2, R38.reuse, R13 ;  /* 0x0000000d26027220 */ /* 0x040fe20000400000 */
[----:B------:R-:W-:Y:S01]  /*9a80*/  SHF.L.U32 R62, R63, 0x10, RZ ;  /* 0x000000103f3e7819 */ /* 0x000fe200000006ff */
[C---:B------:R-:W-:Y:S01]  /*9a90*/  FMUL R3, R38.reuse, R14 ;  /* 0x0000000e26037220 */ /* 0x040fe20000400000 */
[----:B------:R-:W-:Y:S01]  /*9aa0*/  F2FP.BF16.F32.PACK_AB R7, R11, R10 ;  /* 0x0000000a0b07723e */ /* 0x000fe200000010ff */
[----:B------:R-:W-:Y:S01]  /*9ab0*/  FFMA R2, R41, R49, R2 ;  /* 0x0000003129027223 */ /* 0x000fe20000000002 */
[C---:B------:R-:W-:Y:S01]  /*9ac0*/  FMUL R15, R38.reuse, R15 ;  /* 0x0000000f260f7220 */ /* 0x040fe20000400000 */
[C---:B------:R-:W-:Y:S01]  /*9ad0*/  FMUL R12, R38.reuse, R16 ;  /* 0x00000010260c7220 */ /* 0x040fe20000400000 */
[----:B------:R-:W-:Y:S01]  /*9ae0*/  FMUL R13, R38, R17 ;  /* 0x00000011260d7220 */ /* 0x000fe20000400000 */
[----:B------:R1:W-:Y:S01]  /*9af0*/  STS.128 [R80+0x6000], R4 ;  /* 0x0060000450007388 */ /* 0x0003e20000000c00 */
[----:B------:R-:W-:Y:S01]  /*9b00*/  LOP3.LUT R63, R63, 0xffff0000, RZ, 0xc0, !PT ;  /* 0xffff00003f3f7812 */ /* 0x000fe200078ec0ff */
[C---:B------:R-:W-:Y:S01]  /*9b10*/  FFMA R3, R41.reuse, R50, R3 ;  /* 0x0000003229037223 */ /* 0x040fe20000000003 */
[----:B------:R-:W-:Y:S01]  /*9b20*/  SHF.L.U32 R64, R68, 0x10, RZ ;  /* 0x0000001044407819 */ /* 0x000fe200000006ff */
[C---:B------:R-:W-:Y:S01]  /*9b30*/  FFMA R15, R41.reuse, R51, R15 ;  /* 0x00000033290f7223 */ /* 0x040fe2000000000f */
[----:B------:R-:W-:Y:S01]  /*9b40*/  F2FP.BF16.F32.PACK_AB R8, R2, R0 ;  /* 0x000000000208723e */ /* 0x000fe200000010ff */
[C---:B------:R-:W-:Y:S01]  /*9b50*/  FFMA R12, R41.reuse, R52, R12 ;  /* 0x00000034290c7223 */ /* 0x040fe2000000000c */
[C---:B------:R-:W-:Y:S01]  /*9b60*/  FFMA R13, R41.reuse, R53, R13 ;  /* 0x00000035290d7223 */ /* 0x040fe2000000000d */
[C---:B------:R-:W-:Y:S01]  /*9b70*/  FMUL R14, R38.reuse, R18 ;  /* 0x00000012260e7220 */ /* 0x040fe20000400000 */
[C---:B------:R-:W-:Y:S01]  /*9b80*/  FMUL R19, R38.reuse, R19 ;  /* 0x0000001326137220 */ /* 0x040fe20000400000 */
[C---:B------:R-:W-:Y:S01]  /*9b90*/  FMUL R16, R38.reuse, R20 ;  /* 0x0000001426107220 */ /* 0x040fe20000400000 */
[C---:B------:R-:W-:Y:S01]  /*9ba0*/  FMUL R17, R38.reuse, R21 ;  /* 0x0000001526117220 */ /* 0x040fe20000400000 */
[C---:B------:R-:W-:Y:S01]  /*9bb0*/  FFMA R14, R41.reuse, R54, R14 ;  /* 0x00000036290e7223 */ /* 0x040fe2000000000e */
        /* <DEDUP_REMOVED lines=9> */
[----:B------:R-:W-:Y:S01]  /*9c50*/  FFMA R23, R41, R59, R23 ;  /* 0x0000003b29177223 */ /* 0x000fe20000000017 */
[C---:B------:R-:W-:Y:S01]  /*9c60*/  FMUL R27, R38.reuse, R27 ;  /* 0x0000001b261b7220 */ /* 0x040fe20000400000 */
[----:B------:R-:W-:Y:S01]  /*9c70*/  F2FP.BF16.F32.PACK_AB R9, R15, R3 ;  /* 0x000000030f09723e */ /* 0x000fe200000010ff */
[----:B------:R-:W-:Y:S01]  /*9c80*/  FFMA R20, R41, R60, R20 ;  /* 0x0000003c29147223 */ /* 0x000fe20000000014 */
[----:B------:R-:W-:Y:S01]  /*9c90*/  F2FP.BF16.F32.PACK_AB R10, R13, R12 ;  /* 0x0000000c0d0a723e */ /* 0x000fe200000010ff */
[----:B------:R-:W-:Y:S01]  /*9ca0*/  FMUL R24, R38, R28 ;  /* 0x0000001c26187220 */ /* 0x000fe20000400000 */
[----:B------:R-:W-:Y:S01]  /*9cb0*/  F2FP.BF16.F32.PACK_AB R11, R19, R14 ;  /* 0x0000000e130b723e */ /* 0x000fe200000010ff */
[----:B------:R-:W-:Y:S01]  /*9cc0*/  FFMA R21, R41, R61, R21 ;  /* 0x0000003d29157223 */ /* 0x000fe20000000015 */
[----:B------:R-:W-:Y:S01]  /*9cd0*/  LOP3.LUT R65, R68, 0xffff0000, RZ, 0xc0, !PT ;  /* 0xffff000044417812 */ /* 0x000fe200078ec0ff */
[C---:B------:R-:W-:Y:S01]  /*9ce0*/  FMUL R25, R38.reuse, R29 ;  /* 0x0000001d26197220 */ /* 0x040fe20000400000 */
[----:B------:R-:W-:Y:S01]  /*9cf0*/  SHF.L.U32 R66, R69, 0x10, RZ ;  /* 0x0000001045427819 */ /* 0x000fe200000006ff */
[----:B------:R1:W-:Y:S01]  /*9d00*/  STS.128 [R95+0x6010], R8 ;  /* 0x006010085f007388 */ /* 0x0003e20000000c00 */
[----:B------:R-:W-:Y:S01]  /*9d10*/  FFMA R22, R41, R62, R22 ;  /* 0x0000003e29167223 */ /* 0x000fe20000000016 */
[----:B------:R-:W-:Y:S01]  /*9d20*/  LOP3.LUT R67, R69, 0xffff0000, RZ, 0xc0, !PT ;  /* 0xffff000045437812 */ /* 0x000fe200078ec0ff */
[----:B------:R-:W-:Y:S01]  /*9d30*/  FMUL R26, R38, R30 ;  /* 0x0000001e261a7220 */ /* 0x000fe20000400000 */
[C---:B------:R-:W-:Y:S01]  /*9d40*/  FFMA R27, R41.reuse, R63, R27 ;  /* 0x0000003f291b7223 */ /* 0x040fe2000000001b */
[----:B------:R-:W-:Y:S01]  /*9d50*/  SHF.L.U32 R68, R70, 0x10, RZ ;  /* 0x0000001046447819 */ /* 0x000fe200000006ff */
[----:B------:R-:W-:Y:S01]  /*9d60*/  FMUL R31, R38, R31 ;  /* 0x0000001f261f7220 */ /* 0x000fe20000400000 */
[C---:B------:R-:W-:Y:S01]  /*9d70*/  FFMA R24, R41.reuse, R64, R24 ;  /* 0x0000004029187223 */ /* 0x040fe20000000018 */
[----:B------:R-:W-:Y:S01]  /*9d80*/  LOP3.LUT R69, R70, 0xffff0000, RZ, 0xc0, !PT ;  /* 0xffff000046457812 */ /* 0x000fe200078ec0ff */
[C---:B------:R-:W-:Y:S01]  /*9d90*/  FMUL R28, R38.reuse, R32 ;  /* 0x00000020261c7220 */ /* 0x040fe20000400000 */
[----:B------:R-:W-:Y:S01]  /*9da0*/  FFMA R25, R41, R65, R25 ;  /* 0x0000004129197223 */ /* 0x000fe20000000019 */
[----:B------:R-:W-:Y:S01]  /*9db0*/  SHF.L.U32 R70, R71, 0x10, RZ ;  /* 0x0000001047467819 */ /* 0x000fe200000006ff */
[C---:B------:R-:W-:Y:S01]  /*9dc0*/  FMUL R29, R38.reuse, R33 ;  /* 0x00000021261d7220 */ /* 0x040fe20000400000 */
[----:B------:R-:W-:Y:S01]  /*9dd0*/  F2FP.BF16.F32.PACK_AB R16, R17, R16 ;  /* 0x000000101110723e */ /* 0x000fe200000010ff */
[----:B------:R-:W-:Y:S01]  /*9de0*/  FFMA R26, R41, R66, R26 ;  /* 0x00000042291a7223 */ /* 0x000fe2000000001a */
[----:B------:R-:W-:Y:S01]  /*9df0*/  LOP3.LUT R71, R71, 0xffff0000, RZ, 0xc0, !PT ;  /* 0xffff000047477812 */ /* 0x000fe200078ec0ff */
        /* <DEDUP_REMOVED lines=36> */
.L_x_139:
[----:B------:R-:W-:Y:S05]  /*a040*/  BSYNC.RECONVERGENT B0 ;  /* 0x0000000000007941 */ /* 0x000fea0003800200 */
.L_x_138:
[----:B------:R-:W-:Y:S01]  /*a050*/  BAR.SYNC.DEFER_BLOCKING 0x1, 0x80 ;  /* 0x0042000000007b1d */ /* 0x000fe20000010000 */
[----:B------:R-:W-:Y:S01]  /*a060*/  UISETP.NE.AND UP0, UPT, UR54, -0x4, UPT ;  /* 0xfffffffc3600788c */ /* 0x000fe2000bf05270 */
[----:B------:R-:W-:Y:S08]  /*a070*/  IADD3 R36, PT, PT, R36, 0x1, RZ ;  /* 0x0000000124247810 */ /* 0x000ff00007ffe0ff */
[----:B------:R-:W-:Y:S05]  /*a080*/  BRA.U !UP0, `(.L_x_140) ;  /* 0x0000000108247547 */ /* 0x000fea000b800000 */
[----:B------:R-:W-:Y:S01]  /*a090*/  ISETP.NE.AND P0, PT, R102, RZ, PT ;  /* 0x000000ff6600720c */ /* 0x000fe20003f05270 */
[----:B------:R-:W-:Y:S01]  /*a0a0*/  IMAD.U32 R0, RZ, RZ, UR51 ;  /* 0x00000033ff007e24 */ /* 0x000fe2000f8e00ff */
[----:B------:R-:W-:Y:S04]  /*a0b0*/  UIADD3 UR4, UPT, UPT, UR51, 0x1, URZ ;  /* 0x0000000133047890 */ /* 0x000fe8000fffe0ff */
[----:B------:R-:W-:Y:S04]  /*a0c0*/  UISETP.NE.AND UP0, UPT, UR4, 0x4, UPT ;  /* 0x000000040400788c */ /* 0x000fe8000bf05270 */
[----:B------:R-:W-:Y:S03]  /*a0d0*/  USEL UR51, UR4, URZ, UP0 ;  /* 0x000000ff04337287 */ /* 0x000fe60008000000 */
[----:B------:R-:W-:Y:S05]  /*a0e0*/  @P0 LEA R0, R0, UR50, 0x3 ;  /* 0x0000003200000c11 */ /* 0x000fea000f8e18ff */
[----:B------:R-:W-:Y:S05]  /*a0f0*/  @P0 VIADD R0, R0, 0xa0 ;  /* 0x000000a000000836 */ /* 0x000fea0000000000 */
[----:B------:R-:W-:Y:S04]  /*a100*/  @P0 PRMT R0, R105, 0x654, R0 ;  /* 0x0000065469000816 */ /* 0x000fe80000000000 */
[----:B------:R3:W-:Y:S03]  /*a110*/  @P0 SYNCS.ARRIVE.TRANS64.RED.A1T0 RZ, [R0+URZ], RZ ;  /* 0x000000ff00ff09a7 */ /* 0x0007e600081004ff */
.L_x_140:
[----:B------:R-:W-:Y:S01]  /*a120*/  R2UR UR5, R91 ;  /* 0x000000005b0572ca */ /* 0x000fe200000e0000 */
[----:B------:R-:W-:Y:S01]  /*a130*/  UISETP.NE.AND UP0, UPT, UR63, URZ, UPT ;  /* 0x000000ff3f00728c */ /* 0x000fe2000bf05270 */
[----:B------:R-:W-:Y:S01]  /*a140*/  R2UR UR4, R92 ;  /* 0x000000005c0472ca */ /* 0x000fe200000e0000 */
[----:B------:R-:W-:Y:S01]  /*a150*/  UIADD3 UR54, UPT, UPT, UR54, 0x4, URZ ;  /* 0x0000000436367890 */ /* 0x000fe2000fffe0ff */
[----:B------:R-:W-:Y:S02]  /*a160*/  R2UR UR53, R96 ;  /* 0x00000000603572ca */ /* 0x000fe400000e0000 */
[C---:B------:R-:W-:Y:S02]  /*a170*/  ISETP.NE.AND P0, PT, R36.reuse, 0x2, PT ;  /* 0x000000022400780c */ /* 0x040fe40003f05270 */
[----:B------:R-:W-:Y:S02]  /*a180*/  LOP3.LUT R77, R77, 0x1, RZ, 0x3c, !PT ;  /* 0x000000014d4d7812 */ /* 0x000fe400078e3cff */
[----:B---3--:R-:W-:Y:S02]  /*a190*/  SEL R0, RZ, 0x1, P0 ;  /* 0x00000001ff007807 */ /* 0x008fe40000000000 */
[----:B------:R-:W-:Y:S01]  /*a1a0*/  SEL R36, R36, RZ, P0 ;  /* 0x000000ff24247207 */ /* 0x000fe20000000000 */
[----:B------:R-:W-:Y:S01]  /*a1b0*/  UIADD3 UR24, UPT, UPT, UR36, UR5, URZ ;  /* 0x0000000524187290 */ /* 0x000fe2000fffe0ff */
[----:B------:R-:W-:Y:S01]  /*a1c0*/  LOP3.LUT R78, R78, R0, RZ, 0x3c, !PT ;  /* 0x000000004e4e7212 */ /* 0x000fe200078e3cff */
[----:B------:R-:W-:Y:S01]  /*a1d0*/  UIADD3 UR52, UPT, UPT, UR37, UR4, URZ ;  /* 0x0000000425347290 */ /* 0x000fe2000fffe0ff */
[----:B------:R-:W-:Y:S11]  /*a1e0*/  BRA.U UP0, `(.L_x_141) ;  /* 0xffffffbd00507547 */ /* 0x000ff6000b83ffff */
[----:B------:R-:W-:-:S13]  /*a1f0*/  R2UR UR4, R93 ;  /* 0x000000005d0472ca */ /* 0x000fda00000e0000 */
[----:B------:R-:W-:-:S09]  /*a200*/  UISETP.NE.AND UP0, UPT, UR4, URZ, UPT ;  /* 0x000000ff0400728c */ /* 0x000fd2000bf05270 */
[----:B------:R-:W-:Y:S05]  /*a210*/  BRA.U !UP0, `(.L_x_142) ;  /* 0x0000000108487547 */ /* 0x000fea000b800000 */
[----:B------:R-:W3:Y:S02]  /*a220*/  LDCU.64 UR4, c[0x0][0x990] ;  /* 0x00013200ff0477ac */ /* 0x000ee40008000a00 */
[----:B---3--:R-:W-:-:S04]  /*a230*/  UISETP.NE.U32.AND UP0, UPT, UR4, URZ, UPT ;  /* 0x000000ff0400728c */ /* 0x008fc8000bf05070 */
[----:B------:R-:W-:-:S09]  /*a240*/  UISETP.NE.AND.EX UP0, UPT, UR5, URZ, UPT, UP0 ;  /* 0x000000ff0500728c */ /* 0x000fd2000bf05300 */
[----:B------:R-:W-:Y:S05]  /*a250*/  BRA.U UP0, `(.L_x_143) ;  /* 0x00000001000c7547 */ /* 0x000fea000b800000 */
[----:B------:R-:W-:-:S13]  /*a260*/  FSETP.NEU.AND P0, PT, R41, RZ, PT ;  /* 0x000000ff2900720b */ /* 0x000fda0003f0d000 */
[----:B------:R-:W-:Y:S05]  /*a270*/  @!P0 EXIT ;  /* 0x000000000000894d */ /* 0x000fea0003800000 */
[----:B------:R-:W-:Y:S05]  /*a280*/  BRA `(.L_x_142) ;  /* 0x00000000002c7947 */ /* 0x000fea0003800000 */
.L_x_143:
[----:B------:R-:W-:Y:S01]  /*a290*/  ISETP.NE.AND P0, PT, R101, RZ, PT ;  /* 0x000000ff6500720c */ /* 0x000fe20003f05270 */
[----:B------:R-:W-:-:S12]  /*a2a0*/  BSSY.RECONVERGENT B0, `(.L_x_142) ;  /* 0x0000009000007945 */ /* 0x000fd80003800200 */
[----:B------:R-:W-:Y:S05]  /*a2b0*/  @P0 BRA `(.L_x_144) ;  /* 0x0000000000140947 */ /* 0x000fea0003800000 */
[----:B------:R-:W3:Y:S02]  /*a2c0*/  LDCU.64 UR4, c[0x0][0x988] ;  /* 0x00013100ff0477ac */ /* 0x000ee40008000a00 */
[----:B---3--:R-:W-:-:S04]  /*a2d0*/  ISETP.NE.U32.AND P0, PT, RZ, UR4, PT ;  /* 0x00000004ff007c0c */ /* 0x008fc8000bf05070 */
[----:B------:R-:W-:-:S13]  /*a2e0*/  ISETP.NE.AND.EX P0, PT, RZ, UR5, PT, P0 ;  /* 0x00000005ff007c0c */ /* 0x000fda000bf05300 */
[----:B------:R-:W-:Y:S05]  /*a2f0*/  @!P0 EXIT ;  /* 0x000000000000894d */ /* 0x000fea0003800000 */
[----:B------:R-:W-:Y:S05]  /*a300*/  BRA `(.L_x_145) ;  /* 0x0000000000087947 */ /* 0x000fea0003800000 */
.L_x_144:
[----:B------:R-:W-:-:S13]  /*a310*/  FSETP.NEU.AND P0, PT, R41, RZ, PT ;  /* 0x000000ff2900720b */ /* 0x000fda0003f0d000 */
[----:B------:R-:W-:Y:S05]  /*a320*/  @!P0 EXIT ;  /* 0x000000000000894d */ /* 0x000fea0003800000 */
.L_x_145:
[----:B------:R-:W-:Y:S05]  /*a330*/  BSYNC.RECONVERGENT B0 ;  /* 0x0000000000007941 */ /* 0x000fea0003800200 */
.L_x_142:
[----:B------:R-:W3:Y:S01]  /*a340*/  S2UR UR5, SR_CgaCtaId ;  /* 0x00000000000579c3 */ /* 0x000ee20000008800 */
[----:B------:R-:W-:Y:S01]  /*a350*/  ULEA UR4, UR51, UR50, 0x3 ;  /* 0x0000003233047291 */ /* 0x000fe2000f8e18ff */
[----:B------:R-:W-:-:S04]  /*a360*/  DEPBAR.LE SB0, 0x0 ;  /* 0x000080000000791a */ /* 0x000fc80000000000 */
[----:B------:R-:W-:-:S04]  /*a370*/  UIADD3 UR4, UPT, UPT, UR4, 0xa0, URZ ;  /* 0x000000a004047890 */ /* 0x000fc8000fffe0ff */
[----:B---3--:R-:W-:-:S09]  /*a380*/  UPRMT UR4, UR5, 0x654, UR4 ;  /* 0x0000065405047896 */ /* 0x008fd20008000004 */
[----:B------:R-:W-:Y:S01]  /*a390*/  SYNCS.ARRIVE.TRANS64.RED.A1T0 RZ, [UR4], RZ ;  /* 0x000000ffffff79a7 */ /* 0x000fe20008100404 */
[----:B------:R-:W-:Y:S05]  /*a3a0*/  EXIT ;  /* 0x000000000000794d */ /* 0x000fea0003800000 */
.L_x_24:
[----:B------:R-:W-:Y:S07]  /*a3b0*/  MOV R0, UR9 ;  /* 0x0000000900007c02 */ /* 0x000fee0008000f00 */
.L_x_146:
[----:B--2---:R2:W3:Y:S02]  /*a3c0*/  SYNCS.PHASECHK.TRANS64.TRYWAIT P0, [R0+URZ+0x40], R4 ;  /* 0x00004004000075a7 */ /* 0x0044e400080011ff */
[----:B---3--:R-:W-:Y:S05]  /*a3d0*/  @!P0 NANOSLEEP.SYNCS 0x989680 ;  /* 0x009896800000895d */ /* 0x008fea0003900000 */
[----:B------:R-:W3:Y:S02]  /*a3e0*/  @!P0 SYNCS.PHASECHK.TRANS64 P0, [R0+URZ+0x40], R4 ;  /* 0x00004004000085a7 */ /* 0x000ee400080010ff */
[----:B---3--:R-:W-:Y:S05]  /*a3f0*/  @!P0 BRA `(.L_x_146) ;  /* 0xfffffffc00f08947 */ /* 0x008fea000383ffff */
[----:B------:R-:W-:Y:S05]  /*a400*/  BRA `(.L_x_23) ;  /* 0xffffff7800187947 */ /* 0x000fea000383ffff */
.L_x_31:
[----:B------:R-:W-:Y:S07]  /*a410*/  MOV R0, UR9 ;  /* 0x0000000900007c02 */ /* 0x000fee0008000f00 */
.L_x_147:
[----:B-1----:R1:W2:Y:S02]  /*a420*/  SYNCS.PHASECHK.TRANS64.TRYWAIT P0, [R0+URZ+0x40], R4 ;  /* 0x00004004000075a7 */ /* 0x0022a400080011ff */
[----:B--2---:R-:W-:Y:S05]  /*a430*/  @!P0 NANOSLEEP.SYNCS 0x989680 ;  /* 0x009896800000895d */ /* 0x004fea0003900000 */
[----:B------:R-:W2:Y:S02]  /*a440*/  @!P0 SYNCS.PHASECHK.TRANS64 P0, [R0+URZ+0x40], R4 ;  /* 0x00004004000085a7 */ /* 0x000ea400080010ff */
[----:B--2---:R-:W-:Y:S05]  /*a450*/  @!P0 BRA `(.L_x_147) ;  /* 0xfffffffc00f08947 */ /* 0x004fea000383ffff */
[----:B------:R-:W-:Y:S05]  /*a460*/  BRA `(.L_x_30) ;  /* 0xffffff7c00bc7947 */ /* 0x000fea000383ffff */
.L_x_36:
[----:B-1----:R-:W-:-:S07]  /*a470*/  MOV R0, UR30 ;  /* 0x0000001e00007c02 */ /* 0x002fce0008000f00 */
.L_x_148:
[----:B-1----:R1:W2:Y:S02]  /*a480*/  SYNCS.PHASECHK.TRANS64.TRYWAIT P0, [R0+URZ+0xd0], R3 ;  /* 0x0000d003000075a7 */ /* 0x0022a400080011ff */
[----:B--2---:R-:W-:Y:S05]  /*a490*/  @!P0 NANOSLEEP.SYNCS 0x989680 ;  /* 0x009896800000895d */ /* 0x004fea0003900000 */
[----:B------:R-:W2:Y:S02]  /*a4a0*/  @!P0 SYNCS.PHASECHK.TRANS64 P0, [R0+URZ+0xd0], R3 ;  /* 0x0000d003000085a7 */ /* 0x000ea400080010ff */
[----:B--2---:R-:W-:Y:S05]  /*a4b0*/  @!P0 BRA `(.L_x_148) ;  /* 0xfffffffc00f08947 */ /* 0x004fea000383ffff */
[----:B------:R-:W-:Y:S05]  /*a4c0*/  BRA `(.L_x_149) ;  /* 0xffffff8000a07947 */ /* 0x000fea000383ffff */
.L_x_40:
[----:B------:R-:W-:-:S07]  /*a4d0*/  MOV R0, UR4 ;  /* 0x0000000400007c02 */ /* 0x000fce0008000f00 */
.L_x_150:
[----:B-1----:R1:W2:Y:S02]  /*a4e0*/  SYNCS.PHASECHK.TRANS64.TRYWAIT P0, [R0+URZ], R2 ;  /* 0x00000002000075a7 */ /* 0x0022a400080011ff */
[----:B--2---:R-:W-:Y:S05]  /*a4f0*/  @!P0 NANOSLEEP.SYNCS 0x989680 ;  /* 0x009896800000895d */ /* 0x004fea0003900000 */
[----:B------:R-:W2:Y:S02]  /*a500*/  @!P0 SYNCS.PHASECHK.TRANS64 P0, [R0+URZ], R2 ;  /* 0x00000002000085a7 */ /* 0x000ea400080010ff */
[----:B--2---:R-:W-:Y:S05]  /*a510*/  @!P0 BRA `(.L_x_150) ;  /* 0xfffffffc00f08947 */ /* 0x004fea000383ffff */
[----:B------:R-:W-:Y:S05]  /*a520*/  BRA `(.L_x_151) ;  /* 0xffffff8800387947 */ /* 0x000fea000383ffff */
.L_x_41:
[----:B------:R-:W-:-:S07]  /*a530*/  MOV R0, UR5 ;  /* 0x0000000500007c02 */ /* 0x000fce0008000f00 */
.L_x_152:
[----:B-1----:R1:W2:Y:S02]  /*a540*/  SYNCS.PHASECHK.TRANS64.TRYWAIT P0, [R0+URZ], R2 ;  /* 0x00000002000075a7 */ /* 0x0022a400080011ff */
[----:B--2---:R-:W-:Y:S05]  /*a550*/  @!P0 NANOSLEEP.SYNCS 0x989680 ;  /* 0x009896800000895d */ /* 0x004fea0003900000 */
[----:B------:R-:W2:Y:S02]  /*a560*/  @!P0 SYNCS.PHASECHK.TRANS64 P0, [R0+URZ], R2 ;  /* 0x00000002000085a7 */ /* 0x000ea400080010ff */
[----:B--2---:R-:W-:Y:S05]  /*a570*/  @!P0 BRA `(.L_x_152) ;  /* 0xfffffffc00f08947 */ /* 0x004fea000383ffff */
[----:B------:R-:W-:Y:S05]  /*a580*/  BRA `(.L_x_153) ;  /* 0xffffff8800487947 */ /* 0x000fea000383ffff */
.L_x_42:
[----:B------:R-:W-:-:S07]  /*a590*/  MOV R0, UR5 ;  /* 0x0000000500007c02 */ /* 0x000fce0008000f00 */
.L_x_154:
[----:B-1----:R1:W2:Y:S02]  /*a5a0*/  SYNCS.PHASECHK.TRANS64.TRYWAIT P0, [R0+URZ], R2 ;  /* 0x00000002000075a7 */ /* 0x0022a400080011ff */
[----:B--2---:R-:W-:Y:S05]  /*a5b0*/  @!P0 NANOSLEEP.SYNCS 0x989680 ;  /* 0x009896800000895d */ /* 0x004fea0003900000 */
[----:B------:R-:W2:Y:S02]  /*a5c0*/  @!P0 SYNCS.PHASECHK.TRANS64 P0, [R0+URZ], R2 ;  /* 0x00000002000085a7 */ /* 0x000ea400080010ff */
[----:B--2---:R-:W-:Y:S05]  /*a5d0*/  @!P0 BRA `(.L_x_154) ;  /* 0xfffffffc00f08947 */ /* 0x004fea000383ffff */
[----:B------:R-:W-:Y:S05]  /*a5e0*/  BRA `(.L_x_155) ;  /* 0xffffff8800587947 */ /* 0x000fea000383ffff */
.L_x_43:
[----:B------:R-:W-:-:S07]  /*a5f0*/  MOV R0, UR5 ;  /* 0x0000000500007c02 */ /* 0x000fce0008000f00 */
.L_x_156:
[----:B-1----:R1:W2:Y:S02]  /*a600*/  SYNCS.PHASECHK.TRANS64.TRYWAIT P0, [R0+URZ], R2 ;  /* 0x00000002000075a7 */ /* 0x0022a400080011ff */
[----:B--2---:R-:W-:Y:S05]  /*a610*/  @!P0 NANOSLEEP.SYNCS 0x989680 ;  /* 0x009896800000895d */ /* 0x004fea0003900000 */
[----:B------:R-:W2:Y:S02]  /*a620*/  @!P0 SYNCS.PHASECHK.TRANS64 P0, [R0+URZ], R2 ;  /* 0x00000002000085a7 */ /* 0x000ea400080010ff */
[----:B--2---:R-:W-:Y:S05]  /*a630*/  @!P0 BRA `(.L_x_156) ;  /* 0xfffffffc00f08947 */ /* 0x004fea000383ffff */
[----:B------:R-:W-:Y:S05]  /*a640*/  BRA `(.L_x_157) ;  /* 0xffffff8800687947 */ /* 0x000fea000383ffff */
.L_x_44:
[----:B------:R-:W-:-:S07]  /*a650*/  MOV R0, UR5 ;  /* 0x0000000500007c02 */ /* 0x000fce0008000f00 */
.L_x_158:
[----:B-1----:R1:W2:Y:S02]  /*a660*/  SYNCS.PHASECHK.TRANS64.TRYWAIT P0, [R0+URZ], R2 ;  /* 0x00000002000075a7 */ /* 0x0022a400080011ff */
[----:B--2---:R-:W-:Y:S05]  /*a670*/  @!P0 NANOSLEEP.SYNCS 0x989680 ;  /* 0x009896800000895d */ /* 0x004fea0003900000 */
[----:B------:R-:W2:Y:S02]  /*a680*/  @!P0 SYNCS.PHASECHK.TRANS64 P0, [R0+URZ], R2 ;  /* 0x00000002000085a7 */ /* 0x000ea400080010ff */
[----:B--2---:R-:W-:Y:S05]  /*a690*/  @!P0 BRA `(.L_x_158) ;  /* 0xfffffffc00f08947 */ /* 0x004fea000383ffff */
[----:B------:R-:W-:Y:S05]  /*a6a0*/  BRA `(.L_x_159) ;  /* 0xffffff8800787947 */ /* 0x000fea000383ffff */
.L_x_45:
[----:B------:R-:W-:-:S07]  /*a6b0*/  MOV R0, UR5 ;  /* 0x0000000500007c02 */ /* 0x000fce0008000f00 */
.L_x_160:
[----:B-1----:R1:W2:Y:S02]  /*a6c0*/  SYNCS.PHASECHK.TRANS64.TRYWAIT P0, [R0+URZ], R2 ;  /* 0x00000002000075a7 */ /* 0x0022a400080011ff */
[----:B--2---:R-:W-:Y:S05]  /*a6d0*/  @!P0 NANOSLEEP.SYNCS 0x989680 ;  /* 0x009896800000895d */ /* 0x004fea0003900000 */
[----:B------:R-:W2:Y:S02]  /*a6e0*/  @!P0 SYNCS.PHASECHK.TRANS64 P0, [R0+URZ], R2 ;  /* 0x00000002000085a7 */ /* 0x000ea400080010ff */
[----:B--2---:R-:W-:Y:S05]  /*a6f0*/  @!P0 BRA `(.L_x_160) ;  /* 0xfffffffc00f08947 */ /* 0x004fea000383ffff */
[----:B------:R-:W-:Y:S05]  /*a700*/  BRA `(.L_x_161) ;  /* 0xffffff8800887947 */ /* 0x000fea000383ffff */
.L_x_46:
[----:B------:R-:W-:-:S07]  /*a710*/  MOV R0, UR5 ;  /* 0x0000000500007c02 */ /* 0x000fce0008000f00 */
.L_x_162:
[----:B-1----:R1:W2:Y:S02]  /*a720*/  SYNCS.PHASECHK.TRANS64.TRYWAIT P0, [R0+URZ], R2 ;  /* 0x00000002000075a7 */ /* 0x0022a400080011ff */
[----:B--2---:R-:W-:Y:S05]  /*a730*/  @!P0 NANOSLEEP.SYNCS 0x989680 ;  /* 0x009896800000895d */ /* 0x004fea0003900000 */
[----:B------:R-:W2:Y:S02]  /*a740*/  @!P0 SYNCS.PHASECHK.TRANS64 P0, [R0+URZ], R2 ;  /* 0x00000002000085a7 */ /* 0x000ea400080010ff */
[----:B--2---:R-:W-:Y:S05]  /*a750*/  @!P0 BRA `(.L_x_162) ;  /* 0xfffffffc00f08947 */ /* 0x004fea000383ffff */
[----:B------:R-:W-:Y:S05]  /*a760*/  BRA `(.L_x_163) ;  /* 0xffffff8800987947 */ /* 0x000fea000383ffff */
.L_x_49:
[----:B------:R-:W-:-:S07]  /*a770*/  MOV R4, UR4 ;  /* 0x0000000400047c02 */ /* 0x000fce0008000f00 */
.L_x_164:
[----:B--2---:R2:W3:Y:S02]  /*a780*/  SYNCS.PHASECHK.TRANS64.TRYWAIT P1, [R4+URZ+0xd8], R6 ;  /* 0x0000d806040075a7 */ /* 0x0044e400080211ff */
[----:B---3--:R-:W-:Y:S05]  /*a790*/  @!P1 NANOSLEEP.SYNCS 0x989680 ;  /* 0x009896800000995d */ /* 0x008fea0003900000 */
[----:B------:R-:W3:Y:S02]  /*a7a0*/  @!P1 SYNCS.PHASECHK.TRANS64 P1, [R4+URZ+0xd8], R6 ;  /* 0x0000d806040095a7 */ /* 0x000ee400080210ff */
[----:B---3--:R-:W-:Y:S05]  /*a7b0*/  @!P1 BRA `(.L_x_164) ;  /* 0xfffffffc00f09947 */ /* 0x008fea000383ffff */
[----:B------:R-:W-:Y:S05]  /*a7c0*/  BRA `(.L_x_165) ;  /* 0xffffff8c00087947 */ /* 0x000fea000383ffff */
.L_x_50:
[----:B--2---:R-:W-:-:S07]  /*a7d0*/  MOV R4, UR4 ;  /* 0x0000000400047c02 */ /* 0x004fce0008000f00 */
.L_x_166:
[----:B--2---:R2:W3:Y:S02]  /*a7e0*/  SYNCS.PHASECHK.TRANS64.TRYWAIT P1, [R4+URZ+0xd0], R5 ;  /* 0x0000d005040075a7 */ /* 0x0044e400080211ff */
[----:B---3--:R-:W-:Y:S05]  /*a7f0*/  @!P1 NANOSLEEP.SYNCS 0x989680 ;  /* 0x009896800000995d */ /* 0x008fea0003900000 */
[----:B------:R-:W3:Y:S02]  /*a800*/  @!P1 SYNCS.PHASECHK.TRANS64 P1, [R4+URZ+0xd0], R5 ;  /* 0x0000d005040095a7 */ /* 0x000ee400080210ff */
[----:B---3--:R-:W-:Y:S05]  /*a810*/  @!P1 BRA `(.L_x_166) ;  /* 0xfffffffc00f09947 */ /* 0x008fea000383ffff */
[----:B------:R-:W-:Y:S05]  /*a820*/  BRA `(.L_x_167) ;  /* 0xffffff8c00107947 */ /* 0x000fea000383ffff */
.L_x_60:
[----:B--2---:R-:W-:-:S04]  /*a830*/  MOV R5, UR5 ;  /* 0x0000000500057c02 */ /* 0x004fc80008000f00 */
[----:B------:R2:W3:Y:S03]  /*a840*/  SYNCS.PHASECHK.TRANS64.TRYWAIT P0, [R5+URZ+0x8], R6 ;  /* 0x00000806050075a7 */ /* 0x0004e600080011ff */
[----:B---3--:R-:W-:Y:S05]  /*a850*/  @!P0 NANOSLEEP.SYNCS 0x989680 ;  /* 0x009896800000895d */ /* 0x008fea0003900000 */
[----:B------:R-:W3:Y:S02]  /*a860*/  @!P0 SYNCS.PHASECHK.TRANS64 P0, [R5+URZ+0x8], R6 ;  /* 0x00000806050085a7 */ /* 0x000ee400080010ff */
[----:B---3--:R-:W-:Y:S05]  /*a870*/  @!P0 BRA `(.L_x_60) ;  /* 0xfffffffc00ec8947 */ /* 0x008fea000383ffff */
[----:B------:R-:W-:Y:S05]  /*a880*/  BRA `(.L_x_59) ;  /* 0xffffff8c00dc7947 */ /* 0x000fea000383ffff */
.L_x_62:
[----:B------:R-:W-:Y:S01]  /*a890*/  BSSY B0, `(.L_x_168) ;  /* 0x0000006000007945 */ /* 0x000fe20003800000 */
[----:B------:R-:W-:-:S07]  /*a8a0*/  MOV R15, 0xffffffff ;  /* 0xffffffff000f7802 */ /* 0x000fce0000000f00 */
[----:B-12--5:R-:W-:Y:S05]  /*a8b0*/  WARPSYNC.COLLECTIVE R15, `(.L_x_169) ;  /* 0x000000000f0c7348 */ /* 0x026fea0003c00000 */
[----:B------:R-:W-:Y:S02]  /*a8c0*/  ELECT P6, UR79, PT ;  /* 0x00000000004f782f */ /* 0x000fe400038c0000 */
[----:B------:R-:W-:Y:S01]  /*a8d0*/  MOV R14, UR79 ;  /* 0x0000004f000e7c02 */ /* 0x000fe20008000f00 */
[----:B-12--5:R-:W-:Y:S10]  /*a8e0*/  ENDCOLLECTIVE ;  /* 0x000000000000791b */ /* 0x026ff40003800000 */
.L_x_169:
[----:B------:R-:W-:Y:S05]  /*a8f0*/  BSYNC B0 ;  /* 0x0000000000007941 */ /* 0x000fea0003800000 */
.L_x_168:
[----:B------:R-:W-:Y:S01]  /*a900*/  PLOP3.LUT P0, PT, P6, PT, PT, 0x80, 0x8 ;  /* 0x000000000008781c */ /* 0x000fe2000370f070 */
[----:B------:R-:W-:-:S12]  /*a910*/  BRA `(.L_x_170) ;  /* 0xffffff9000087947 */ /* 0x000fd8000383ffff */
.L_x_64:
[----:B--2---:R-:W-:-:S04]  /*a920*/  MOV R3, UR5 ;  /* 0x0000000500037c02 */ /* 0x004fc80008000f00 */
[----:B------:R2:W3:Y:S03]  /*a930*/  SYNCS.PHASECHK.TRANS64.TRYWAIT P0, [R3+URZ+0x8], R4 ;  /* 0x00000804030075a7 */ /* 0x0004e600080011ff */
[----:B---3--:R-:W-:Y:S05]  /*a940*/  @!P0 NANOSLEEP.SYNCS 0x989680 ;  /* 0x009896800000895d */ /* 0x008fea0003900000 */
[----:B------:R-:W3:Y:S02]  /*a950*/  @!P0 SYNCS.PHASECHK.TRANS64 P0, [R3+URZ+0x8], R4 ;  /* 0x00000804030085a7 */ /* 0x000ee400080010ff */
[----:B---3--:R-:W-:Y:S05]  /*a960*/  @!P0 BRA `(.L_x_64) ;  /* 0xfffffffc00ec8947 */ /* 0x008fea000383ffff */
[----:B------:R-:W-:Y:S05]  /*a970*/  BRA `(.L_x_63) ;  /* 0xffffff90000c7947 */ /* 0x000fea000383ffff */
.L_x_65:
[----:B------:R-:W-:-:S07]  /*a980*/  MOV R4, UR20 ;  /* 0x0000001400047c02 */ /* 0x000fce0008000f00 */
.L_x_171:
[----:B-1----:R1:W2:Y:S02]  /*a990*/  SYNCS.PHASECHK.TRANS64.TRYWAIT P0, [R4+URZ+0xd0], R5 ;  /* 0x0000d005040075a7 */ /* 0x0022a400080011ff */
[----:B--2---:R-:W-:Y:S05]  /*a9a0*/  @!P0 NANOSLEEP.SYNCS 0x989680 ;  /* 0x009896800000895d */ /* 0x004fea0003900000 */
[----:B------:R-:W2:Y:S02]  /*a9b0*/  @!P0 SYNCS.PHASECHK.TRANS64 P0, [R4+URZ+0xd0], R5 ;  /* 0x0000d005040085a7 */ /* 0x000ea400080010ff */
[----:B--2---:R-:W-:Y:S05]  /*a9c0*/  @!P0 BRA `(.L_x_171) ;  /* 0xfffffffc00f08947 */ /* 0x004fea000383ffff */
[----:B------:R-:W-:Y:S05]  /*a9d0*/  BRA `(.L_x_172) ;  /* 0xffffff9400087947 */ /* 0x000fea000383ffff */
.L_x_67:
[----:B------:R-:W-:-:S07]  /*a9e0*/  MOV R4, UR25 ;  /* 0x0000001900047c02 */ /* 0x000fce0008000f00 */
.L_x_173:
[----:B-1----:R1:W2:Y:S02]  /*a9f0*/  SYNCS.PHASECHK.TRANS64.TRYWAIT P0, [R4+URZ+0xf0], R5 ;  /* 0x0000f005040075a7 */ /* 0x0022a400080011ff */
[----:B--2---:R-:W-:Y:S05]  /*aa00*/  @!P0 NANOSLEEP.SYNCS 0x989680 ;  /* 0x009896800000895d */ /* 0x004fea0003900000 */
[----:B------:R-:W2:Y:S02]  /*aa10*/  @!P0 SYNCS.PHASECHK.TRANS64 P0, [R4+URZ+0xf0], R5 ;  /* 0x0000f005040085a7 */ /* 0x000ea400080010ff */
[----:B--2---:R-:W-:Y:S05]  /*aa20*/  @!P0 BRA `(.L_x_173) ;  /* 0xfffffffc00f08947 */ /* 0x004fea000383ffff */
[----:B------:R-:W-:Y:S05]  /*aa30*/  BRA `(.L_x_66) ;  /* 0xffffff9400287947 */ /* 0x000fea000383ffff */
.L_x_71:
[----:B-1----:R-:W-:Y:S07]  /*aa40*/  MOV R4, UR18 ;  /* 0x0000001200047c02 */ /* 0x002fee0008000f00 */
.L_x_174:
[----:B-1----:R1:W2:Y:S02]  /*aa50*/  SYNCS.PHASECHK.TRANS64.TRYWAIT P0, [R4+URZ], R6 ;  /* 0x00000006040075a7 */ /* 0x0022a400080011ff */
[----:B--2---:R-:W-:Y:S05]  /*aa60*/  @!P0 NANOSLEEP.SYNCS 0x989680 ;  /* 0x009896800000895d */ /* 0x004fea0003900000 */
[----:B------:R-:W2:Y:S02]  /*aa70*/  @!P0 SYNCS.PHASECHK.TRANS64 P0, [R4+URZ], R6 ;  /* 0x00000006040085a7 */ /* 0x000ea400080010ff */
[----:B--2---:R-:W-:Y:S05]  /*aa80*/  @!P0 BRA `(.L_x_174) ;  /* 0xfffffffc00f08947 */ /* 0x004fea000383ffff */
[----:B------:R-:W-:Y:S05]  /*aa90*/  BRA `(.L_x_70) ;  /* 0xffffff94004c7947 */ /* 0x000fea000383ffff */
.L_x_75:
[----:B--2---:R-:W-:-:S07]  /*aaa0*/  MOV R0, UR4 ;  /* 0x0000000400007c02 */ /* 0x004fce0008000f00 */
.L_x_175:
[----:B--2---:R2:W3:Y:S02]  /*aab0*/  SYNCS.PHASECHK.TRANS64.TRYWAIT P0, [R0+URZ], R2 ;  /* 0x00000002000075a7 */ /* 0x0044e400080011ff */
[----:B---3--:R-:W-:Y:S05]  /*aac0*/  @!P0 NANOSLEEP.SYNCS 0x989680 ;  /* 0x009896800000895d */ /* 0x008fea0003900000 */
[----:B------:R-:W3:Y:S02]  /*aad0*/  @!P0 SYNCS.PHASECHK.TRANS64 P0, [R0+URZ], R2 ;  /* 0x00000002000085a7 */ /* 0x000ee400080010ff */
[----:B---3--:R-:W-:Y:S05]  /*aae0*/  @!P0 BRA `(.L_x_175) ;  /* 0xfffffffc00f08947 */ /* 0x008fea000383ffff */
[----:B------:R-:W-:Y:S05]  /*aaf0*/  BRA `(.L_x_176) ;  /* 0xffffff9800547947 */ /* 0x000fea000383ffff */
.L_x_78:
[----:B------:R-:W-:-:S07]  /*ab00*/  MOV R0, UR20 ;  /* 0x0000001400007c02 */ /* 0x000fce0008000f00 */
.L_x_177:
[----:B--2---:R2:W3:Y:S02]  /*ab10*/  SYNCS.PHASECHK.TRANS64.TRYWAIT P1, [R0+URZ+0x100], R2 ;  /* 0x00010002000075a7 */ /* 0x0044e400080211ff */
[----:B---3--:R-:W-:Y:S05]  /*ab20*/  @!P1 NANOSLEEP.SYNCS 0x989680 ;  /* 0x009896800000995d */ /* 0x008fea0003900000 */
[----:B------:R-:W3:Y:S02]  /*ab30*/  @!P1 SYNCS.PHASECHK.TRANS64 P1, [R0+URZ+0x100], R2 ;  /* 0x00010002000095a7 */ /* 0x000ee400080210ff */
[----:B---3--:R-:W-:Y:S05]  /*ab40*/  @!P1 BRA `(.L_x_177) ;  /* 0xfffffffc00f09947 */ /* 0x008fea000383ffff */
[----:B------:R-:W-:Y:S05]  /*ab50*/  BRA `(.L_x_178) ;  /* 0xffffff9800a07947 */ /* 0x000fea000383ffff */
.L_x_83:
[----:B------:R-:W-:Y:S07]  /*ab60*/  MOV R0, UR20 ;  /* 0x0000001400007c02 */ /* 0x000fee0008000f00 */
.L_x_179:
[----:B-1----:R1:W2:Y:S02]  /*ab70*/  SYNCS.PHASECHK.TRANS64.TRYWAIT P0, [R0+URZ+0xd0], R2 ;  /* 0x0000d002000075a7 */ /* 0x0022a400080011ff */
[----:B--2---:R-:W-:Y:S05]  /*ab80*/  @!P0 NANOSLEEP.SYNCS 0x989680 ;  /* 0x009896800000895d */ /* 0x004fea0003900000 */
[----:B------:R-:W2:Y:S02]  /*ab90*/  @!P0 SYNCS.PHASECHK.TRANS64 P0, [R0+URZ+0xd0], R2 ;  /* 0x0000d002000085a7 */ /* 0x000ea400080010ff */
[----:B--2---:R-:W-:Y:S05]  /*aba0*/  @!P0 BRA `(.L_x_179) ;  /* 0xfffffffc00f08947 */ /* 0x004fea000383ffff */
[----:B------:R-:W-:Y:S05]  /*abb0*/  BRA `(.L_x_180) ;  /* 0xffffff9c00fc7947 */ /* 0x000fea000383ffff */
.L_x_86:
[----:B------:R-:W-:Y:S07]  /*abc0*/  MOV R0, UR20 ;  /* 0x0000001400007c02 */ /* 0x000fee0008000f00 */
.L_x_181:
[----:B-1----:R1:W2:Y:S02]  /*abd0*/  SYNCS.PHASECHK.TRANS64.TRYWAIT P2, [R0+URZ+0xc8], R2 ;  /* 0x0000c802000075a7 */ /* 0x0022a400080411ff */
[----:B--2---:R-:W-:Y:S05]  /*abe0*/  @!P2 NANOSLEEP.SYNCS 0x989680 ;  /* 0x009896800000a95d */ /* 0x004fea0003900000 */
[----:B------:R-:W2:Y:S02]  /*abf0*/  @!P2 SYNCS.PHASECHK.TRANS64 P2, [R0+URZ+0xc8], R2 ;  /* 0x0000c8020000a5a7 */ /* 0x000ea400080410ff */
[----:B--2---:R-:W-:Y:S05]  /*ac00*/  @!P2 BRA `(.L_x_181) ;  /* 0xfffffffc00f0a947 */ /* 0x004fea000383ffff */
[----:B------:R-:W-:Y:S05]  /*ac10*/  BRA `(.L_x_85) ;  /* 0xffffffa400607947 */ /* 0x000fea000383ffff */
.L_x_89:
[----:B------:R-:W-:Y:S07]  /*ac20*/  MOV R2, UR20 ;  /* 0x0000001400027c02 */ /* 0x000fee0008000f00 */
.L_x_182:
[----:B-1----:R1:W2:Y:S02]  /*ac30*/  SYNCS.PHASECHK.TRANS64.TRYWAIT P1, [R2+URZ+0xa0], R8 ;  /* 0x0000a008020075a7 */ /* 0x0022a400080211ff */
[----:B--2---:R-:W-:Y:S05]  /*ac40*/  @!P1 NANOSLEEP.SYNCS 0x989680 ;  /* 0x009896800000995d */ /* 0x004fea0003900000 */
[----:B------:R-:W2:Y:S02]  /*ac50*/  @!P1 SYNCS.PHASECHK.TRANS64 P1, [R2+URZ+0xa0], R8 ;  /* 0x0000a008020095a7 */ /* 0x000ea400080210ff */
[----:B--2---:R-:W-:Y:S05]  /*ac60*/  @!P1 BRA `(.L_x_182) ;  /* 0xfffffffc00f09947 */ /* 0x004fea000383ffff */
[----:B------:R-:W-:Y:S05]  /*ac70*/  BRA `(.L_x_183) ;  /* 0xffffffa800147947 */ /* 0x000fea000383ffff */
.L_x_90:
[----:B------:R-:W-:Y:S07]  /*ac80*/  MOV R2, UR20 ;  /* 0x0000001400027c02 */ /* 0x000fee0008000f00 */
.L_x_184:
[----:B-1----:R1:W2:Y:S02]  /*ac90*/  SYNCS.PHASECHK.TRANS64.TRYWAIT P1, [R2+URZ+0xa8], R8 ;  /* 0x0000a808020075a7 */ /* 0x0022a400080211ff */
[----:B--2---:R-:W-:Y:S05]  /*aca0*/  @!P1 NANOSLEEP.SYNCS 0x989680 ;  /* 0x009896800000995d */ /* 0x004fea0003900000 */
[----:B------:R-:W2:Y:S02]  /*acb0*/  @!P1 SYNCS.PHASECHK.TRANS64 P1, [R2+URZ+0xa8], R8 ;  /* 0x0000a808020095a7 */ /* 0x000ea400080210ff */
[----:B--2---:R-:W-:Y:S05]  /*acc0*/  @!P1 BRA `(.L_x_184) ;  /* 0xfffffffc00f09947 */ /* 0x004fea000383ffff */
[----:B------:R-:W-:Y:S05]  /*acd0*/  BRA `(.L_x_185) ;  /* 0xffffffa8005c7947 */ /* 0x000fea000383ffff */
.L_x_91:
[----:B------:R-:W-:Y:S07]  /*ace0*/  MOV R2, UR20 ;  /* 0x0000001400027c02 */ /* 0x000fee0008000f00 */
.L_x_186:
[----:B-1----:R1:W2:Y:S02]  /*acf0*/  SYNCS.PHASECHK.TRANS64.TRYWAIT P1, [R2+URZ+0xb0], R8 ;  /* 0x0000b008020075a7 */ /* 0x0022a400080211ff */
[----:B--2---:R-:W-:Y:S05]  /*ad00*/  @!P1 NANOSLEEP.SYNCS 0x989680 ;  /* 0x009896800000995d */ /* 0x004fea0003900000 */
[----:B------:R-:W2:Y:S02]  /*ad10*/  @!P1 SYNCS.PHASECHK.TRANS64 P1, [R2+URZ+0xb0], R8 ;  /* 0x0000b008020095a7 */ /* 0x000ea400080210ff */
[----:B--2---:R-:W-:Y:S05]  /*ad20*/  @!P1 BRA `(.L_x_186) ;  /* 0xfffffffc00f09947 */ /* 0x004fea000383ffff */
[----:B------:R-:W-:Y:S05]  /*ad30*/  BRA `(.L_x_187) ;  /* 0xffffffa800a47947 */ /* 0x000fea000383ffff */
.L_x_92:
[----:B------:R-:W-:Y:S07]  /*ad40*/  MOV R0, UR20 ;  /* 0x0000001400007c02 */ /* 0x000fee0008000f00 */
.L_x_188:
[----:B-1----:R1:W2:Y:S02]  /*ad50*/  SYNCS.PHASECHK.TRANS64.TRYWAIT P0, [R0+URZ+0xb8], R8 ;  /* 0x0000b808000075a7 */ /* 0x0022a400080011ff */
[----:B--2---:R-:W-:Y:S05]  /*ad60*/  @!P0 NANOSLEEP.SYNCS 0x989680 ;  /* 0x009896800000895d */ /* 0x004fea0003900000 */
[----:B------:R-:W2:Y:S02]  /*ad70*/  @!P0 SYNCS.PHASECHK.TRANS64 P0, [R0+URZ+0xb8], R8 ;  /* 0x0000b808000085a7 */ /* 0x000ea400080010ff */
[----:B--2---:R-:W-:Y:S05]  /*ad80*/  @!P0 BRA `(.L_x_188) ;  /* 0xfffffffc00f08947 */ /* 0x004fea000383ffff */
[----:B------:R-:W-:Y:S05]  /*ad90*/  BRA `(.L_x_189) ;  /* 0xffffffa800ec7947 */ /* 0x000fea000383ffff */
.L_x_94:
[----:B------:R-:W-:-:S07]  /*ada0*/  MOV R0, UR20 ;  /* 0x0000001400007c02 */ /* 0x000fce0008000f00 */
.L_x_190:
[----:B--2---:R2:W3:Y:S02]  /*adb0*/  SYNCS.PHASECHK.TRANS64.TRYWAIT P0, [R0+URZ+0xa0], R2 ;  /* 0x0000a002000075a7 */ /* 0x0044e400080011ff */
[----:B---3--:R-:W-:Y:S05]  /*adc0*/  @!P0 NANOSLEEP.SYNCS 0x989680 ;  /* 0x009896800000895d */ /* 0x008fea0003900000 */
[----:B------:R-:W3:Y:S02]  /*add0*/  @!P0 SYNCS.PHASECHK.TRANS64 P0, [R0+URZ+0xa0], R2 ;  /* 0x0000a002000085a7 */ /* 0x000ee400080010ff */
[----:B---3--:R-:W-:Y:S05]  /*ade0*/  @!P0 BRA `(.L_x_190) ;  /* 0xfffffffc00f08947 */ /* 0x008fea000383ffff */
[----:B------:R-:W-:Y:S05]  /*adf0*/  BRA `(.L_x_191) ;  /* 0xffffffac00587947 */ /* 0x000fea000383ffff */
.L_x_95:
[----:B--2---:R-:W-:-:S07]  /*ae00*/  MOV R0, UR20 ;  /* 0x0000001400007c02 */ /* 0x004fce0008000f00 */
.L_x_192:
[----:B--2---:R2:W3:Y:S02]  /*ae10*/  SYNCS.PHASECHK.TRANS64.TRYWAIT P0, [R0+URZ+0xa8], R2 ;  /* 0x0000a802000075a7 */ /* 0x0044e400080011ff */
[----:B---3--:R-:W-:Y:S05]  /*ae20*/  @!P0 NANOSLEEP.SYNCS 0x989680 ;  /* 0x009896800000895d */ /* 0x008fea0003900000 */
[----:B------:R-:W3:Y:S02]  /*ae30*/  @!P0 SYNCS.PHASECHK.TRANS64 P0, [R0+URZ+0xa8], R2 ;  /* 0x0000a802000085a7 */ /* 0x000ee400080010ff */
[----:B---3--:R-:W-:Y:S05]  /*ae40*/  @!P0 BRA `(.L_x_192) ;  /* 0xfffffffc00f08947 */ /* 0x008fea000383ffff */
[----:B------:R-:W-:Y:S05]  /*ae50*/  BRA `(.L_x_193) ;  /* 0xffffffac00487947 */ /* 0x000fea000383ffff */
.L_x_96:
[----:B--2---:R-:W-:-:S07]  /*ae60*/  MOV R0, UR20 ;  /* 0x0000001400007c02 */ /* 0x004fce0008000f00 */
.L_x_194:
[----:B--2---:R2:W3:Y:S02]  /*ae70*/  SYNCS.PHASECHK.TRANS64.TRYWAIT P0, [R0+URZ+0xb0], R2 ;  /* 0x0000b002000075a7 */ /* 0x0044e400080011ff */
[----:B---3--:R-:W-:Y:S05]  /*ae80*/  @!P0 NANOSLEEP.SYNCS 0x989680 ;  /* 0x009896800000895d */ /* 0x008fea0003900000 */
[----:B------:R-:W3:Y:S02]  /*ae90*/  @!P0 SYNCS.PHASECHK.TRANS64 P0, [R0+URZ+0xb0], R2 ;  /* 0x0000b002000085a7 */ /* 0x000ee400080010ff */
[----:B---3--:R-:W-:Y:S05]  /*aea0*/  @!P0 BRA `(.L_x_194) ;  /* 0xfffffffc00f08947 */ /* 0x008fea000383ffff */
[----:B------:R-:W-:Y:S05]  /*aeb0*/  BRA `(.L_x_195) ;  /* 0xffffffac00387947 */ /* 0x000fea000383ffff */
.L_x_98:
[----:B------:R-:W-:Y:S07]  /*aec0*/  MOV R0, UR50 ;  /* 0x0000003200007c02 */ /* 0x000fee0008000f00 */
.L_x_196:
[----:B-1----:R1:W2:Y:S02]  /*aed0*/  SYNCS.PHASECHK.TRANS64.TRYWAIT P0, [R0+URZ+0xd0], R2 ;  /* 0x0000d002000075a7 */ /* 0x0022a400080011ff */
[----:B--2---:R-:W-:Y:S05]  /*aee0*/  @!P0 NANOSLEEP.SYNCS 0x989680 ;  /* 0x009896800000895d */ /* 0x004fea0003900000 */
[----:B------:R-:W2:Y:S02]  /*aef0*/  @!P0 SYNCS.PHASECHK.TRANS64 P0, [R0+URZ+0xd0], R2 ;  /* 0x0000d002000085a7 */ /* 0x000ea400080010ff */
[----:B--2---:R-:W-:Y:S05]  /*af00*/  @!P0 BRA `(.L_x_196) ;  /* 0xfffffffc00f08947 */ /* 0x004fea000383ffff */
[----:B------:R-:W-:Y:S05]  /*af10*/  BRA `(.L_x_197) ;  /* 0xffffffb000107947 */ /* 0x000fea000383ffff */
.L_x_109:
[----:B-1----:R-:W-:Y:S04]  /*af20*/  MOV R2, UR50 ;  /* 0x0000003200027c02 */ /* 0x002fe80008000f00 */
[----:B------:R1:W2:Y:S03]  /*af30*/  SYNCS.PHASECHK.TRANS64.TRYWAIT P1, [R2+URZ+0x80], R3 ;  /* 0x00008003020075a7 */ /* 0x0002a600080211ff */
[----:B--2---:R-:W-:Y:S05]  /*af40*/  @!P1 NANOSLEEP.SYNCS 0x989680 ;  /* 0x009896800000995d */ /* 0x004fea0003900000 */
[----:B------:R-:W2:Y:S02]  /*af50*/  @!P1 SYNCS.PHASECHK.TRANS64 P1, [R2+URZ+0x80], R3 ;  /* 0x00008003020095a7 */ /* 0x000ea400080210ff */
[----:B--2---:R-:W-:Y:S05]  /*af60*/  @!P1 BRA `(.L_x_109) ;  /* 0xfffffffc00ec9947 */ /* 0x004fea000383ffff */
[----:B------:R-:W-:Y:S05]  /*af70*/  BRA `(.L_x_108) ;  /* 0xffffffc000047947 */ /* 0x000fea000383ffff */
.L_x_111:
[----:B-1----:R1:W4:Y:S02]  /*af80*/  SYNCS.PHASECHK.TRANS64.TRYWAIT P0, [R103+URZ+0xe0], R0 ;  /* 0x0000e000670075a7 */ /* 0x00232400080011ff */
[----:B----4-:R-:W-:Y:S05]  /*af90*/  @!P0 NANOSLEEP.SYNCS 0x989680 ;  /* 0x009896800000895d */ /* 0x010fea0003900000 */
[----:B------:R-:W4:Y:S02]  /*afa0*/  @!P0 SYNCS.PHASECHK.TRANS64 P0, [R103+URZ+0xe0], R0 ;  /* 0x0000e000670085a7 */ /* 0x000f2400080010ff */
[----:B----4-:R-:W-:Y:S05]  /*afb0*/  @!P0 BRA `(.L_x_111) ;  /* 0xfffffffc00f08947 */ /* 0x010fea000383ffff */
[----:B------:R-:W-:Y:S05]  /*afc0*/  BRA `(.L_x_110) ;  /* 0xffffffc0002c7947 */ /* 0x000fea000383ffff */
.L_x_120:
[----:B---3--:R3:W4:Y:S02]  /*afd0*/  SYNCS.PHASECHK.TRANS64.TRYWAIT P0, [R2+URZ+0x80], R0 ;  /* 0x00008000020075a7 */ /* 0x00872400080011ff */
[----:B----4-:R-:W-:Y:S05]  /*afe0*/  @!P0 NANOSLEEP.SYNCS 0x989680 ;  /* 0x009896800000895d */ /* 0x010fea0003900000 */
[----:B------:R-:W4:Y:S02]  /*aff0*/  @!P0 SYNCS.PHASECHK.TRANS64 P0, [R2+URZ+0x80], R0 ;  /* 0x00008000020085a7 */ /* 0x000f2400080010ff */
[----:B----4-:R-:W-:Y:S05]  /*b000*/  @!P0 BRA `(.L_x_120) ;  /* 0xfffffffc00f08947 */ /* 0x010fea000383ffff */
[----:B------:R-:W-:Y:S05]  /*b010*/  BRA `(.L_x_119) ;  /* 0xffffffcc00147947 */ /* 0x000fea000383ffff */
.L_x_128:
[----:B-1----:R1:W3:Y:S02]  /*b020*/  SYNCS.PHASECHK.TRANS64.TRYWAIT P0, [R6+URZ+0x80], R5 ;  /* 0x00008005060075a7 */ /* 0x0022e400080011ff */
[----:B---3--:R-:W-:Y:S05]  /*b030*/  @!P0 NANOSLEEP.SYNCS 0x989680 ;  /* 0x009896800000895d */ /* 0x008fea0003900000 */
[----:B------:R-:W3:Y:S02]  /*b040*/  @!P0 SYNCS.PHASECHK.TRANS64 P0, [R6+URZ+0x80], R5 ;  /* 0x00008005060085a7 */ /* 0x000ee400080010ff */
[----:B---3--:R-:W-:Y:S05]  /*b050*/  @!P0 BRA `(.L_x_128) ;  /* 0xfffffffc00f08947 */ /* 0x008fea000383ffff */
[----:B------:R-:W-:Y:S05]  /*b060*/  BRA `(.L_x_127) ;  /* 0xffffffd800207947 */ /* 0x000fea000383ffff */
.L_x_136:
[----:B---3--:R3:W4:Y:S02]  /*b070*/  SYNCS.PHASECHK.TRANS64.TRYWAIT P0, [R2+URZ+0x80], R5 ;  /* 0x00008005020075a7 */ /* 0x00872400080011ff */
[----:B----4-:R-:W-:Y:S05]  /*b080*/  @!P0 NANOSLEEP.SYNCS 0x989680 ;  /* 0x009896800000895d */ /* 0x010fea0003900000 */
[----:B------:R-:W4:Y:S02]  /*b090*/  @!P0 SYNCS.PHASECHK.TRANS64 P0, [R2+URZ+0x80], R5 ;  /* 0x00008005020085a7 */ /* 0x000f2400080010ff */
[----:B----4-:R-:W-:Y:S05]  /*b0a0*/  @!P0 BRA `(.L_x_136) ;  /* 0xfffffffc00f08947 */ /* 0x010fea000383ffff */
[----:B------:R-:W-:Y:S05]  /*b0b0*/  BRA `(.L_x_135) ;  /* 0xffffffe400287947 */ /* 0x000fea000383ffff */
        .weak           $__internal_0_$__cuda_sm10x_tcgen05_guardrail_trap_col_being_dealloced_not_returned_by_alloc
        .type           $__internal_0_$__cuda_sm10x_tcgen05_guardrail_trap_col_being_dealloced_not_returned_by_alloc,@function
        .size           $__internal_0_$__cuda_sm10x_tcgen05_guardrail_trap_col_being_dealloced_not_returned_by_alloc,($__internal_1_$__cuda_sm10x_tcgen05_guardrail_trap_phase_invalid_during_alloc - $__internal_0_$__cuda_sm10x_tcgen05_guardrail_trap_col_being_dealloced_not_returned_by_alloc)
$__internal_0_$__cuda_sm10x_tcgen05_guardrail_trap_col_being_dealloced_not_returned_by_alloc:
[----:B------:R-:W-:Y:S05]  /*b0c0*/  BPT.TRAP 0x1 ;  /* 0x000000040000795c */ /* 0x000fea0000300000 */
[----:B------:R-:W-:-:S04]  /*b0d0*/  HFMA2 R3, -RZ, RZ, 0, 0 ;  /* 0x00000000ff037431 */ /* 0x000fc800000001ff */
[----:B------:R-:W-:Y:S05]  /*b0e0*/  RET.REL.NODEC R2 `(_ZN7cutlass13device_kernelINS_4conv6kernel13ConvUniversalINS1_16ConvProblemShapeILNS1_8OperatorE1ELi3EEENS1_10collective14CollectiveConvINS1_47MainloopSm100TmaUmmaWarpSpecializedImplicitGemmILS5_1ELi8ELi3ELi1ELi2EN4cute5tupleIJNSA_1CILi2EEENSC_ILi1EEESE_EEEEENSB_IJNSC_ILi256EEENSC_ILi128EEENSB_IJNSC_ILi64EEEEEEEEENS_10bfloat16_tESM_NSA_8TiledMMAINSA_8MMA_AtomIJNSA_26SM100_MMA_F16BF16_2x1SM_SSISM_SM_fLi256ELi128ELNSA_4UMMA5MajorE0ELSR_1ELNSQ_7ScaleInE0ELSS_0EEEEEENSA_6LayoutINSB_IJSE_SE_SE_EEENSB_IJNSC_ILi0EEESX_SX_EEEEENSB_IJNSA_10UnderscoreES10_S10_EEEEENS7_6detail27Sm100ImplicitGemmTileTraitsINSA_25SM100_TMA_2SM_LOAD_IM2COLENSA_14ComposedLayoutINSA_7SwizzleILi3ELi4ELi3EEENSA_18smem_ptr_flag_bitsILi16EEENSV_INSB_IJNSC_ILi8EEESJ_EEENSB_IJSJ_SE_EEEEEEEvEENS14_INSA_18SM100_TMA_2SM_LOADENS16_IS18_S1A_NSV_INSB_IJSJ_S1B_EEENSB_IJSE_SJ_EEEEEEEvEEEENS_8epilogue10collective18CollectiveEpilogueINS1O_23Sm100TmaWarpSpecializedILi4ELi2ELi32ELb1ELb0EEEJNSB_IJSI_SI_SK_EEENSB_IJNSV_ISI_SE_EENSV_INSC_ILi32EEESE_EEEEESM_NSB_IJNSB_IJllllEEESE_SX_EEESM_S1Z_NS1O_6fusion15FusionCallbacksIS1S_NS20_17LinearCombinationISM_fSM_fLNS_15FloatRoundStyleE2EEES1T_S1X_JEEENSA_5SM1004TMEM4LOAD26SM100_TMEM_LOAD_32dp32b32xENSA_20SM90_TMA_LOAD_IM2COLENS16_INS17_ILi2ELi4ELi3EEES1A_NSV_INSB_IJS1B_S1V_EEENSB_IJS1V_SE_EEEEEEENSA_39AutoVectorizingCopyWithAssumedAlignmentILi128EEENSA_21SM90_TMA_STORE_IM2COLES2F_S2H_S2H_EEEvvEEEEvNT_6ParamsE) ;  /* 0xffffff4c02c47950 */ /* 0x000fea0003c3ffff */
        .weak           $__internal_1_$__cuda_sm10x_tcgen05_guardrail_trap_phase_invalid_during_alloc
        .type           $__internal_1_$__cuda_sm10x_tcgen05_guardrail_trap_phase_invalid_during_alloc,@function
        .size           $__internal_1_$__cuda_sm10x_tcgen05_guardrail_trap_phase_invalid_during_alloc,($__internal_2_$__cuda_sm10x_tcgen05_guardrail_trap_unallocated_columns_being_dealloced - $__internal_1_$__cuda_sm10x_tcgen05_guardrail_trap_phase_invalid_during_alloc)
$__internal_1_$__cuda_sm10x_tcgen05_guardrail_trap_phase_invalid_during_alloc:
[----:B------:R-:W-:Y:S05]  /*b0f0*/  BPT.TRAP 0x1 ;  /* 0x000000040000795c */ /* 0x000fea0000300000 */
[----:B------:R-:W-:-:S04]  /*b100*/  MOV R5, 0x0 ;  /* 0x0000000000057802 */ /* 0x000fc80000000f00 */
[----:B------:R-:W-:Y:S05]  /*b110*/  RET.REL.NODEC R4 `(_ZN7cutlass13device_kernelINS_4conv6kernel13ConvUniversalINS1_16ConvProblemShapeILNS1_8OperatorE1ELi3EEENS1_10collective14CollectiveConvINS1_47MainloopSm100TmaUmmaWarpSpecializedImplicitGemmILS5_1ELi8ELi3ELi1ELi2EN4cute5tupleIJNSA_1CILi2EEENSC_ILi1EEESE_EEEEENSB_IJNSC_ILi256EEENSC_ILi128EEENSB_IJNSC_ILi64EEEEEEEEENS_10bfloat16_tESM_NSA_8TiledMMAINSA_8MMA_AtomIJNSA_26SM100_MMA_F16BF16_2x1SM_SSISM_SM_fLi256ELi128ELNSA_4UMMA5MajorE0ELSR_1ELNSQ_7ScaleInE0ELSS_0EEEEEENSA_6LayoutINSB_IJSE_SE_SE_EEENSB_IJNSC_ILi0EEESX_SX_EEEEENSB_IJNSA_10UnderscoreES10_S10_EEEEENS7_6detail27Sm100ImplicitGemmTileTraitsINSA_25SM100_TMA_2SM_LOAD_IM2COLENSA_14ComposedLayoutINSA_7SwizzleILi3ELi4ELi3EEENSA_18smem_ptr_flag_bitsILi16EEENSV_INSB_IJNSC_ILi8EEESJ_EEENSB_IJSJ_SE_EEEEEEEvEENS14_INSA_18SM100_TMA_2SM_LOADENS16_IS18_S1A_NSV_INSB_IJSJ_S1B_EEENSB_IJSE_SJ_EEEEEEEvEEEENS_8epilogue10collective18CollectiveEpilogueINS1O_23Sm100TmaWarpSpecializedILi4ELi2ELi32ELb1ELb0EEEJNSB_IJSI_SI_SK_EEENSB_IJNSV_ISI_SE_EENSV_INSC_ILi32EEESE_EEEEESM_NSB_IJNSB_IJllllEEESE_SX_EEESM_S1Z_NS1O_6fusion15FusionCallbacksIS1S_NS20_17LinearCombinationISM_fSM_fLNS_15FloatRoundStyleE2EEES1T_S1X_JEEENSA_5SM1004TMEM4LOAD26SM100_TMEM_LOAD_32dp32b32xENSA_20SM90_TMA_LOAD_IM2COLENS16_INS17_ILi2ELi4ELi3EEES1A_NSV_INSB_IJS1B_S1V_EEENSB_IJS1V_SE_EEEEEEENSA_39AutoVectorizingCopyWithAssumedAlignmentILi128EEENSA_21SM90_TMA_STORE_IM2COLES2F_S2H_S2H_EEEvvEEEEvNT_6ParamsE) ;  /* 0xffffff4c04b87950 */ /* 0x000fea0003c3ffff */
        .weak           $__internal_2_$__cuda_sm10x_tcgen05_guardrail_trap_unallocated_columns_being_dealloced
        .type           $__internal_2_$__cuda_sm10x_tcgen05_guardrail_trap_unallocated_columns_being_dealloced,@function
        .size           $__internal_2_$__cuda_sm10x_tcgen05_guardrail_trap_unallocated_columns_being_dealloced,(.L_x_199 - $__internal_2_$__cuda_sm10x_tcgen05_guardrail_trap_unallocated_columns_being_dealloced)
$__internal_2_$__cuda_sm10x_tcgen05_guardrail_trap_unallocated_columns_being_dealloced:
[----:B------:R-:W-:Y:S05]  /*b120*/  BPT.TRAP 0x1 ;  /* 0x000000040000795c */ /* 0x000fea0000300000 */
[----:B------:R-:W-:-:S04]  /*b130*/  HFMA2 R3, -RZ, RZ, 0, 0 ;  /* 0x00000000ff037431 */ /* 0x000fc800000001ff */
[----:B------:R-:W-:Y:S05]  /*b140*/  RET.REL.NODEC R2 `(_ZN7cutlass13device_kernelINS_4conv6kernel13ConvUniversalINS1_16ConvProblemShapeILNS1_8OperatorE1ELi3EEENS1_10collective14CollectiveConvINS1_47MainloopSm100TmaUmmaWarpSpecializedImplicitGemmILS5_1ELi8ELi3ELi1ELi2EN4cute5tupleIJNSA_1CILi2EEENSC_ILi1EEESE_EEEEENSB_IJNSC_ILi256EEENSC_ILi128EEENSB_IJNSC_ILi64EEEEEEEEENS_10bfloat16_tESM_NSA_8TiledMMAINSA_8MMA_AtomIJNSA_26SM100_MMA_F16BF16_2x1SM_SSISM_SM_fLi256ELi128ELNSA_4UMMA5MajorE0ELSR_1ELNSQ_7ScaleInE0ELSS_0EEEEEENSA_6LayoutINSB_IJSE_SE_SE_EEENSB_IJNSC_ILi0EEESX_SX_EEEEENSB_IJNSA_10UnderscoreES10_S10_EEEEENS7_6detail27Sm100ImplicitGemmTileTraitsINSA_25SM100_TMA_2SM_LOAD_IM2COLENSA_14ComposedLayoutINSA_7SwizzleILi3ELi4ELi3EEENSA_18smem_ptr_flag_bitsILi16EEENSV_INSB_IJNSC_ILi8EEESJ_EEENSB_IJSJ_SE_EEEEEEEvEENS14_INSA_18SM100_TMA_2SM_LOADENS16_IS18_S1A_NSV_INSB_IJSJ_S1B_EEENSB_IJSE_SJ_EEEEEEEvEEEENS_8epilogue10collective18CollectiveEpilogueINS1O_23Sm100TmaWarpSpecializedILi4ELi2ELi32ELb1ELb0EEEJNSB_IJSI_SI_SK_EEENSB_IJNSV_ISI_SE_EENSV_INSC_ILi32EEESE_EEEEESM_NSB_IJNSB_IJllllEEESE_SX_EEESM_S1Z_NS1O_6fusion15FusionCallbacksIS1S_NS20_17LinearCombinationISM_fSM_fLNS_15FloatRoundStyleE2EEES1T_S1X_JEEENSA_5SM1004TMEM4LOAD26SM100_TMEM_LOAD_32dp32b32xENSA_20SM90_TMA_LOAD_IM2COLENS16_INS17_ILi2ELi4ELi3EEES1A_NSV_INSB_IJS1B_S1V_EEENSB_IJS1V_SE_EEEEEEENSA_39AutoVectorizingCopyWithAssumedAlignmentILi128EEENSA_21SM90_TMA_STORE_IM2COLES2F_S2H_S2H_EEEvvEEEEvNT_6ParamsE) ;  /* 0xffffff4c02ac7950 */ /* 0x000fea0003c3ffff */
.L_x_198:
[----:B------:R-:W-:-:S00]  /*b150*/  BRA `(.L_x_198) ;  /* 0xfffffffc00fc7947 */ /* 0x000fc0000383ffff */
[----:B------:R-:W-:-:S00]  /*b160*/  NOP ;  /* 0x0000000000007918 */ /* 0x000fc00000000000 */
        /* <DEDUP_REMOVED lines=9> */
.L_x_199:


//--------------------- .nv.global.init           --------------------------
	.section	.nv.global.init,"aw",@progbits
.nv.global.init:
	.type		$str$29,@object
	.size		$str$29,($str$30 - $str$29)
$str$29:
        /*0000*/ 	.byte	0x28, 0x61, 0x64, 0x64, 0x72, 0x65, 0x73, 0x73, 0x20, 0x26, 0x20, 0x6d, 0x61, 0x73, 0x6b, 0x29
        /*0010*/ 	.byte	0x20, 0x3d, 0x3d, 0x20, 0x30, 0x00
	.type		$str$30,@object
	.size		$str$30,($str$28 - $str$30)
$str$30:
        /*0016*/ 	.byte	0x2f, 0x74, 0x6d, 0x70, 0x2f, 0x63, 0x75, 0x74, 0x6c, 0x61, 0x73, 0x73, 0x5f, 0x73, 0x77, 0x65
        /*0026*/ 	.byte	0x65, 0x70, 0x5f, 0x73, 0x72, 0x63, 0x2f, 0x69, 0x6e, 0x63, 0x6c, 0x75, 0x64, 0x65, 0x2f, 0x63
        /*0036*/ 	.byte	0x75, 0x74, 0x65, 0x2f, 0x70, 0x6f, 0x69, 0x6e, 0x74, 0x65, 0x72, 0x5f, 0x66, 0x6c, 0x61, 0x67
        /*0046*/ 	.byte	0x67, 0x65, 0x64, 0x2e, 0x68, 0x70, 0x70, 0x00
	.type		$str$28,@object
	.size		$str$28,($str$27 - $str$28)
$str$28:
        /*004e*/ 	.byte	0x2f, 0x74, 0x6d, 0x70, 0x2f, 0x63, 0x75, 0x74, 0x6c, 0x61, 0x73, 0x73, 0x5f, 0x73, 0x77, 0x65
        /*005e*/ 	.byte	0x65, 0x70, 0x5f, 0x73, 0x72, 0x63, 0x2f, 0x69, 0x6e, 0x63, 0x6c, 0x75, 0x64, 0x65, 0x2f, 0x63
        /*006e*/ 	.byte	0x75, 0x74, 0x65, 0x2f, 0x61, 0x74, 0x6f, 0x6d, 0x2f, 0x63, 0x6f, 0x70, 0x79, 0x5f, 0x74, 0x72
        /*007e*/ 	.byte	0x61, 0x69, 0x74, 0x73, 0x5f, 0x73, 0x6d, 0x31, 0x30, 0x30, 0x2e, 0x68, 0x70, 0x70, 0x00
	.type		$str$27,@object
	.size		$str$27,(__unnamed_1 - $str$27)
$str$27:
        /*008d*/ 	.byte	0x28, 0x28, 0x75, 0x69, 0x6e, 0x74, 0x33, 0x32, 0x5f, 0x74, 0x28, 0x74, 0x68, 0x72, 0x65, 0x61
        /*009d*/ 	.byte	0x64, 0x49, 0x64, 0x78, 0x2e, 0x78, 0x29, 0x20, 0x2f, 0x20, 0x33, 0x32, 0x29, 0x20, 0x25, 0x20
        /*00ad*/ 	.byte	0x34, 0x29, 0x20, 0x3d, 0x3d, 0x20, 0x28, 0x28, 0x28, 0x74, 0x6d, 0x65, 0x6d, 0x5f, 0x61, 0x64
        /*00bd*/ 	.byte	0x64, 0x72, 0x20, 0x3e, 0x3e, 0x20, 0x31, 0x36, 0x29, 0x20, 0x2f, 0x20, 0x33, 0x32, 0x29, 0x20
        /*00cd*/ 	.byte	0x25, 0x20, 0x34, 0x29, 0x00
	.type		__unnamed_1,@object
	.size		__unnamed_1,(__unnamed_2 - __unnamed_1)
__unnamed_1:
        /*00d2*/ 	.byte	0x61, 0x75, 0x74, 0x6f, 0x20, 0x63, 0x75, 0x74, 0x65, 0x3a, 0x3a, 0x61, 0x73, 0x5f, 0x70, 0x6f
        /* <DEDUP_REMOVED lines=24> */
        /*0262*/ 	.byte	0x34, 0x30, 0x39, 0x36, 0x3e, 0x3e, 0x3e, 0x3e, 0x5d, 0x00
	.type		__unnamed_2,@object
	.size		__unnamed_2,(.L_2 - __unnamed_2)
__unnamed_2:
        /* <DEDUP_REMOVED lines=42> */
        /*050c*/ 	.byte	0x3e, 0x3e, 0x5d, 0x00
.L_2:


//--------------------- .nv.shared._ZN7cutlass13device_kernelINS_4conv6kernel13ConvUniversalINS1_16ConvProblemShapeILNS1_8OperatorE1ELi3EEENS1_10collective14CollectiveConvINS1_47MainloopSm100TmaUmmaWarpSpecializedImplicitGemmILS5_1ELi8ELi3ELi1ELi2EN4cute5tupleIJNSA_1CILi2EEENSC_ILi1EEESE_EEEEENSB_IJNSC_ILi256EEENSC_ILi128EEENSB_IJNSC_ILi64EEEEEEEEENS_10bfloat16_tESM_NSA_8TiledMMAINSA_8MMA_AtomIJNSA_26SM100_MMA_F16BF16_2x1SM_SSISM_SM_fLi256ELi128ELNSA_4UMMA5MajorE0ELSR_1ELNSQ_7ScaleInE0ELSS_0EEEEEENSA_6LayoutINSB_IJSE_SE_SE_EEENSB_IJNSC_ILi0EEESX_SX_EEEEENSB_IJNSA_10UnderscoreES10_S10_EEEEENS7_6detail27Sm100ImplicitGemmTileTraitsINSA_25SM100_TMA_2SM_LOAD_IM2COLENSA_14ComposedLayoutINSA_7SwizzleILi3ELi4ELi3EEENSA_18smem_ptr_flag_bitsILi16EEENSV_INSB_IJNSC_ILi8EEESJ_EEENSB_IJSJ_SE_EEEEEEEvEENS14_INSA_18SM100_TMA_2SM_LOADENS16_IS18_S1A_NSV_INSB_IJSJ_S1B_EEENSB_IJSE_SJ_EEEEEEEvEEEENS_8epilogue10collective18CollectiveEpilogueINS1O_23Sm100TmaWarpSpecializedILi4ELi2ELi32ELb1ELb0EEEJNSB_IJSI_SI_SK_EEENSB_IJNSV_ISI_SE_EENSV_INSC_ILi32EEESE_EEEEESM_NSB_IJNSB_IJllllEEESE_SX_EEESM_S1Z_NS1O_6fusion15FusionCallbacksIS1S_NS20_17LinearCombinationISM_fSM_fLNS_15FloatRoundStyleE2EEES1T_S1X_JEEENSA_5SM1004TMEM4LOAD26SM100_TMEM_LOAD_32dp32b32xENSA_20SM90_TMA_LOAD_IM2COLENS16_INS17_ILi2ELi4ELi3EEES1A_NSV_INSB_IJS1B_S1V_EEENSB_IJS1V_SE_EEEEEEENSA_39AutoVectorizingCopyWithAssumedAlignmentILi128EEENSA_21SM90_TMA_STORE_IM2COLES2F_S2H_S2H_EEEvvEEEEvNT_6ParamsE --------------------------
	.section	.nv.shared._ZN7cutlass13device_kernelINS_4conv6kernel13ConvUniversalINS1_16ConvProblemShapeILNS1_8OperatorE1ELi3EEENS1_10collective14CollectiveConvINS1_47MainloopSm100TmaUmmaWarpSpecializedImplicitGemmILS5_1ELi8ELi3ELi1ELi2EN4cute5tupleIJNSA_1CILi2EEENSC_ILi1EEESE_EEEEENSB_IJNSC_ILi256EEENSC_ILi128EEENSB_IJNSC_ILi64EEEEEEEEENS_10bfloat16_tESM_NSA_8TiledMMAINSA_8MMA_AtomIJNSA_26SM100_MMA_F16BF16_2x1SM_SSISM_SM_fLi256ELi128ELNSA_4UMMA5MajorE0ELSR_1ELNSQ_7ScaleInE0ELSS_0EEEEEENSA_6LayoutINSB_IJSE_SE_SE_EEENSB_IJNSC_ILi0EEESX_SX_EEEEENSB_IJNSA_10UnderscoreES10_S10_EEEEENS7_6detail27Sm100ImplicitGemmTileTraitsINSA_25SM100_TMA_2SM_LOAD_IM2COLENSA_14ComposedLayoutINSA_7SwizzleILi3ELi4ELi3EEENSA_18smem_ptr_flag_bitsILi16EEENSV_INSB_IJNSC_ILi8EEESJ_EEENSB_IJSJ_SE_EEEEEEEvEENS14_INSA_18SM100_TMA_2SM_LOADENS16_IS18_S1A_NSV_INSB_IJSJ_S1B_EEENSB_IJSE_SJ_EEEEEEEvEEEENS_8epilogue10collective18CollectiveEpilogueINS1O_23Sm100TmaWarpSpecializedILi4ELi2ELi32ELb1ELb0EEEJNSB_IJSI_SI_SK_EEENSB_IJNSV_ISI_SE_EENSV_INSC_ILi32EEESE_EEEEESM_NSB_IJNSB_IJllllEEESE_SX_EEESM_S1Z_NS1O_6fusion15FusionCallbacksIS1S_NS20_17LinearCombinationISM_fSM_fLNS_15FloatRoundStyleE2EEES1T_S1X_JEEENSA_5SM1004TMEM4LOAD26SM100_TMEM_LOAD_32dp32b32xENSA_20SM90_TMA_LOAD_IM2COLENS16_INS17_ILi2ELi4ELi3EEES1A_NSV_INSB_IJS1B_S1V_EEENSB_IJS1V_SE_EEEEEEENSA_39AutoVectorizingCopyWithAssumedAlignmentILi128EEENSA_21SM90_TMA_STORE_IM2COLES2F_S2H_S2H_EEEvvEEEEvNT_6ParamsE,"aw",@nobits
	.sectionflags	@""
	.align	16
	.zero		1024


//--------------------- .nv.shared.reserved.0     --------------------------
	.section	.nv.shared.reserved.0,"aw",@nobits
	.weak		__nv_reservedSMEM_offset_0_alias
	.size		__nv_reservedSMEM_offset_0_alias, 0, 64
	.other		__nv_reservedSMEM_offset_0_alias,@"STO_CUDA_RESERVED_SHARED STV_DEFAULT"
__nv_reservedSMEM_offset_0_alias:
	.zero		0
.nv.shared.reserved.0:
	.zero		64
	.weak		__nv_reservedSMEM_tcgen05_partition
	.type		__nv_reservedSMEM_tcgen05_partition,@object
	.size		__nv_reservedSMEM_tcgen05_partition,(.L_0 - __nv_reservedSMEM_tcgen05_partition)
__nv_reservedSMEM_tcgen05_partition:
	.zero		32
.L_0:


//--------------------- .nv.global                --------------------------
	.section	.nv.global,"aw",@nobits
.nv.global:
	.type		_ZN39_INTERNAL_7a499f9d_4_k_cu_fa649223_30304cute1_E,@object
	.size		_ZN39_INTERNAL_7a499f9d_4_k_cu_fa649223_30304cute1_E,(_ZN39_INTERNAL_7a499f9d_4_k_cu_fa649223_30304cuda3std3__45__cpo6cbeginE - _ZN39_INTERNAL_7a499f9d_4_k_cu_fa649223_30304cute1_E)
_ZN39_INTERNAL_7a499f9d_4_k_cu_fa649223_30304cute1_E:
	.zero		1
	.type		_ZN39_INTERNAL_7a499f9d_4_k_cu_fa649223_30304cuda3std3__45__cpo6cbeginE,@object
	.size		_ZN39_INTERNAL_7a499f9d_4_k_cu_fa649223_30304cuda3std3__45__cpo6cbeginE,(_ZN39_INTERNAL_7a499f9d_4_k_cu_fa649223_30304cuda3std3__48in_placeE - _ZN39_INTERNAL_7a499f9d_4_k_cu_fa649223_30304cuda3std3__45__cpo6cbeginE)
_ZN39_INTERNAL_7a499f9d_4_k_cu_fa649223_30304cuda3std3__45__cpo6cbeginE:
	.zero		1
	.type		_ZN39_INTERNAL_7a499f9d_4_k_cu_fa649223_30304cuda3std3__48in_placeE,@object
	.size		_ZN39_INTERNAL_7a499f9d_4_k_cu_fa649223_30304cuda3std3__48in_placeE,(_ZN39_INTERNAL_7a499f9d_4_k_cu_fa649223_30304cuda3std6ranges3__45__cpo9iter_moveE - _ZN39_INTERNAL_7a499f9d_4_k_cu_fa649223_30304cuda3std3__48in_placeE)
_ZN39_INTERNAL_7a499f9d_4_k_cu_fa649223_30304cuda3std3__48in_placeE:
	.zero		1
	.type		_ZN39_INTERNAL_7a499f9d_4_k_cu_fa649223_30304cuda3std6ranges3__45__cpo9iter_moveE,@object
	.size		_ZN39_INTERNAL_7a499f9d_4_k_cu_fa649223_30304cuda3std6ranges3__45__cpo9iter_moveE,(_ZN39_INTERNAL_7a499f9d_4_k_cu_fa649223_30304cuda3std3__45__cpo5beginE - _ZN39_INTERNAL_7a499f9d_4_k_cu_fa649223_30304cuda3std6ranges3__45__cpo9iter_moveE)
_ZN39_INTERNAL_7a499f9d_4_k_cu_fa649223_30304cuda3std6ranges3__45__cpo9iter_moveE:
	.zero		1
	.type		_ZN39_INTERNAL_7a499f9d_4_k_cu_fa649223_30304cuda3std3__45__cpo5beginE,@object
	.size		_ZN39_INTERNAL_7a499f9d_4_k_cu_fa649223_30304cuda3std3__45__cpo5beginE,(_ZN39_INTERNAL_7a499f9d_4_k_cu_fa649223_30304cuda3std3__441_GLOBAL__N__7a499f9d_4_k_cu_fa649223_30306ignoreE - _ZN39_INTERNAL_7a499f9d_4_k_cu_fa649223_30304cuda3std3__45__cpo5beginE)
_ZN39_INTERNAL_7a499f9d_4_k_cu_fa649223_30304cuda3std3__45__cpo5beginE:
	.zero		1
	.type		_ZN39_INTERNAL_7a499f9d_4_k_cu_fa649223_30304cuda3std3__441_GLOBAL__N__7a499f9d_4_k_cu_fa649223_30306ignoreE,@object
	.size		_ZN39_INTERNAL_7a499f9d_4_k_cu_fa649223_30304cuda3std3__441_GLOBAL__N__7a499f9d_4_k_cu_fa649223_30306ignoreE,(_ZN39_INTERNAL_7a499f9d_4_k_cu_fa649223_30304cute7productE - _ZN39_INTERNAL_7a499f9d_4_k_cu_fa649223_30304cuda3std3__441_GLOBAL__N__7a499f9d_4_k_cu_fa649223_30306ignoreE)
_ZN39_INTERNAL_7a499f9d_4_k_cu_fa649223_30304cuda3std3__441_GLOBAL__N__7a499f9d_4_k_cu_fa649223_30306ignoreE:
	.zero		1
	.type		_ZN39_INTERNAL_7a499f9d_4_k_cu_fa649223_30304cute7productE,@object
	.size		_ZN39_INTERNAL_7a499f9d_4_k_cu_fa649223_30304cute7productE,(_ZN39_INTERNAL_7a499f9d_4_k_cu_fa649223_30304cuda3std3__45__cpo3endE - _ZN39_INTERNAL_7a499f9d_4_k_cu_fa649223_30304cute7productE)
_ZN39_INTERNAL_7a499f9d_4_k_cu_fa649223_30304cute7productE:
	.zero		1
	.type		_ZN39_INTERNAL_7a499f9d_4_k_cu_fa649223_30304cuda3std3__45__cpo3endE,@object
	.size		_ZN39_INTERNAL_7a499f9d_4_k_cu_fa649223_30304cuda3std3__45__cpo3endE,(_ZN39_INTERNAL_7a499f9d_4_k_cu_fa649223_30304cuda3std3__419piecewise_constructE - _ZN39_INTERNAL_7a499f9d_4_k_cu_fa649223_30304cuda3std3__45__cpo3endE)
_ZN39_INTERNAL_7a499f9d_4_k_cu_fa649223_30304cuda3std3__45__cpo3endE:
	.zero		1
	.type		_ZN39_INTERNAL_7a499f9d_4_k_cu_fa649223_30304cuda3std3__419piecewise_constructE,@object
	.size		_ZN39_INTERNAL_7a499f9d_4_k_cu_fa649223_30304cuda3std3__419piecewise_constructE,(_ZN39_INTERNAL_7a499f9d_4_k_cu_fa649223_30304cuda3std3__45__cpo4cendE - _ZN39_INTERNAL_7a499f9d_4_k_cu_fa649223_30304cuda3std3__419piecewise_constructE)
_ZN39_INTERNAL_7a499f9d_4_k_cu_fa649223_30304cuda3std3__419piecewise_constructE:
	.zero		1
	.type		_ZN39_INTERNAL_7a499f9d_4_k_cu_fa649223_30304cuda3std3__45__cpo4cendE,@object
	.size		_ZN39_INTERNAL_7a499f9d_4_k_cu_fa649223_30304cuda3std3__45__cpo4cendE,(_ZN39_INTERNAL_7a499f9d_4_k_cu_fa649223_30304cuda3std6ranges3__45__cpo4swapE - _ZN39_INTERNAL_7a499f9d_4_k_cu_fa649223_30304cuda3std3__45__cpo4cendE)
_ZN39_INTERNAL_7a499f9d_4_k_cu_fa649223_30304cuda3std3__45__cpo4cendE:
	.zero		1
	.type		_ZN39_INTERNAL_7a499f9d_4_k_cu_fa649223_30304cuda3std6ranges3__45__cpo4swapE,@object
	.size		_ZN39_INTERNAL_7a499f9d_4_k_cu_fa649223_30304cuda3std6ranges3__45__cpo4swapE,(.L_10 - _ZN39_INTERNAL_7a499f9d_4_k_cu_fa649223_30304cuda3std6ranges3__45__cpo4swapE)
_ZN39_INTERNAL_7a499f9d_4_k_cu_fa649223_30304cuda3std6ranges3__45__cpo4swapE:
	.zero		1
.L_10:


//--------------------- .nv.constant0._ZN7cutlass13device_kernelINS_4conv6kernel13ConvUniversalINS1_16ConvProblemShapeILNS1_8OperatorE1ELi3EEENS1_10collective14CollectiveConvINS1_47MainloopSm100TmaUmmaWarpSpecializedImplicitGemmILS5_1ELi8ELi3ELi1ELi2EN4cute5tupleIJNSA_1CILi2EEENSC_ILi1EEESE_EEEEENSB_IJNSC_ILi256EEENSC_ILi128EEENSB_IJNSC_ILi64EEEEEEEEENS_10bfloat16_tESM_NSA_8TiledMMAINSA_8MMA_AtomIJNSA_26SM100_MMA_F16BF16_2x1SM_SSISM_SM_fLi256ELi128ELNSA_4UMMA5MajorE0ELSR_1ELNSQ_7ScaleInE0ELSS_0EEEEEENSA_6LayoutINSB_IJSE_SE_SE_EEENSB_IJNSC_ILi0EEESX_SX_EEEEENSB_IJNSA_10UnderscoreES10_S10_EEEEENS7_6detail27Sm100ImplicitGemmTileTraitsINSA_25SM100_TMA_2SM_LOAD_IM2COLENSA_14ComposedLayoutINSA_7SwizzleILi3ELi4ELi3EEENSA_18smem_ptr_flag_bitsILi16EEENSV_INSB_IJNSC_ILi8EEESJ_EEENSB_IJSJ_SE_EEEEEEEvEENS14_INSA_18SM100_TMA_2SM_LOADENS16_IS18_S1A_NSV_INSB_IJSJ_S1B_EEENSB_IJSE_SJ_EEEEEEEvEEEENS_8epilogue10collective18CollectiveEpilogueINS1O_23Sm100TmaWarpSpecializedILi4ELi2ELi32ELb1ELb0EEEJNSB_IJSI_SI_SK_EEENSB_IJNSV_ISI_SE_EENSV_INSC_ILi32EEESE_EEEEESM_NSB_IJNSB_IJllllEEESE_SX_EEESM_S1Z_NS1O_6fusion15FusionCallbacksIS1S_NS20_17LinearCombinationISM_fSM_fLNS_15FloatRoundStyleE2EEES1T_S1X_JEEENSA_5SM1004TMEM4LOAD26SM100_TMEM_LOAD_32dp32b32xENSA_20SM90_TMA_LOAD_IM2COLENS16_INS17_ILi2ELi4ELi3EEES1A_NSV_INSB_IJS1B_S1V_EEENSB_IJS1V_SE_EEEEEEENSA_39AutoVectorizingCopyWithAssumedAlignmentILi128EEENSA_21SM90_TMA_STORE_IM2COLES2F_S2H_S2H_EEEvvEEEEvNT_6ParamsE --------------------------
	.section	.nv.constant0._ZN7cutlass13device_kernelINS_4conv6kernel13ConvUniversalINS1_16ConvProblemShapeILNS1_8OperatorE1ELi3EEENS1_10collective14CollectiveConvINS1_47MainloopSm100TmaUmmaWarpSpecializedImplicitGemmILS5_1ELi8ELi3ELi1ELi2EN4cute5tupleIJNSA_1CILi2EEENSC_ILi1EEESE_EEEEENSB_IJNSC_ILi256EEENSC_ILi128EEENSB_IJNSC_ILi64EEEEEEEEENS_10bfloat16_tESM_NSA_8TiledMMAINSA_8MMA_AtomIJNSA_26SM100_MMA_F16BF16_2x1SM_SSISM_SM_fLi256ELi128ELNSA_4UMMA5MajorE0ELSR_1ELNSQ_7ScaleInE0ELSS_0EEEEEENSA_6LayoutINSB_IJSE_SE_SE_EEENSB_IJNSC_ILi0EEESX_SX_EEEEENSB_IJNSA_10UnderscoreES10_S10_EEEEENS7_6detail27Sm100ImplicitGemmTileTraitsINSA_25SM100_TMA_2SM_LOAD_IM2COLENSA_14ComposedLayoutINSA_7SwizzleILi3ELi4ELi3EEENSA_18smem_ptr_flag_bitsILi16EEENSV_INSB_IJNSC_ILi8EEESJ_EEENSB_IJSJ_SE_EEEEEEEvEENS14_INSA_18SM100_TMA_2SM_LOADENS16_IS18_S1A_NSV_INSB_IJSJ_S1B_EEENSB_IJSE_SJ_EEEEEEEvEEEENS_8epilogue10collective18CollectiveEpilogueINS1O_23Sm100TmaWarpSpecializedILi4ELi2ELi32ELb1ELb0EEEJNSB_IJSI_SI_SK_EEENSB_IJNSV_ISI_SE_EENSV_INSC_ILi32EEESE_EEEEESM_NSB_IJNSB_IJllllEEESE_SX_EEESM_S1Z_NS1O_6fusion15FusionCallbacksIS1S_NS20_17LinearCombinationISM_fSM_fLNS_15FloatRoundStyleE2EEES1T_S1X_JEEENSA_5SM1004TMEM4LOAD26SM100_TMEM_LOAD_32dp32b32xENSA_20SM90_TMA_LOAD_IM2COLENS16_INS17_ILi2ELi4ELi3EEES1A_NSV_INSB_IJS1B_S1V_EEENSB_IJS1V_SE_EEEEEEENSA_39AutoVectorizingCopyWithAssumedAlignmentILi128EEENSA_21SM90_TMA_STORE_IM2COLES2F_S2H_S2H_EEEvvEEEEvNT_6ParamsE,"a",@progbits
	.sectionflags	@""
	.align	4
.nv.constant0._ZN7cutlass13device_kernelINS_4conv6kernel13ConvUniversalINS1_16ConvProblemShapeILNS1_8OperatorE1ELi3EEENS1_10collective14CollectiveConvINS1_47MainloopSm100TmaUmmaWarpSpecializedImplicitGemmILS5_1ELi8ELi3ELi1ELi2EN4cute5tupleIJNSA_1CILi2EEENSC_ILi1EEESE_EEEEENSB_IJNSC_ILi256EEENSC_ILi128EEENSB_IJNSC_ILi64EEEEEEEEENS_10bfloat16_tESM_NSA_8TiledMMAINSA_8MMA_AtomIJNSA_26SM100_MMA_F16BF16_2x1SM_SSISM_SM_fLi256ELi128ELNSA_4UMMA5MajorE0ELSR_1ELNSQ_7ScaleInE0ELSS_0EEEEEENSA_6LayoutINSB_IJSE_SE_SE_EEENSB_IJNSC_ILi0EEESX_SX_EEEEENSB_IJNSA_10UnderscoreES10_S10_EEEEENS7_6detail27Sm100ImplicitGemmTileTraitsINSA_25SM100_TMA_2SM_LOAD_IM2COLENSA_14ComposedLayoutINSA_7SwizzleILi3ELi4ELi3EEENSA_18smem_ptr_flag_bitsILi16EEENSV_INSB_IJNSC_ILi8EEESJ_EEENSB_IJSJ_SE_EEEEEEEvEENS14_INSA_18SM100_TMA_2SM_LOADENS16_IS18_S1A_NSV_INSB_IJSJ_S1B_EEENSB_IJSE_SJ_EEEEEEEvEEEENS_8epilogue10collective18CollectiveEpilogueINS1O_23Sm100TmaWarpSpecializedILi4ELi2ELi32ELb1ELb0EEEJNSB_IJSI_SI_SK_EEENSB_IJNSV_ISI_SE_EENSV_INSC_ILi32EEESE_EEEEESM_NSB_IJNSB_IJllllEEESE_SX_EEESM_S1Z_NS1O_6fusion15FusionCallbacksIS1S_NS20_17LinearCombinationISM_fSM_fLNS_15FloatRoundStyleE2EEES1T_S1X_JEEENSA_5SM1004TMEM4LOAD26SM100_TMEM_LOAD_32dp32b32xENSA_20SM90_TMA_LOAD_IM2COLENS16_INS17_ILi2ELi4ELi3EEES1A_NSV_INSB_IJS1B_S1V_EEENSB_IJS1V_SE_EEEEEEENSA_39AutoVectorizingCopyWithAssumedAlignmentILi128EEENSA_21SM90_TMA_STORE_IM2COLES2F_S2H_S2H_EEEvvEEEEvNT_6ParamsE:
	.zero		3200


//--------------------- SYMBOLS --------------------------

	.type		.nv.reservedSmem.offset0,@object
	.size		.nv.reservedSmem.offset0,0x4
	.type		.nv.reservedSmem.cap,@object
	.size		.nv.reservedSmem.cap,0x4
	.type		__assertfail,@function
